def matmul_kernel(
    a_ptr,
    b_ptr,
    c_ptr,
    M,
    N,
    K,
    stride_am,
    stride_ak,
    stride_bk,
    stride_bn,
    stride_cm,
    stride_cn,
    BLOCK_M: tl.constexpr,
    BLOCK_N: tl.constexpr,
    BLOCK_K: tl.constexpr,
    GROUP_M: tl.constexpr,
):
    pid = tl.program_id(axis=0)
    num_pid_m = tl.cdiv(M, BLOCK_M)
    num_pid_n = tl.cdiv(N, BLOCK_N)
    num_pid_in_group = GROUP_M * num_pid_n
    group_id = pid // num_pid_in_group
    first_pid_m = group_id * GROUP_M
    group_size_m = min(num_pid_m - first_pid_m, GROUP_M)
    pid_m = first_pid_m + ((pid % num_pid_in_group) % group_size_m)
    pid_n = (pid % num_pid_in_group) // group_size_m

    offs_am = (pid_m * BLOCK_M + tl.arange(0, BLOCK_M)) % M
    offs_bn = (pid_n * BLOCK_N + tl.arange(0, BLOCK_N)) % N
    offs_k = tl.arange(0, BLOCK_K)
    a_ptrs = a_ptr + offs_am[:, None] * stride_am + offs_k[None, :] * stride_ak
    b_ptrs = b_ptr + offs_k[:, None] * stride_bk + offs_bn[None, :] * stride_bn

    acc = tl.zeros((BLOCK_M, BLOCK_N), dtype=tl.float32)
    for kk in range(0, tl.cdiv(K, BLOCK_K)):
        a = tl.load(a_ptrs, mask=offs_k[None, :] < K - kk * BLOCK_K, other=0.0)
        b = tl.load(b_ptrs, mask=offs_k[:, None] < K - kk * BLOCK_K, other=0.0)
        acc = tl.dot(a, b, acc)
        a_ptrs += BLOCK_K * stride_ak
        b_ptrs += BLOCK_K * stride_bk

    c = acc.to(c_ptr.dtype.element_ty)
    offs_cm = pid_m * BLOCK_M + tl.arange(0, BLOCK_M)
    offs_cn = pid_n * BLOCK_N + tl.arange(0, BLOCK_N)
    c_ptrs = c_ptr + offs_cm[:, None] * stride_cm + offs_cn[None, :] * stride_cn
    mask = (offs_cm[:, None] < M) & (offs_cn[None, :] < N)
    tl.store(c_ptrs, c, mask=mask)

# config = {"BLOCK_K": 128, "BLOCK_M": 128, "BLOCK_N": 256, "GROUP_M": 8, "arch": "sm_100", "dtype": "fp16", "num_ctas": 1, "num_stages": 2, "num_warps": 8}
# arch = sm_100


// ===== COMPILED SASS (sm_100a) =====

	.target	sm_100a

	.elftype	@"ET_EXEC"


//--------------------- .note.nv.tkinfo           --------------------------
	.section	.note.nv.tkinfo,"",@"SHT_NOTE"
	.sectionflags	@"SHF_NOTE_NV_TKINFO"
	.tkinfo
        /*0018*/ 	.word	0x00000081
        /*0030*/ 	.string	""
        /*0030*/ 	.string	"ptxas-blackwell"
        /*0030*/ 	.string	"Cuda compilation tools, release 12.9, V12.9.86"
        /*0030*/ 	.string	"Build cuda_12.9.r12.9/compiler.36037853_0"
        /*0030*/ 	.string	"-v  -suppress-debug-info  -lineinfo  -arch sm_100a "



//--------------------- .note.nv.cuver            --------------------------
	.section	.note.nv.cuver,"",@"SHT_NOTE"
	.sectionflags	@"SHF_NOTE_NV_CUVER"
        /*0018*/ 	.short	0x0001
        /*001a*/ 	.short	0x0064
        /*001c*/ 	.short	0x0001
        /*001e*/ 	.short	0x0000
        /*0020*/ 	.short	0x0001
        /*0022*/ 	.short	0x0000


//--------------------- .nv.info                  --------------------------
	.section	.nv.info,"",@"SHT_CUDA_INFO"
	.align	4


	//----- nvinfo : EIATTR_REGCOUNT
	.align		4
        /*0000*/ 	.byte	0x04, 0x2f
        /*0002*/ 	.short	(.L_4 - .L_3)
	.align		4
.L_3:
        /*0004*/ 	.word	index@(matmul_kernel)
        /*0008*/ 	.word	0x000000ff


	//----- nvinfo : EIATTR_FRAME_SIZE
	.align		4
.L_4:
        /*000c*/ 	.byte	0x04, 0x11
        /*000e*/ 	.short	(.L_6 - .L_5)
	.align		4
.L_5:
        /*0010*/ 	.word	index@($__internal_2_$__cuda_sm10x_tcgen05_guardrail_trap_unallocated_columns_being_dealloced)
        /*0014*/ 	.word	0x000007e8


	//----- nvinfo : EIATTR_FRAME_SIZE
	.align		4
.L_6:
        /*0018*/ 	.byte	0x04, 0x11
        /*001a*/ 	.short	(.L_8 - .L_7)
	.align		4
.L_7:
        /*001c*/ 	.word	index@($__internal_1_$__cuda_sm10x_tcgen05_guardrail_trap_phase_invalid_during_alloc)
        /*0020*/ 	.word	0x000007e8


	//----- nvinfo : EIATTR_FRAME_SIZE
	.align		4
.L_8:
        /*0024*/ 	.byte	0x04, 0x11
        /*0026*/ 	.short	(.L_10 - .L_9)
	.align		4
.L_9:
        /*0028*/ 	.word	index@($__internal_0_$__cuda_sm10x_tcgen05_guardrail_trap_col_being_dealloced_not_returned_by_alloc)
        /*002c*/ 	.word	0x000007e8


	//----- nvinfo : EIATTR_FRAME_SIZE
	.align		4
.L_10:
        /*0030*/ 	.byte	0x04, 0x11
        /*0032*/ 	.short	(.L_12 - .L_11)
	.align		4
.L_11:
        /*0034*/ 	.word	index@(matmul_kernel)
        /*0038*/ 	.word	0x000007e8


	//----- nvinfo : EIATTR_MIN_STACK_SIZE
	.align		4
.L_12:
        /*003c*/ 	.byte	0x04, 0x12
        /*003e*/ 	.short	(.L_14 - .L_13)
	.align		4
.L_13:
        /*0040*/ 	.word	index@(matmul_kernel)
        /*0044*/ 	.word	0x000007e8
.L_14:


//--------------------- .nv.info.matmul_kernel    --------------------------
	.section	.nv.info.matmul_kernel,"",@"SHT_CUDA_INFO"
	.sectionflags	@""
	.align	4


	//----- nvinfo : EIATTR_CUDA_API_VERSION
	.align		4
        /*0000*/ 	.byte	0x04, 0x37
        /*0002*/ 	.short	(.L_16 - .L_15)
.L_15:
        /*0004*/ 	.word	0x00000081


	//----- nvinfo : EIATTR_KPARAM_INFO
	.align		4
.L_16:
        /*0008*/ 	.byte	0x04, 0x17
        /*000a*/ 	.short	(.L_18 - .L_17)
.L_17:
        /*000c*/ 	.word	0x00000000
        /*0010*/ 	.short	0x000d
        /*0012*/ 	.short	0x0048
        /*0014*/ 	.byte	0x00, 0xf4, 0x21, 0x00


	//----- nvinfo : EIATTR_KPARAM_INFO
	.align		4
.L_18:
        /*0018*/ 	.byte	0x04, 0x17
        /*001a*/ 	.short	(.L_20 - .L_19)
.L_19:
        /*001c*/ 	.word	0x00000000
        /*0020*/ 	.short	0x000c
        /*0022*/ 	.short	0x0040
        /*0024*/ 	.byte	0x00, 0xf4, 0x21, 0x00


	//----- nvinfo : EIATTR_KPARAM_INFO
	.align		4
.L_20:
        /*0028*/ 	.byte	0x04, 0x17
        /*002a*/ 	.short	(.L_22 - .L_21)
.L_21:
        /*002c*/ 	.word	0x00000000
        /*0030*/ 	.short	0x000b
        /*0032*/ 	.short	0x0038
        /*0034*/ 	.byte	0x00, 0xf0, 0x11, 0x00


	//----- nvinfo : EIATTR_KPARAM_INFO
	.align		4
.L_22:
        /*0038*/ 	.byte	0x04, 0x17
        /*003a*/ 	.short	(.L_24 - .L_23)
.L_23:
        /*003c*/ 	.word	0x00000000
        /*0040*/ 	.short	0x000a
        /*0042*/ 	.short	0x0034
        /*0044*/ 	.byte	0x00, 0xf0, 0x11, 0x00


	//----- nvinfo : EIATTR_KPARAM_INFO
	.align		4
.L_24:
        /*0048*/ 	.byte	0x04, 0x17
        /*004a*/ 	.short	(.L_26 - .L_25)
.L_25:
        /*004c*/ 	.word	0x00000000
        /*0050*/ 	.short	0x0009
        /*0052*/ 	.short	0x0030
        /*0054*/ 	.byte	0x00, 0xf0, 0x11, 0x00


	//----- nvinfo : EIATTR_KPARAM_INFO
	.align		4
.L_26:
        /*0058*/ 	.byte	0x04, 0x17
        /*005a*/ 	.short	(.L_28 - .L_27)
.L_27:
        /*005c*/ 	.word	0x00000000
        /*0060*/ 	.short	0x0008
        /*0062*/ 	.short	0x002c
        /*0064*/ 	.byte	0x00, 0xf0, 0x11, 0x00


	//----- nvinfo : EIATTR_KPARAM_INFO
	.align		4
.L_28:
        /*0068*/ 	.byte	0x04, 0x17
        /*006a*/ 	.short	(.L_30 - .L_29)
.L_29:
        /*006c*/ 	.word	0x00000000
        /*0070*/ 	.short	0x0007
        /*0072*/ 	.short	0x0028
        /*0074*/ 	.byte	0x00, 0xf0, 0x11, 0x00


	//----- nvinfo : EIATTR_KPARAM_INFO
	.align		4
.L_30:
        /*0078*/ 	.byte	0x04, 0x17
        /*007a*/ 	.short	(.L_32 - .L_31)
.L_31:
        /*007c*/ 	.word	0x00000000
        /*0080*/ 	.short	0x0006
        /*0082*/ 	.short	0x0024
        /*0084*/ 	.byte	0x00, 0xf0, 0x11, 0x00


	//----- nvinfo : EIATTR_KPARAM_INFO
	.align		4
.L_32:
        /*0088*/ 	.byte	0x04, 0x17
        /*008a*/ 	.short	(.L_34 - .L_33)
.L_33:
        /*008c*/ 	.word	0x00000000
        /*0090*/ 	.short	0x0005
        /*0092*/ 	.short	0x0020
        /*0094*/ 	.byte	0x00, 0xf0, 0x11, 0x00


	//----- nvinfo : EIATTR_KPARAM_INFO
	.align		4
.L_34:
        /*0098*/ 	.byte	0x04, 0x17
        /*009a*/ 	.short	(.L_36 - .L_35)
.L_35:
        /*009c*/ 	.word	0x00000000
        /*00a0*/ 	.short	0x0004
        /*00a2*/ 	.short	0x001c
        /*00a4*/ 	.byte	0x00, 0xf0, 0x11, 0x00


	//----- nvinfo : EIATTR_KPARAM_INFO
	.align		4
.L_36:
        /*00a8*/ 	.byte	0x04, 0x17
        /*00aa*/ 	.short	(.L_38 - .L_37)
.L_37:
        /*00ac*/ 	.word	0x00000000
        /*00b0*/ 	.short	0x0003
        /*00b2*/ 	.short	0x0018
        /*00b4*/ 	.byte	0x00, 0xf0, 0x11, 0x00


	//----- nvinfo : EIATTR_KPARAM_INFO
	.align		4
.L_38:
        /*00b8*/ 	.byte	0x04, 0x17
        /*00ba*/ 	.short	(.L_40 - .L_39)
.L_39:
        /*00bc*/ 	.word	0x00000000
        /*00c0*/ 	.short	0x0002
        /*00c2*/ 	.short	0x0010
        /*00c4*/ 	.byte	0x00, 0xf4, 0x21, 0x00


	//----- nvinfo : EIATTR_KPARAM_INFO
	.align		4
.L_40:
        /*00c8*/ 	.byte	0x04, 0x17
        /*00ca*/ 	.short	(.L_42 - .L_41)
.L_41:
        /*00cc*/ 	.word	0x00000000
        /*00d0*/ 	.short	0x0001
        /*00d2*/ 	.short	0x0008
        /*00d4*/ 	.byte	0x00, 0xf4, 0x21, 0x00


	//----- nvinfo : EIATTR_KPARAM_INFO
	.align		4
.L_42:
        /*00d8*/ 	.byte	0x04, 0x17
        /*00da*/ 	.short	(.L_44 - .L_43)
.L_43:
        /*00dc*/ 	.word	0x00000000
        /*00e0*/ 	.short	0x0000
        /*00e2*/ 	.short	0x0000
        /*00e4*/ 	.byte	0x00, 0xf4, 0x21, 0x00


	//----- nvinfo : EIATTR_AT_ENTRY_FRAGMENTS
	.align		4
.L_44:
        /*00e8*/ 	.byte	0x04, 0x4f
        /*00ea*/ 	.short	(.L_46 - .L_45)


	//   ....[0]....
.L_45:
        /*00ec*/ 	.word	0x00000004


	//----- nvinfo : EIATTR_RESERVED_SMEM_USED
	.align		4
.L_46:
        /*00f0*/ 	.byte	0x01, 0x41
	.zero		2


	//----- nvinfo : EIATTR_SPARSE_MMA_MASK
	.align		4
        /*00f4*/ 	.byte	0x03, 0x50
        /*00f6*/ 	.short	0x0000


	//----- nvinfo : EIATTR_TCGEN05_1CTA_USED
	.align		4
        /*00f8*/ 	.byte	0x01, 0x51
	.zero		2


	//----- nvinfo : EIATTR_MAXREG_COUNT
	.align		4
        /*00fc*/ 	.byte	0x03, 0x1b
        /*00fe*/ 	.short	0x00ff


	//----- nvinfo : EIATTR_NUM_BARRIERS
	.align		4
        /*0100*/ 	.byte	0x02, 0x4c
        /*0102*/ 	.byte	0x01
	.zero		1


	//----- nvinfo : EIATTR_ANNOTATIONS
	.align		4
        /*0104*/ 	.byte	0x04, 0x55
        /*0106*/ 	.short	(.L_48 - .L_47)


	//   ....[0]....
.L_47:
        /*0108*/ 	.word	0x00000001
        /*010c*/ 	.byte	0xc0, 0x0a, 0x00, 0x00, 0x01, 0x00, 0x00, 0x00, 0x50, 0x0b, 0x00, 0x00, 0x01, 0x00, 0x00, 0x00
        /* <DEDUP_REMOVED lines=715> */
        /*2dcc*/ 	.byte	0x30, 0xe6, 0x01, 0x00


	//----- nvinfo : EIATTR_INT_WARP_WIDE_INSTR_OFFSETS
	.align		4
.L_48:
        /*2dd0*/ 	.byte	0x04, 0x31
        /*2dd2*/ 	.short	(.L_50 - .L_49)


	//   ....[0]....
.L_49:
        /*2dd4*/ 	.word	0x000023c0


	//   ....[1]....
        /*2dd8*/ 	.word	0x000023d0


	//   ....[2]....
        /*2ddc*/ 	.word	0x0000bce0


	//   ....[3]....
        /*2de0*/ 	.word	0x0001ead0


	//   ....[4]....
        /*2de4*/ 	.word	0x0001eb20


	//----- nvinfo : EIATTR_COOP_GROUP_MASK_REGIDS
	.align		4
.L_50:
        /*2de8*/ 	.byte	0x04, 0x29
        /*2dea*/ 	.short	(.L_52 - .L_51)


	//   ....[0]....
.L_51:
        /*2dec*/ 	.word	0xffffffff


	//   ....[1]....
        /*2df0*/ 	.word	0xffffffff


	//   ....[2]....
        /*2df4*/ 	.word	0xffffffff


	//   ....[3]....
        /*2df8*/ 	.word	0xffffffff


	//----- nvinfo : EIATTR_COOP_GROUP_INSTR_OFFSETS
	.align		4
.L_52:
        /*2dfc*/ 	.byte	0x04, 0x28
        /*2dfe*/ 	.short	(.L_54 - .L_53)


	//   ....[0]....
.L_53:
        /*2e00*/ 	.word	0x00000070


	//   ....[1]....
        /*2e04*/ 	.word	0x00000330


	//   ....[2]....
        /*2e08*/ 	.word	0x0001e960


	//   ....[3]....
        /*2e0c*/ 	.word	0x0001ebd0


	//----- nvinfo : EIATTR_VRC_CTA_INIT_COUNT
	.align		4
.L_54:
        /*2e10*/ 	.byte	0x02, 0x4a
        /*2e12*/ 	.byte	0x80
	.zero		1


	//----- nvinfo : EIATTR_MBARRIER_INSTR_OFFSETS
	.align		4
        /*2e14*/ 	.byte	0x04, 0x39
        /*2e16*/ 	.short	(.L_56 - .L_55)


	//   ....[0]....
.L_55:
        /*2e18*/ 	.word	0x00002580
        /*2e1c*/ 	.word	0x000000ff
        /*2e20*/ 	.word	0x00000000
        /*2e24*/ 	.short	0x0100
        /*2e26*/ 	.byte	0x08
	.zero		1


	//   ....[1]....
        /*2e28*/ 	.word	0x0000bd00
        /*2e2c*/ 	.word	0x000000ff
        /*2e30*/ 	.word	0x00030008
        /*2e34*/ 	.short	0x0100
        /*2e36*/ 	.byte	0x0a
	.zero		1


	//   ....[2]....
        /*2e38*/ 	.word	0x00013f90
        /*2e3c*/ 	.word	0x000000ff
        /*2e40*/ 	.word	0x00000000
        /*2e44*/ 	.short	0x010a
        /*2e46*/ 	.byte	0x08
	.zero		1


	//   ....[3]....
        /*2e48*/ 	.word	0x0001a7b0
        /*2e4c*/ 	.word	0x000000ff
        /*2e50*/ 	.word	0x00000000
        /*2e54*/ 	.short	0x010a
        /*2e56*/ 	.byte	0x08
	.zero		1


	//   ....[4]....
        /*2e58*/ 	.word	0x0001a950
        /*2e5c*/ 	.word	0x000000ff
        /*2e60*/ 	.word	0x00030000
        /*2e64*/ 	.short	0x0108
        /*2e66*/ 	.byte	0x0a
	.zero		1


	//   ....[5]....
        /*2e68*/ 	.word	0x0001a970
        /*2e6c*/ 	.word	0x000000ff
        /*2e70*/ 	.word	0x00030008
        /*2e74*/ 	.short	0x0108
        /*2e76*/ 	.byte	0x0a
	.zero		1


	//   ....[6]....
        /*2e78*/ 	.word	0x0001ebf0
        /*2e7c*/ 	.word	0x000000ff
        /*2e80*/ 	.word	0x00000000
        /*2e84*/ 	.short	0x010a
        /*2e86*/ 	.byte	0x08
	.zero		1


	//   ....[7]....
        /*2e88*/ 	.word	0x0001ec20
        /*2e8c*/ 	.word	0x000000ff
        /*2e90*/ 	.word	0x00000000
        /*2e94*/ 	.short	0x010a
        /*2e96*/ 	.byte	0x08
	.zero		1


	//----- nvinfo : EIATTR_NUM_MBARRIERS
	.align		4
.L_56:
        /*2e98*/ 	.byte	0x03, 0x38
        /*2e9a*/ 	.short	0x0002


	//----- nvinfo : EIATTR_EXIT_INSTR_OFFSETS
	.align		4
        /*2e9c*/ 	.byte	0x04, 0x1c
        /*2e9e*/ 	.short	(.L_58 - .L_57)


	//   ....[0]....
.L_57:
        /*2ea0*/ 	.word	0x0001ebe0


	//----- nvinfo : EIATTR_REQNTID
	.align		4
.L_58:
        /*2ea4*/ 	.byte	0x04, 0x10
        /*2ea6*/ 	.short	(.L_60 - .L_59)
.L_59:
        /*2ea8*/ 	.word	0x00000100
        /*2eac*/ 	.word	0x00000001
        /*2eb0*/ 	.word	0x00000001


	//----- nvinfo : EIATTR_CRS_STACK_SIZE
	.align		4
.L_60:
        /*2eb4*/ 	.byte	0x04, 0x1e
        /*2eb6*/ 	.short	(.L_62 - .L_61)
.L_61:
        /*2eb8*/ 	.word	0x00000000


	//----- nvinfo : EIATTR_CBANK_PARAM_SIZE
	.align		4
.L_62:
        /*2ebc*/ 	.byte	0x03, 0x19
        /*2ebe*/ 	.short	0x0050


	//----- nvinfo : EIATTR_PARAM_CBANK
	.align		4
        /*2ec0*/ 	.byte	0x04, 0x0a
        /*2ec2*/ 	.short	(.L_64 - .L_63)
	.align		4
.L_63:
        /*2ec4*/ 	.word	index@(.nv.constant0.matmul_kernel)
        /*2ec8*/ 	.short	0x0380
        /*2eca*/ 	.short	0x0050


	//----- nvinfo : EIATTR_SW_WAR
	.align		4
.L_64:
        /*2ecc*/ 	.byte	0x04, 0x36
        /*2ece*/ 	.short	(.L_66 - .L_65)
.L_65:
        /*2ed0*/ 	.word	0x00000008
.L_66:


//--------------------- .nv.compat                --------------------------
	.section	.nv.compat,"",@"SHT_CUDA_COMPAT_INFO"
	.align	4
        /*0000*/ 	.byte	0x02, 0x02, 0x02, 0x00, 0x02, 0x05, 0x05, 0x00, 0x02, 0x03, 0x00, 0x00, 0x02, 0x06, 0x01, 0x00


//--------------------- .nv.callgraph             --------------------------
	.section	.nv.callgraph,"",@"SHT_CUDA_CALLGRAPH"
	.align	4
	.sectionentsize	8
	.align		4
        /*0000*/ 	.word	0x00000000
	.align		4
        /*0004*/ 	.word	0xffffffff
	.align		4
        /*0008*/ 	.word	0x00000000
	.align		4
        /*000c*/ 	.word	0xfffffffe
	.align		4
        /*0010*/ 	.word	0x00000000
	.align		4
        /*0014*/ 	.word	0xfffffffd
	.align		4
        /*0018*/ 	.word	0x00000000
	.align		4
        /*001c*/ 	.word	0xfffffffc


//--------------------- .text.matmul_kernel       --------------------------
	.section	.text.matmul_kernel,"ax",@progbits
	.align	128
        .global         matmul_kernel
        .type           matmul_kernel,@function
        .size           matmul_kernel,(.L_x_20 - matmul_kernel)
        .other          matmul_kernel,@"STO_CUDA_ENTRY STV_DEFAULT"
matmul_kernel:
.text.matmul_kernel:
[----:B------:R-:W0:Y:S01]  /*0000*/  LDC R1, c[0x0][0x37c] ;  /* 0x0000df00ff017b82 */ /* 0x000e220000000800 */
[----:B------:R-:W1:Y:S01]  /*0010*/  S2R R0, SR_TID.X ;  /* 0x0000000000007919 */ /* 0x000e620000002100 */
[----:B0-----:R-:W-:Y:S01]  /*0020*/  VIADD R1, R1, 0xfffff818 ;  /* 0xfffff81801017836 */ /* 0x001fe20000000000 */
[----:B-1----:R-:W-:-:S13]  /*0030*/  ISETP.GE.U32.AND P0, PT, R0, 0x20, PT ;  /* 0x000000200000780c */ /* 0x002fda0003f06070 */
[----:B------:R-:W-:Y:S02]  /*0040*/  VOTEU.ANY UP0, P0 ;  /* 0x0000000000ff7886 */ /* 0x000fe40000000100 */
[----:B------:R-:W-:Y:S05]  /*0050*/  BRA.U UP0, `(.L_x_0) ;  /* 0x0000000100b87547 */ /* 0x000fea000b800000 */
[----:B------:R-:W0:Y:S01]  /*0060*/  S2UR UR6, SR_CgaCtaId ;  /* 0x00000000000679c3 */ /* 0x000e220000008800 */
[----:B------:R-:W-:Y:S01]  /*0070*/  NOP ;  /* 0x0000000000007918 */ /* 0x000fe20000000000 */
[----:B------:R-:W-:Y:S02]  /*0080*/  UMOV UR4, 0x40 ;  /* 0x0000004000047882 */ /* 0x000fe40000000000 */
[----:B0-----:R-:W-:-:S09]  /*0090*/  ULEA UR4, UR6, UR4, 0x18 ;  /* 0x0000000406047291 */ /* 0x001fd2000f8ec0ff */
[----:B------:R-:W0:Y:S01]  /*00a0*/  LDS.U8 R0, [UR4] ;  /* 0x00000004ff007984 */ /* 0x000e220008000000 */
[----:B------:R-:W-:Y:S02]  /*00b0*/  UMOV UR4, 0x400 ;  /* 0x0000040000047882 */ /* 0x000fe40000000000 */
[----:B------:R-:W-:Y:S01]  /*00c0*/  ULEA UR4, UR6, UR4, 0x18 ;  /* 0x0000000406047291 */ /* 0x000fe2000f8ec0ff */
[----:B0-----:R-:W-:-:S13]  /*00d0*/  ISETP.NE.AND P0, PT, R0, RZ, PT ;  /* 0x000000ff0000720c */ /* 0x001fda0003f05270 */
[----:B------:R-:W-:Y:S05]  /*00e0*/  @P0 BRA `(.L_x_1) ;  /* 0x00000000007c0947 */ /* 0x000fea0003800000 */
[----:B------:R-:W-:-:S13]  /*00f0*/  ELECT P0, URZ, PT ;  /* 0x0000000000ff782f */ /* 0x000fda0003800000 */
[----:B------:R-:W-:Y:S05]  /*0100*/  @!P0 BRA `(.L_x_2) ;  /* 0x0000000000848947 */ /* 0x000fea0003800000 */
[----:B------:R-:W-:Y:S01]  /*0110*/  UMOV UR5, 0x8 ;  /* 0x0000000800057882 */ /* 0x000fe20000000000 */
[----:B------:R-:W-:Y:S02]  /*0120*/  IMAD.MOV.U32 R4, RZ, RZ, 0x1 ;  /* 0x00000001ff047424 */ /* 0x000fe400078e00ff */
[----:B------:R-:W-:Y:S02]  /*0130*/  IMAD.MOV.U32 R5, RZ, RZ, 0xff ;  /* 0x000000ffff057424 */ /* 0x000fe400078e00ff */
[----:B------:R-:W-:Y:S04]  /*0140*/  DEPBAR.LE SB0, 0x36 ;  /* 0x00008d800000791a */ /* 0x000fe80000000000 */
[----:B------:R-:W0:Y:S02]  /*0150*/  UTCATOMSWS.FIND_AND_SET.ALIGN UP1, UR5, UR5 ;  /* 0x00000005000575e3 */ /* 0x000e240008020800 */
[----:B0-----:R-:W-:-:S04]  /*0160*/  PLOP3.LUT P0, PT, PT, PT, UP1, 0x80, 0x8 ;  /* 0x000000000008781c */ /* 0x001fc80003f0f018 */
[----:B------:R-:W-:-:S04]  /*0170*/  SEL R0, RZ, 0xffffffff, !P0 ;  /* 0xffffffffff007807 */ /* 0x000fc80004000000 */
[----:B------:R-:W-:Y:S01]  /*0180*/  ISETP.NE.AND P0, PT, R0, RZ, PT ;  /* 0x000000ff0000720c */ /* 0x000fe20003f05270 */
[----:B------:R-:W-:-:S12]  /*0190*/  IMAD.U32 R0, RZ, RZ, UR5 ;  /* 0x00000005ff007e24 */ /* 0x000fd8000f8e00ff */
[----:B------:R-:W-:Y:S05]  /*01a0*/  @P0 BRA `(.L_x_3) ;  /* 0x0000000000240947 */ /* 0x000fea0003800000 */
.L_x_4:
[----:B------:R-:W-:Y:S05]  /*01b0*/  NANOSLEEP 0x64 ;  /* 0x000000640000795d */ /* 0x000fea0003800000 */
[----:B------:R-:W-:-:S05]  /*01c0*/  UMOV UR5, 0x8 ;  /* 0x0000000800057882 */ /* 0x000fca0000000000 */
[----:B------:R-:W-:Y:S04]  /*01d0*/  DEPBAR.LE SB0, 0x36 ;  /* 0x00008d800000791a */ /* 0x000fe80000000000 */
[----:B------:R-:W0:Y:S02]  /*01e0*/  UTCATOMSWS.FIND_AND_SET.ALIGN UP1, UR5, UR5 ;  /* 0x00000005000575e3 */ /* 0x000e240008020800 */
[----:B0-----:R-:W-:-:S04]  /*01f0*/  PLOP3.LUT P0, PT, PT, PT, UP1, 0x80, 0x8 ;  /* 0x000000000008781c */ /* 0x001fc80003f0f018 */
[----:B------:R-:W-:-:S04]  /*0200*/  SEL R0, RZ, 0xffffffff, !P0 ;  /* 0xffffffffff007807 */ /* 0x000fc80004000000 */
[----:B------:R-:W-:Y:S01]  /*0210*/  ISETP.NE.AND P0, PT, R0, RZ, PT ;  /* 0x000000ff0000720c */ /* 0x000fe20003f05270 */
[----:B------:R-:W-:-:S12]  /*0220*/  IMAD.U32 R0, RZ, RZ, UR5 ;  /* 0x00000005ff007e24 */ /* 0x000fd8000f8e00ff */
[----:B------:R-:W-:Y:S05]  /*0230*/  @!P0 BRA `(.L_x_4) ;  /* 0xfffffffc00dc8947 */ /* 0x000fea000383ffff */
.L_x_3:
[C---:B------:R-:W-:Y:S01]  /*0240*/  VIADD R3, R0.reuse, 0x10 ;  /* 0x0000001000037836 */ /* 0x040fe20000000000 */
[----:B------:R-:W-:Y:S01]  /*0250*/  UMOV UR5, 0x50 ;  /* 0x0000005000057882 */ /* 0x000fe20000000000 */
[----:B------:R-:W-:Y:S01]  /*0260*/  SHF.L.U32 R2, R5, R0, RZ ;  /* 0x0000000005027219 */ /* 0x000fe200000006ff */
[----:B------:R-:W-:Y:S01]  /*0270*/  ULEA UR5, UR6, UR5, 0x18 ;  /* 0x0000000506057291 */ /* 0x000fe2000f8ec0ff */
[----:B------:R-:W-:Y:S01]  /*0280*/  IMAD.SHL.U32 R0, R0, 0x20, RZ ;  /* 0x0000002000007824 */ /* 0x000fe200078e00ff */
[----:B------:R-:W-:-:S04]  /*0290*/  SHF.L.U32 R3, R4, R3, RZ ;  /* 0x0000000304037219 */ /* 0x000fc800000006ff */
[----:B------:R-:W-:-:S05]  /*02a0*/  LOP3.LUT R2, R3, R2, RZ, 0xfc, !PT ;  /* 0x0000000203027212 */ /* 0x000fca00078efcff */
[----:B------:R0:W-:Y:S04]  /*02b0*/  ATOMS.OR RZ, [UR5], R2 ;  /* 0x00000002ffff798c */ /* 0x0001e8000b000005 */
[----:B------:R0:W-:Y:S01]  /*02c0*/  STS [UR4], R0 ;  /* 0x00000000ff007988 */ /* 0x0001e20008000804 */
[----:B------:R-:W-:Y:S05]  /*02d0*/  BRA `(.L_x_2) ;  /* 0x0000000000107947 */ /* 0x000fea0003800000 */
.L_x_1:
[----:B------:R-:W-:Y:S01]  /*02e0*/  IMAD.MOV.U32 R0, RZ, RZ, -0x1 ;  /* 0xffffffffff007424 */ /* 0x000fe200078e00ff */
[----:B------:R-:W-:-:S04]  /*02f0*/  MOV R2, 0x320 ;  /* 0x0000032000027802 */ /* 0x000fc80000000f00 */
[----:B------:R0:W-:Y:S03]  /*0300*/  STS [UR4], R0 ;  /* 0x00000000ff007988 */ /* 0x0001e60008000804 */
[----:B0-----:R-:W-:Y:S05]  /*0310*/  CALL.REL.NOINC `($__internal_1_$__cuda_sm10x_tcgen05_guardrail_trap_phase_invalid_during_alloc) ;  /* 0x000001e800587944 */ /* 0x001fea0003c00000 */
.L_x_2:
[----:B------:R-:W-:Y:S05]  /*0320*/  WARPSYNC.ALL ;  /* 0x0000000000007948 */ /* 0x000fea0003800000 */
[----:B------:R-:W-:Y:S01]  /*0330*/  NOP ;  /* 0x0000000000007918 */ /* 0x000fe20000000000 */
.L_x_0:
[----:B------:R-:W1:Y:S01]  /*0340*/  LDC.64 R68, c[0x0][0x398] ;  /* 0x0000e600ff447b82 */ /* 0x000e620000000a00 */
[----:B------:R-:W2:Y:S01]  /*0350*/  S2R R7, SR_CTAID.X ;  /* 0x0000000000077919 */ /* 0x000ea20000002500 */
[----:B------:R-:W-:Y:S01]  /*0360*/  UMOV UR10, 0x400 ;  /* 0x00000400000a7882 */ /* 0x000fe20000000000 */
[----:B------:R-:W3:Y:S01]  /*0370*/  LDCU.128 UR12, c[0x0][0x380] ;  /* 0x00007000ff0c77ac */ /* 0x000ee20008000c00 */
[----:B------:R-:W-:Y:S01]  /*0380*/  PRMT R207, RZ, 0x7610, R207 ;  /* 0x00007610ffcf7816 */ /* 0x000fe200000000cf */
[----:B------:R-:W4:Y:S01]  /*0390*/  S2R R237, SR_TID.X ;  /* 0x0000000000ed7919 */ /* 0x000f220000002100 */
[----:B------:R-:W0:Y:S02]  /*03a0*/  LDCU.64 UR24, c[0x0][0x358] ;  /* 0x00006b00ff1877ac */ /* 0x000e240008000a00 */
[----:B------:R-:W5:Y:S01]  /*03b0*/  S2UR UR4, SR_CgaCtaId ;  /* 0x00000000000479c3 */ /* 0x000f620000008800 */
[----:B------:R-:W-:-:S07]  /*03c0*/  UMOV UR6, 0x1 ;  /* 0x0000000100067882 */ /* 0x000fce0000000000 */
[----:B------:R-:W0:Y:S02]  /*03d0*/  LDC.64 R92, c[0x0][0x3a8] ;  /* 0x0000ea00ff5c7b82 */ /* 0x000e240000000a00 */
[----:B01----:R-:W-:Y:S01]  /*03e0*/  VIADD R0, R69, 0xff ;  /* 0x000000ff45007836 */ /* 0x003fe20000000000 */
[----:B------:R-:W-:-:S05]  /*03f0*/  IABS R95, R69 ;  /* 0x00000045005f7213 */ /* 0x000fca0000000000 */
[----:B------:R-:W0:Y:S01]  /*0400*/  LDC.64 R90, c[0x0][0x3a0] ;  /* 0x0000e800ff5a7b82 */ /* 0x000e220000000a00 */
[----:B------:R-:W-:Y:S01]  /*0410*/  SHF.R.S32.HI R3, RZ, 0x1f, R0 ;  /* 0x0000001fff037819 */ /* 0x000fe20000011400 */
[----:B-----5:R-:W-:-:S03]  /*0420*/  ULEA UR10, UR4, UR10, 0x18 ;  /* 0x0000000a040a7291 */ /* 0x020fc6000f8ec0ff */
[----:B------:R-:W-:-:S03]  /*0430*/  LEA.HI R3, R3, R0, RZ, 0x8 ;  /* 0x0000000003037211 */ /* 0x000fc600078f40ff */
[----:B------:R-:W-:Y:S01]  /*0440*/  BAR.SYNC.DEFER_BLOCKING 0x0 ;  /* 0x0000000000007b1d */ /* 0x000fe20000010000 */
[----:B--2---:R-:W-:Y:S01]  /*0450*/  IABS R8, R7 ;  /* 0x0000000700087213 */ /* 0x004fe20000000000 */
[----:B------:R-:W-:Y:S01]  /*0460*/  UIADD3 UR8, UPT, UPT, UR10, 0x30000, URZ ;  /* 0x000300000a087890 */ /* 0x000fe2000fffe0ff */
[----:B------:R-:W-:Y:S02]  /*0470*/  SHF.R.S32.HI R3, RZ, 0x8, R3 ;  /* 0x00000008ff037819 */ /* 0x000fe40000011403 */
[--C-:B----4-:R-:W-:Y:S02]  /*0480*/  SHF.R.U32.HI R236, RZ, 0x5, R237.reuse ;  /* 0x00000005ffec7819 */ /* 0x110fe400000116ed */
[----:B------:R-:W-:Y:S01]  /*0490*/  SHF.R.U32.HI R99, RZ, 0x7, R237 ;  /* 0x00000007ff637819 */ /* 0x000fe200000116ed */
[----:B------:R-:W-:-:S03]  /*04a0*/  IMAD.SHL.U32 R4, R3, 0x8, RZ ;  /* 0x0000000803047824 */ /* 0x000fc600078e00ff */
[----:B------:R-:W-:Y:S02]  /*04b0*/  SGXT.U32 R99, R99, 0x1 ;  /* 0x000000016363781a */ /* 0x000fe40000000000 */
[-C--:B------:R-:W-:Y:S02]  /*04c0*/  IABS R5, R4.reuse ;  /* 0x0000000400057213 */ /* 0x080fe40000000000 */
[----:B------:R-:W-:Y:S02]  /*04d0*/  IABS R10, R4 ;  /* 0x00000004000a7213 */ /* 0x000fe40000000000 */
[----:B------:R-:W1:Y:S01]  /*04e0*/  I2F.RP R0, R5 ;  /* 0x0000000500007306 */ /* 0x000e620000209400 */
[----:B------:R-:W2:Y:S07]  /*04f0*/  LDS R13, [UR10] ;  /* 0x0000000aff0d7984 */ /* 0x000eae0008000800 */
[----:B-1----:R-:W1:Y:S02]  /*0500*/  MUFU.RCP R0, R0 ;  /* 0x0000000000007308 */ /* 0x002e640000001000 */
[----:B-1----:R-:W-:-:S02]  /*0510*/  VIADD R2, R0, 0xffffffe ;  /* 0x0ffffffe00027836 */ /* 0x002fc40000000000 */
[----:B------:R-:W-:-:S04]  /*0520*/  IMAD.MOV R0, RZ, RZ, -R10 ;  /* 0x000000ffff007224 */ /* 0x000fc800078e0a0a */
[----:B------:R1:W4:Y:S02]  /*0530*/  F2I.FTZ.U32.TRUNC.NTZ R3, R2 ;  /* 0x0000000200037305 */ /* 0x000324000021f000 */
[----:B-1----:R-:W-:Y:S01]  /*0540*/  IMAD.MOV.U32 R2, RZ, RZ, RZ ;  /* 0x000000ffff027224 */ /* 0x002fe200078e00ff */
[----:B--2---:R-:W-:Y:S01]  /*0550*/  R2UR UR7, R13 ;  /* 0x000000000d0772ca */ /* 0x004fe200000e0000 */
[----:B----4-:R-:W-:-:S04]  /*0560*/  IMAD.MOV R6, RZ, RZ, -R3 ;  /* 0x000000ffff067224 */ /* 0x010fc800078e0a03 */
[----:B------:R-:W-:Y:S02]  /*0570*/  IMAD R9, R6, R5, RZ ;  /* 0x0000000506097224 */ /* 0x000fe400078e02ff */
[----:B------:R-:W-:Y:S02]  /*0580*/  IMAD.MOV.U32 R6, RZ, RZ, R8 ;  /* 0x000000ffff067224 */ /* 0x000fe400078e0008 */
[----:B------:R-:W-:-:S06]  /*0590*/  IMAD.HI.U32 R3, R3, R9, R2 ;  /* 0x0000000903037227 */ /* 0x000fcc00078e0002 */
[----:B------:R-:W-:-:S04]  /*05a0*/  IMAD.HI.U32 R3, R3, R6, RZ ;  /* 0x0000000603037227 */ /* 0x000fc800078e00ff */
[----:B------:R-:W-:Y:S01]  /*05b0*/  IMAD R0, R3, R0, R6 ;  /* 0x0000000003007224 */ /* 0x000fe200078e0206 */
[----:B------:R-:W-:Y:S04]  /*05c0*/  BAR.SYNC.DEFER_BLOCKING 0x0 ;  /* 0x0000000000007b1d */ /* 0x000fe80000010000 */
[----:B------:R-:W-:-:S13]  /*05d0*/  ISETP.GT.U32.AND P1, PT, R5, R0, PT ;  /* 0x000000000500720c */ /* 0x000fda0003f24070 */
[----:B------:R-:W-:Y:S02]  /*05e0*/  @!P1 IMAD.IADD R0, R0, 0x1, -R5 ;  /* 0x0000000100009824 */ /* 0x000fe400078e0a05 */
[----:B------:R-:W-:Y:S01]  /*05f0*/  @!P1 VIADD R3, R3, 0x1 ;  /* 0x0000000103039836 */ /* 0x000fe20000000000 */
[----:B------:R-:W-:Y:S02]  /*0600*/  ISETP.NE.AND P1, PT, R4, RZ, PT ;  /* 0x000000ff0400720c */ /* 0x000fe40003f25270 */
[----:B------:R-:W-:Y:S02]  /*0610*/  ISETP.GE.U32.AND P0, PT, R0, R5, PT ;  /* 0x000000050000720c */ /* 0x000fe40003f06070 */
[----:B------:R-:W-:-:S04]  /*0620*/  LOP3.LUT R0, R7, R4, RZ, 0x3c, !PT ;  /* 0x0000000407007212 */ /* 0x000fc800078e3cff */
[----:B------:R-:W-:Y:S01]  /*0630*/  ISETP.GE.AND P2, PT, R0, RZ, PT ;  /* 0x000000ff0000720c */ /* 0x000fe20003f46270 */
[----:B------:R-:W-:-:S06]  /*0640*/  VIADD R0, R68, 0x7f ;  /* 0x0000007f44007836 */ /* 0x000fcc0000000000 */
[----:B------:R-:W-:-:S04]  /*0650*/  @P0 VIADD R3, R3, 0x1 ;  /* 0x0000000103030836 */ /* 0x000fc80000000000 */
[----:B------:R-:W-:Y:S01]  /*0660*/  IMAD.MOV.U32 R2, RZ, RZ, R3 ;  /* 0x000000ffff027224 */ /* 0x000fe200078e0003 */
[----:B------:R-:W-:-:S03]  /*0670*/  SHF.R.S32.HI R3, RZ, 0x1f, R0 ;  /* 0x0000001fff037819 */ /* 0x000fc60000011400 */
[----:B------:R-:W-:Y:S01]  /*0680*/  @!P2 IMAD.MOV R2, RZ, RZ, -R2 ;  /* 0x000000ffff02a224 */ /* 0x000fe200078e0a02 */
[----:B------:R-:W-:Y:S02]  /*0690*/  @!P1 LOP3.LUT R2, RZ, R4, RZ, 0x33, !PT ;  /* 0x00000004ff029212 */ /* 0x000fe400078e33ff */
[----:B------:R-:W-:-:S03]  /*06a0*/  LEA.HI R3, R3, R0, RZ, 0x7 ;  /* 0x0000000003037211 */ /* 0x000fc600078f38ff */
[----:B------:R-:W-:Y:S02]  /*06b0*/  IMAD.SHL.U32 R12, R2, 0x8, RZ ;  /* 0x00000008020c7824 */ /* 0x000fe400078e00ff */
[----:B------:R-:W-:-:S03]  /*06c0*/  IMAD.MOV R2, RZ, RZ, -R2 ;  /* 0x000000ffff027224 */ /* 0x000fc600078e0a02 */
[----:B------:R-:W-:Y:S01]  /*06d0*/  LEA.HI.SX32 R3, R3, -R12, 0x19 ;  /* 0x8000000c03037211 */ /* 0x000fe200078fcaff */
[----:B------:R-:W-:Y:S02]  /*06e0*/  IMAD R11, R4, R2, R7 ;  /* 0x00000002040b7224 */ /* 0x000fe400078e0207 */
[----:B------:R-:W-:Y:S01]  /*06f0*/  IMAD.MOV.U32 R4, RZ, RZ, RZ ;  /* 0x000000ffff047224 */ /* 0x000fe200078e00ff */
[----:B------:R-:W-:Y:S01]  /*0700*/  VIMNMX R10, PT, PT, R3, 0x8, PT ;  /* 0x00000008030a7848 */ /* 0x000fe20003fe0100 */
[----:B------:R-:W-:Y:S01]  /*0710*/  I2F.RP R2, R95 ;  /* 0x0000005f00027306 */ /* 0x000fe20000209400 */
[----:B------:R-:W-:Y:S02]  /*0720*/  IABS R3, R68 ;  /* 0x0000004400037213 */ /* 0x000fe40000000000 */
[-C--:B------:R-:W-:Y:S02]  /*0730*/  IABS R9, R10.reuse ;  /* 0x0000000a00097213 */ /* 0x080fe40000000000 */
[----:B------:R-:W-:-:S03]  /*0740*/  IABS R8, R10 ;  /* 0x0000000a00087213 */ /* 0x000fc60000000000 */
[----:B------:R-:W1:Y:S08]  /*0750*/  I2F.RP R0, R9 ;  /* 0x0000000900007306 */ /* 0x000e700000209400 */
[----:B------:R-:W2:Y:S08]  /*0760*/  I2F.RP R6, R3 ;  /* 0x0000000300067306 */ /* 0x000eb00000209400 */
[----:B-1----:R-:W1:Y:S08]  /*0770*/  MUFU.RCP R0, R0 ;  /* 0x0000000000007308 */ /* 0x002e700000001000 */
[----:B--2---:R-:W-:Y:S08]  /*0780*/  MUFU.RCP R6, R6 ;  /* 0x0000000600067308 */ /* 0x004ff00000001000 */
[----:B------:R-:W-:Y:S01]  /*0790*/  MUFU.RCP R2, R2 ;  /* 0x0000000200027308 */ /* 0x000fe20000001000 */
[----:B-1----:R-:W-:-:S07]  /*07a0*/  VIADD R5, R0, 0xffffffe ;  /* 0x0ffffffe00057836 */ /* 0x002fce0000000000 */
[----:B------:R-:W1:Y:S02]  /*07b0*/  F2I.FTZ.U32.TRUNC.NTZ R5, R5 ;  /* 0x0000000500057305 */ /* 0x000e64000021f000 */
[----:B-1----:R-:W-:-:S04]  /*07c0*/  IMAD.MOV R0, RZ, RZ, -R5 ;  /* 0x000000ffff007224 */ /* 0x002fc800078e0a05 */
[----:B------:R-:W-:Y:S01]  /*07d0*/  IMAD R7, R0, R9, RZ ;  /* 0x0000000900077224 */ /* 0x000fe200078e02ff */
[----:B------:R-:W-:-:S03]  /*07e0*/  IABS R0, R11 ;  /* 0x0000000b00007213 */ /* 0x000fc60000000000 */
[----:B------:R-:W-:-:S04]  /*07f0*/  IMAD.HI.U32 R4, R5, R7, R4 ;  /* 0x0000000705047227 */ /* 0x000fc800078e0004 */
[----:B------:R-:W-:Y:S02]  /*0800*/  IMAD.MOV.U32 R5, RZ, RZ, R0 ;  /* 0x000000ffff057224 */ /* 0x000fe400078e0000 */
[----:B------:R-:W-:Y:S02]  /*0810*/  IMAD.MOV R0, RZ, RZ, -R8 ;  /* 0x000000ffff007224 */ /* 0x000fe400078e0a08 */
[----:B------:R-:W-:-:S04]  /*0820*/  IMAD.HI.U32 R4, R4, R5, RZ ;  /* 0x0000000504047227 */ /* 0x000fc800078e00ff */
[----:B------:R-:W-:Y:S02]  /*0830*/  IMAD R0, R4, R0, R5 ;  /* 0x0000000004007224 */ /* 0x000fe400078e0205 */
[----:B------:R-:W-:Y:S02]  /*0840*/  VIADD R5, R6, 0xffffffe ;  /* 0x0ffffffe06057836 */ /* 0x000fe40000000000 */
[----:B------:R-:W-:Y:S01]  /*0850*/  VIADD R6, R2, 0xffffffe ;  /* 0x0ffffffe02067836 */ /* 0x000fe20000000000 */
[----:B------:R-:W-:Y:S01]  /*0860*/  ISETP.GT.U32.AND P1, PT, R9, R0, PT ;  /* 0x000000000900720c */ /* 0x000fe20003f24070 */
[C---:B------:R-:W-:Y:S02]  /*0870*/  IMAD.SHL.U32 R2, R236.reuse, 0x20, RZ ;  /* 0x00000020ec027824 */ /* 0x040fe400078e00ff */
[----:B------:R-:W1:Y:S01]  /*0880*/  F2I.FTZ.U32.TRUNC.NTZ R5, R5 ;  /* 0x0000000500057305 */ /* 0x000e62000021f000 */
[----:B------:R-:W-:Y:S02]  /*0890*/  IMAD.SHL.U32 R8, R236, 0x200000, RZ ;  /* 0x00200000ec087824 */ /* 0x000fe400078e00ff */
[----:B------:R-:W-:-:S03]  /*08a0*/  LOP3.LUT R2, R2, 0x80, RZ, 0xc0, !PT ;  /* 0x0000008002027812 */ /* 0x000fc600078ec0ff */
[----:B------:R-:W-:Y:S02]  /*08b0*/  LOP3.LUT R8, R8, 0x600000, RZ, 0xc0, !PT ;  /* 0x0060000008087812 */ /* 0x000fe400078ec0ff */
[----:B------:R-:W2:Y:S01]  /*08c0*/  F2I.FTZ.U32.TRUNC.NTZ R7, R6 ;  /* 0x0000000600077305 */ /* 0x000ea2000021f000 */
[----:B------:R-:W-:Y:S01]  /*08d0*/  R2UR UR11, R2 ;  /* 0x00000000020b72ca */ /* 0x000fe200000e0000 */
[----:B------:R-:W-:Y:S01]  /*08e0*/  @!P1 IMAD.IADD R0, R0, 0x1, -R9 ;  /* 0x0000000100009824 */ /* 0x000fe200078e0a09 */
[----:B------:R-:W-:Y:S01]  /*08f0*/  R2UR UR5, R8 ;  /* 0x00000000080572ca */ /* 0x000fe200000e0000 */
[----:B------:R-:W-:Y:S01]  /*0900*/  @!P1 VIADD R4, R4, 0x1 ;  /* 0x0000000104049836 */ /* 0x000fe20000000000 */
[----:B------:R-:W-:Y:S02]  /*0910*/  ISETP.NE.AND P1, PT, R10, RZ, PT ;  /* 0x000000ff0a00720c */ /* 0x000fe40003f25270 */
[----:B------:R-:W-:Y:S02]  /*0920*/  ISETP.GE.U32.AND P0, PT, R0, R9, PT ;  /* 0x000000090000720c */ /* 0x000fe40003f06070 */
[----:B------:R-:W-:-:S04]  /*0930*/  LOP3.LUT R0, R11, R10, RZ, 0x3c, !PT ;  /* 0x0000000a0b007212 */ /* 0x000fc800078e3cff */
[----:B------:R-:W-:Y:S01]  /*0940*/  ISETP.GE.AND P2, PT, R0, RZ, PT ;  /* 0x000000ff0000720c */ /* 0x000fe20003f46270 */
[----:B-1----:R-:W-:Y:S02]  /*0950*/  IMAD.MOV R0, RZ, RZ, -R5 ;  /* 0x000000ffff007224 */ /* 0x002fe400078e0a05 */
[----:B--2---:R-:W-:Y:S01]  /*0960*/  IMAD.MOV R6, RZ, RZ, -R7 ;  /* 0x000000ffff067224 */ /* 0x004fe200078e0a07 */
[----:B------:R-:W-:Y:S01]  /*0970*/  UIADD3 UR11, UPT, UPT, UR11, UR5, UR7 ;  /* 0x000000050b0b7290 */ /* 0x000fe2000fffe007 */
[----:B------:R-:W-:Y:S02]  /*0980*/  IMAD R9, R0, R3, RZ ;  /* 0x0000000300097224 */ /* 0x000fe400078e02ff */
[----:B------:R-:W-:-:S04]  /*0990*/  @P0 VIADD R4, R4, 0x1 ;  /* 0x0000000104040836 */ /* 0x000fc80000000000 */
[----:B------:R-:W-:Y:S02]  /*09a0*/  IMAD.MOV.U32 R2, RZ, RZ, R4 ;  /* 0x000000ffff027224 */ /* 0x000fe400078e0004 */
[----:B------:R-:W-:Y:S02]  /*09b0*/  IMAD.MOV.U32 R4, RZ, RZ, RZ ;  /* 0x000000ffff047224 */ /* 0x000fe400078e00ff */
[----:B------:R-:W-:Y:S01]  /*09c0*/  @!P2 IMAD.MOV R2, RZ, RZ, -R2 ;  /* 0x000000ffff02a224 */ /* 0x000fe200078e0a02 */
[----:B------:R-:W-:Y:S01]  /*09d0*/  @!P1 LOP3.LUT R2, RZ, R10, RZ, 0x33, !PT ;  /* 0x0000000aff029212 */ /* 0x000fe200078e33ff */
[----:B------:R-:W-:-:S03]  /*09e0*/  IMAD.HI.U32 R4, R5, R9, R4 ;  /* 0x0000000905047227 */ /* 0x000fc600078e0004 */
[----:B------:R-:W-:Y:S01]  /*09f0*/  PRMT R0, R99, 0x6540, R2 ;  /* 0x0000654063007816 */ /* 0x000fe20000000002 */
[----:B------:R-:W-:Y:S02]  /*0a00*/  IMAD R5, R6, R95, RZ ;  /* 0x0000005f06057224 */ /* 0x000fe400078e02ff */
[----:B------:R-:W-:Y:S01]  /*0a10*/  IMAD.MOV.U32 R6, RZ, RZ, RZ ;  /* 0x000000ffff067224 */ /* 0x000fe200078e00ff */
[----:B------:R-:W-:Y:S01]  /*0a20*/  IABS R77, R0 ;  /* 0x00000000004d7213 */ /* 0x000fe20000000000 */
[----:B------:R-:W-:Y:S01]  /*0a30*/  IMAD.SHL.U32 R98, R2, 0x100, RZ ;  /* 0x0000010002627824 */ /* 0x000fe200078e00ff */
[C---:B------:R-:W-:Y:S01]  /*0a40*/  LOP3.LUT R35, R0.reuse, 0xfe, RZ, 0xfc, !PT ;  /* 0x000000fe00237812 */ /* 0x040fe200078efcff */
[----:B------:R-:W-:Y:S01]  /*0a50*/  IMAD.HI.U32 R94, R7, R5, R6 ;  /* 0x00000005075e7227 */ /* 0x000fe200078e0006 */
[----:B------:R-:W-:Y:S02]  /*0a60*/  LOP3.LUT R85, R0, 0x90, RZ, 0xfc, !PT ;  /* 0x0000009000557812 */ /* 0x000fe400078efcff */
[C-C-:B------:R-:W-:Y:S01]  /*0a70*/  LOP3.LUT R63, R98.reuse, 0x18, R99.reuse, 0xfe, !PT ;  /* 0x00000018623f7812 */ /* 0x140fe200078efe63 */
[----:B------:R-:W-:Y:S01]  /*0a80*/  IMAD.MOV R5, RZ, RZ, -R2 ;  /* 0x000000ffff057224 */ /* 0x000fe200078e0a02 */
[--C-:B------:R-:W-:Y:S01]  /*0a90*/  LOP3.LUT R200, R98, 0x8, R99.reuse, 0xfe, !PT ;  /* 0x0000000862c87812 */ /* 0x100fe200078efe63 */
[----:B------:R-:W-:Y:S01]  /*0aa0*/  IMAD.HI.U32 R2, R94, R77, RZ ;  /* 0x0000004d5e027227 */ /* 0x000fe200078e00ff */
[----:B------:R-:W-:Y:S01]  /*0ab0*/  IABS R75, R63 ;  /* 0x0000003f004b7213 */ /* 0x000fe20000000000 */
[----:B------:R-:W-:Y:S01]  /*0ac0*/  STL [R1+0x554], R35 ;  /* 0x0005542301007387 */ /* 0x000fe20000100800 */
[C-C-:B------:R-:W-:Y:S01]  /*0ad0*/  LOP3.LUT R82, R98.reuse, 0x10, R99.reuse, 0xfe, !PT ;  /* 0x0000001062527812 */ /* 0x140fe200078efe63 */
[----:B------:R-:W-:Y:S01]  /*0ae0*/  IMAD.MOV R2, RZ, RZ, -R2 ;  /* 0x000000ffff027224 */ /* 0x000fe200078e0a02 */
[----:B------:R-:W-:Y:S01]  /*0af0*/  LOP3.LUT R14, R98, 0x28, R99, 0xfe, !PT ;  /* 0x00000028620e7812 */ /* 0x000fe200078efe63 */
[----:B------:R-:W-:Y:S01]  /*0b00*/  IMAD R5, R10, R5, R11 ;  /* 0x000000050a057224 */ /* 0x000fe200078e020b */
[C---:B------:R-:W-:Y:S01]  /*0b10*/  LOP3.LUT R184, R98.reuse, 0x20, R99, 0xfe, !PT ;  /* 0x0000002062b87812 */ /* 0x040fe200078efe63 */
[----:B------:R-:W-:Y:S01]  /*0b20*/  IMAD R77, R95, R2, R77 ;  /* 0x000000025f4d7224 */ /* 0x000fe200078e024d */
[--C-:B------:R-:W-:Y:S01]  /*0b30*/  LOP3.LUT R11, R98, 0x40, R99.reuse, 0xfe, !PT ;  /* 0x00000040620b7812 */ /* 0x100fe200078efe63 */
[----:B------:R-:W-:Y:S01]  /*0b40*/  IMAD.HI.U32 R2, R94, R75, RZ ;  /* 0x0000004b5e027227 */ /* 0x000fe200078e00ff */
[----:B------:R-:W-:Y:S01]  /*0b50*/  STL [R1+0x4a4], R200 ;  /* 0x0004a4c801007387 */ /* 0x000fe20000100800 */
[----:B------:R-:W-:-:S02]  /*0b60*/  LOP3.LUT R30, R98, 0x30, R99, 0xfe, !PT ;  /* 0x00000030621e7812 */ /* 0x000fc400078efe63 */
[----:B------:R-:W-:Y:S01]  /*0b70*/  IABS R79, R35 ;  /* 0x00000023004f7213 */ /* 0x000fe20000000000 */
[----:B------:R-:W-:Y:S01]  /*0b80*/  STL [R1+0x54c], R82 ;  /* 0x00054c5201007387 */ /* 0x000fe20000100800 */
[--C-:B------:R-:W-:Y:S01]  /*0b90*/  LOP3.LUT R198, R98, 0x38, R99.reuse, 0xfe, !PT ;  /* 0x0000003862c67812 */ /* 0x100fe200078efe63 */
[----:B------:R-:W-:Y:S01]  /*0ba0*/  IMAD.MOV R2, RZ, RZ, -R2 ;  /* 0x000000ffff027224 */ /* 0x000fe200078e0a02 */
[----:B------:R-:W-:Y:S01]  /*0bb0*/  IABS R145, R11 ;  /* 0x0000000b00917213 */ /* 0x000fe20000000000 */
[----:B------:R-:W-:Y:S01]  /*0bc0*/  STL [R1+0x4e0], R63 ;  /* 0x0004e03f01007387 */ /* 0x000fe20000100800 */
[----:B------:R-:W-:Y:S01]  /*0bd0*/  IABS R147, R82 ;  /* 0x0000005200937213 */ /* 0x000fe20000000000 */
[----:B------:R-:W-:Y:S01]  /*0be0*/  IMAD.HI.U32 R8, R94, R79, RZ ;  /* 0x0000004f5e087227 */ /* 0x000fe200078e00ff */
[----:B------:R-:W-:Y:S01]  /*0bf0*/  IABS R74, R14 ;  /* 0x0000000e004a7213 */ /* 0x000fe20000000000 */
[----:B------:R-:W-:Y:S01]  /*0c00*/  STL [R1+0x53c], R14 ;  /* 0x00053c0e01007387 */ /* 0x000fe20000100800 */
[----:B------:R-:W-:Y:S01]  /*0c10*/  LOP3.LUT R47, R98, 0x48, R99, 0xfe, !PT ;  /* 0x00000048622f7812 */ /* 0x000fe200078efe63 */
[----:B------:R-:W-:Y:S01]  /*0c20*/  IMAD R75, R95, R2, R75 ;  /* 0x000000025f4b7224 */ /* 0x000fe200078e024b */
[----:B------:R-:W-:Y:S01]  /*0c30*/  IABS R115, R85 ;  /* 0x0000005500737213 */ /* 0x000fe20000000000 */
[----:B------:R-:W-:Y:S01]  /*0c40*/  STL [R1+0x544], R184 ;  /* 0x000544b801007387 */ /* 0x000fe20000100800 */
[----:B------:R-:W-:Y:S01]  /*0c50*/  IMAD.HI.U32 R2, R94, R145, RZ ;  /* 0x000000915e027227 */ /* 0x000fe200078e00ff */
[----:B------:R-:W-:-:S02]  /*0c60*/  IABS R146, R198 ;  /* 0x000000c600927213 */ /* 0x000fc40000000000 */
[----:B------:R-:W-:Y:S01]  /*0c70*/  STL [R1+0x534], R30 ;  /* 0x0005341e01007387 */ /* 0x000fe20000100800 */
[----:B------:R-:W-:Y:S01]  /*0c80*/  IMAD.HI.U32 R7, R94, R147, RZ ;  /* 0x000000935e077227 */ /* 0x000fe200078e00ff */
[----:B------:R-:W-:Y:S02]  /*0c90*/  LOP3.LUT R176, R0, 0xb8, RZ, 0xfc, !PT ;  /* 0x000000b800b07812 */ /* 0x000fe400078efcff */
[----:B------:R-:W-:Y:S01]  /*0ca0*/  STL [R1+0x52c], R198 ;  /* 0x00052cc601007387 */ /* 0x000fe20000100800 */
[----:B------:R-:W-:Y:S01]  /*0cb0*/  IMAD.MOV R10, RZ, RZ, -R8 ;  /* 0x000000ffff0a7224 */ /* 0x000fe200078e0a08 */
[C---:B------:R-:W-:Y:S01]  /*0cc0*/  LOP3.LUT R39, R98.reuse, 0x58, R99, 0xfe, !PT ;  /* 0x0000005862277812 */ /* 0x040fe200078efe63 */
[----:B------:R-:W-:Y:S01]  /*0cd0*/  IMAD.MOV R2, RZ, RZ, -R2 ;  /* 0x000000ffff027224 */ /* 0x000fe200078e0a02 */
[----:B------:R1:W-:Y:S01]  /*0ce0*/  STL [R1+0x524], R11 ;  /* 0x0005240b01007387 */ /* 0x0003e20000100800 */
[----:B------:R-:W-:Y:S01]  /*0cf0*/  IMAD.MOV R8, RZ, RZ, -R7 ;  /* 0x000000ffff087224 */ /* 0x000fe200078e0a07 */
[C---:B------:R-:W-:Y:S01]  /*0d00*/  LOP3.LUT R101, R98.reuse, 0x60, R99, 0xfe, !PT ;  /* 0x0000006062657812 */ /* 0x040fe200078efe63 */
[----:B------:R-:W-:Y:S01]  /*0d10*/  IMAD R79, R95, R10, R79 ;  /* 0x0000000a5f4f7224 */ /* 0x000fe200078e024f */
[----:B------:R-:W-:Y:S01]  /*0d20*/  LOP3.LUT R10, R98, 0x50, R99, 0xfe, !PT ;  /* 0x00000050620a7812 */ /* 0x000fe200078efe63 */
[----:B------:R-:W-:Y:S01]  /*0d30*/  IMAD.HI.U32 R7, R94, R74, RZ ;  /* 0x0000004a5e077227 */ /* 0x000fe200078e00ff */
[----:B------:R-:W-:Y:S01]  /*0d40*/  STL [R1+0x51c], R47 ;  /* 0x00051c2f01007387 */ /* 0x000fe20000100800 */
[----:B------:R-:W-:-:S02]  /*0d50*/  LOP3.LUT R190, R0, 0xa0, RZ, 0xfc, !PT ;  /* 0x000000a000be7812 */ /* 0x000fc400078efcff */
[C---:B------:R-:W-:Y:S01]  /*0d60*/  IMAD R145, R95.reuse, R2, R145 ;  /* 0x000000025f917224 */ /* 0x040fe200078e0291 */
[C---:B-1----:R-:W-:Y:S01]  /*0d70*/  LOP3.LUT R11, R98.reuse, 0x68, R99, 0xfe, !PT ;  /* 0x00000068620b7812 */ /* 0x042fe200078efe63 */
[----:B------:R-:W-:Y:S01]  /*0d80*/  IMAD.MOV R7, RZ, RZ, -R7 ;  /* 0x000000ffff077224 */ /* 0x000fe200078e0a07 */
[----:B------:R-:W-:Y:S01]  /*0d90*/  IABS R144, R10 ;  /* 0x0000000a00907213 */ /* 0x000fe20000000000 */
[----:B------:R1:W-:Y:S01]  /*0da0*/  STL [R1+0x514], R10 ;  /* 0x0005140a01007387 */ /* 0x0003e20000100800 */
[----:B------:R-:W-:Y:S01]  /*0db0*/  IABS R142, R11 ;  /* 0x0000000b008e7213 */ /* 0x000fe20000000000 */
[C---:B------:R-:W-:Y:S01]  /*0dc0*/  IMAD R74, R95.reuse, R7, R74 ;  /* 0x000000075f4a7224 */ /* 0x040fe200078e024a */
[--C-:B------:R-:W-:Y:S01]  /*0dd0*/  LOP3.LUT R62, R98, 0x70, R99.reuse, 0xfe, !PT ;  /* 0x00000070623e7812 */ /* 0x100fe200078efe63 */
[C---:B------:R-:W-:Y:S01]  /*0de0*/  IMAD.HI.U32 R7, R94.reuse, R144, RZ ;  /* 0x000000905e077227 */ /* 0x040fe200078e00ff */
[----:B------:R-:W-:Y:S01]  /*0df0*/  IABS R110, R176 ;  /* 0x000000b0006e7213 */ /* 0x000fe20000000000 */
[----:B------:R-:W-:Y:S01]  /*0e00*/  STL [R1+0x50c], R39 ;  /* 0x00050c2701007387 */ /* 0x000fe20000100800 */
[----:B------:R-:W-:Y:S01]  /*0e10*/  IABS R78, R101 ;  /* 0x00000065004e7213 */ /* 0x000fe20000000000 */
[----:B------:R-:W-:Y:S01]  /*0e20*/  IMAD.HI.U32 R2, R94, R142, RZ ;  /* 0x0000008e5e027227 */ /* 0x000fe200078e00ff */
[----:B------:R-:W-:Y:S01]  /*0e30*/  IABS R111, R190 ;  /* 0x000000be006f7213 */ /* 0x000fe20000000000 */
[----:B------:R-:W-:Y:S01]  /*0e40*/  STL [R1+0x504], R101 ;  /* 0x0005046501007387 */ /* 0x000fe20000100800 */
[----:B-1----:R-:W-:Y:S01]  /*0e50*/  LOP3.LUT R10, R98, 0x78, R99, 0xfe, !PT ;  /* 0x00000078620a7812 */ /* 0x002fe200078efe63 */
[----:B------:R-:W-:Y:S01]  /*0e60*/  IMAD.MOV R2, RZ, RZ, -R2 ;  /* 0x000000ffff027224 */ /* 0x000fe200078e0a02 */
[----:B------:R-:W-:Y:S01]  /*0e70*/  LOP3.LUT R161, R0, 0xc8, RZ, 0xfc, !PT ;  /* 0x000000c800a17812 */ /* 0x000fe200078efcff */
[----:B------:R-:W-:Y:S01]  /*0e80*/  IMAD.MOV R7, RZ, RZ, -R7 ;  /* 0x000000ffff077224 */ /* 0x000fe200078e0a07 */
[----:B------:R-:W-:Y:S01]  /*0e90*/  IABS R141, R10 ;  /* 0x0000000a008d7213 */ /* 0x000fe20000000000 */
[----:B------:R-:W-:Y:S01]  /*0ea0*/  IMAD R142, R95, R2, R142 ;  /* 0x000000025f8e7224 */ /* 0x000fe200078e028e */
[----:B------:R-:W-:Y:S01]  /*0eb0*/  STL [R1+0x4fc], R11 ;  /* 0x0004fc0b01007387 */ /* 0x000fe20000100800 */
[----:B------:R-:W-:Y:S01]  /*0ec0*/  IMAD.HI.U32 R2, R94, R115, RZ ;  /* 0x000000735e027227 */ /* 0x000fe200078e00ff */
[----:B------:R-:W-:-:S02]  /*0ed0*/  LOP3.LUT R86, R98, 0x2, R99, 0xfe, !PT ;  /* 0x0000000262567812 */ /* 0x000fc400078efe63 */
[----:B------:R-:W-:Y:S01]  /*0ee0*/  STL [R1+0x4f4], R62 ;  /* 0x0004f43e01007387 */ /* 0x000fe20000100800 */
[----:B------:R-:W-:Y:S01]  /*0ef0*/  IMAD.HI.U32 R9, R94, R146, RZ ;  /* 0x000000925e097227 */ /* 0x000fe200078e00ff */
[C---:B------:R-:W-:Y:S02]  /*0f00*/  LOP3.LUT R66, R0.reuse, 0x88, RZ, 0xfc, !PT ;  /* 0x0000008800427812 */ /* 0x040fe400078efcff */
[----:B------:R1:W-:Y:S01]  /*0f10*/  STL [R1+0x4ec], R10 ;  /* 0x0004ec0a01007387 */ /* 0x0003e20000100800 */
[----:B------:R-:W-:Y:S01]  /*0f20*/  IMAD.MOV R2, RZ, RZ, -R2 ;  /* 0x000000ffff027224 */ /* 0x000fe200078e0a02 */
[----:B------:R-:W-:Y:S01]  /*0f30*/  IABS R123, R161 ;  /* 0x000000a1007b7213 */ /* 0x000fe20000000000 */
[----:B------:R-:W-:Y:S01]  /*0f40*/  IMAD R144, R95, R7, R144 ;  /* 0x000000075f907224 */ /* 0x000fe200078e0290 */
[----:B------:R-:W-:Y:S01]  /*0f50*/  LOP3.LUT R38, R0, 0xe8, RZ, 0xfc, !PT ;  /* 0x000000e800267812 */ /* 0x000fe200078efcff */
[----:B------:R-:W-:Y:S01]  /*0f60*/  IMAD.MOV R9, RZ, RZ, -R9 ;  /* 0x000000ffff097224 */ /* 0x000fe200078e0a09 */
[----:B------:R-:W-:Y:S01]  /*0f70*/  IABS R136, R86 ;  /* 0x0000005600887213 */ /* 0x000fe20000000000 */
[----:B------:R-:W-:Y:S01]  /*0f80*/  IMAD.HI.U32 R7, R94, R141, RZ ;  /* 0x0000008d5e077227 */ /* 0x000fe200078e00ff */
[----:B------:R-:W-:-:S02]  /*0f90*/  IABS R76, R200 ;  /* 0x000000c8004c7213 */ /* 0x000fc40000000000 */
[----:B------:R-:W-:Y:S01]  /*0fa0*/  IABS R114, R66 ;  /* 0x0000004200727213 */ /* 0x000fe20000000000 */
[C---:B------:R-:W-:Y:S01]  /*0fb0*/  IMAD R115, R95.reuse, R2, R115 ;  /* 0x000000025f737224 */ /* 0x040fe200078e0273 */
[----:B------:R-:W-:Y:S01]  /*0fc0*/  IABS R127, R38 ;  /* 0x00000026007f7213 */ /* 0x000fe20000000000 */
[----:B------:R-:W-:Y:S01]  /*0fd0*/  IMAD.HI.U32 R2, R94, R110, RZ ;  /* 0x0000006e5e027227 */ /* 0x000fe200078e00ff */
[----:B------:R-:W-:Y:S02]  /*0fe0*/  LOP3.LUT R89, R98, 0xa, R99, 0xfe, !PT ;  /* 0x0000000a62597812 */ /* 0x000fe400078efe63 */
[----:B------:R-:W-:Y:S01]  /*0ff0*/  LOP3.LUT R158, R0, 0xb0, RZ, 0xfc, !PT ;  /* 0x000000b0009e7812 */ /* 0x000fe200078efcff */
[----:B------:R-:W-:Y:S01]  /*1000*/  IMAD R146, R95, R9, R146 ;  /* 0x000000095f927224 */ /* 0x000fe200078e0292 */
[----:B------:R-:W-:Y:S01]  /*1010*/  IABS R131, R89 ;  /* 0x0000005900837213 */ /* 0x000fe20000000000 */
[----:B-1----:R-:W-:Y:S01]  /*1020*/  IMAD.MOV R10, RZ, RZ, -R7 ;  /* 0x000000ffff0a7224 */ /* 0x002fe200078e0a07 */
[----:B------:R-:W-:Y:S01]  /*1030*/  IABS R72, R184 ;  /* 0x000000b800487213 */ /* 0x000fe20000000000 */
[----:B------:R-:W-:Y:S01]  /*1040*/  IMAD.HI.U32 R9, R94, R78, RZ ;  /* 0x0000004e5e097227 */ /* 0x000fe200078e00ff */
[----:B------:R-:W-:-:S02]  /*1050*/  LOP3.LUT R202, R98, 0x2a, R99, 0xfe, !PT ;  /* 0x0000002a62ca7812 */ /* 0x000fc400078efe63 */
[----:B------:R-:W-:Y:S01]  /*1060*/  IABS R113, R158 ;  /* 0x0000009e00717213 */ /* 0x000fe20000000000 */
[----:B------:R-:W-:Y:S01]  /*1070*/  IMAD.HI.U32 R7, R94, R111, RZ ;  /* 0x0000006f5e077227 */ /* 0x000fe200078e00ff */
[----:B------:R-:W-:Y:S02]  /*1080*/  IABS R73, R30 ;  /* 0x0000001e00497213 */ /* 0x000fe40000000000 */
[C---:B------:R-:W-:Y:S01]  /*1090*/  LOP3.LUT R49, R0.reuse, 0xd8, RZ, 0xfc, !PT ;  /* 0x000000d800317812 */ /* 0x040fe200078efcff */
[----:B------:R-:W-:Y:S01]  /*10a0*/  IMAD.MOV R2, RZ, RZ, -R2 ;  /* 0x000000ffff027224 */ /* 0x000fe200078e0a02 */
[----:B------:R-:W-:Y:S01]  /*10b0*/  IABS R134, R202 ;  /* 0x000000ca00867213 */ /* 0x000fe20000000000 */
[----:B------:R-:W-:Y:S01]  /*10c0*/  IMAD R141, R95, R10, R141 ;  /* 0x0000000a5f8d7224 */ /* 0x000fe200078e028d */
[----:B------:R-:W-:Y:S01]  /*10d0*/  IABS R125, R49 ;  /* 0x00000031007d7213 */ /* 0x000fe20000000000 */
[----:B------:R-:W-:Y:S01]  /*10e0*/  IMAD.MOV R9, RZ, RZ, -R9 ;  /* 0x000000ffff097224 */ /* 0x000fe200078e0a09 */
[----:B------:R-:W-:Y:S01]  /*10f0*/  LOP3.LUT R54, R0, 0xf8, RZ, 0xfc, !PT ;  /* 0x000000f800367812 */ /* 0x000fe200078efcff */
[----:B------:R-:W-:Y:S01]  /*1100*/  IMAD.MOV R10, RZ, RZ, -R7 ;  /* 0x000000ffff0a7224 */ /* 0x000fe200078e0a07 */
[----:B------:R-:W-:Y:S01]  /*1110*/  IABS R70, R47 ;  /* 0x0000002f00467213 */ /* 0x000fe20000000000 */
[----:B------:R-:W-:Y:S01]  /*1120*/  IMAD.HI.U32 R7, R94, R123, RZ ;  /* 0x0000007b5e077227 */ /* 0x000fe200078e00ff */
[----:B------:R-:W-:-:S02]  /*1130*/  LOP3.LUT R80, R0, 0x80, RZ, 0xfc, !PT ;  /* 0x0000008000507812 */ /* 0x000fc400078efcff */
[----:B------:R-:W-:Y:S01]  /*1140*/  LOP3.LUT R88, R98, 0x32, R99, 0xfe, !PT ;  /* 0x0000003262587812 */ /* 0x000fe200078efe63 */
[C---:B------:R-:W-:Y:S01]  /*1150*/  IMAD R110, R95.reuse, R2, R110 ;  /* 0x000000025f6e7224 */ /* 0x040fe200078e026e */
[----:B------:R-:W-:Y:S01]  /*1160*/  IABS R71, R39 ;  /* 0x0000002700477213 */ /* 0x000fe20000000000 */
[----:B------:R-:W-:Y:S01]  /*1170*/  IMAD.HI.U32 R2, R94, R136, RZ ;  /* 0x000000885e027227 */ /* 0x000fe200078e00ff */
[----:B------:R-:W-:Y:S01]  /*1180*/  IABS R129, R54 ;  /* 0x0000003600817213 */ /* 0x000fe20000000000 */
[----:B------:R-:W-:Y:S01]  /*1190*/  STL [R1+0x4e4], R80 ;  /* 0x0004e45001007387 */ /* 0x000fe20000100800 */
[----:B------:R-:W-:Y:S01]  /*11a0*/  LOP3.LUT R11, R0, 0xa8, RZ, 0xfc, !PT ;  /* 0x000000a8000b7812 */ /* 0x000fe200078efcff */
[----:B------:R-:W-:Y:S01]  /*11b0*/  IMAD.HI.U32 R6, R94, R76, RZ ;  /* 0x0000004c5e067227 */ /* 0x000fe200078e00ff */
[----:B------:R-:W-:Y:S01]  /*11c0*/  IABS R120, R88 ;  /* 0x0000005800787213 */ /* 0x000fe20000000000 */
[----:B------:R-:W-:Y:S01]  /*11d0*/  STL [R1+0x5cc], R66 ;  /* 0x0005cc4201007387 */ /* 0x000fe20000100800 */
[C---:B------:R-:W-:Y:S01]  /*11e0*/  LOP3.LUT R83, R0.reuse, 0x98, RZ, 0xfc, !PT ;  /* 0x0000009800537812 */ /* 0x040fe200078efcff */
[C---:B------:R-:W-:Y:S01]  /*11f0*/  IMAD R78, R95.reuse, R9, R78 ;  /* 0x000000095f4e7224 */ /* 0x040fe200078e024e */
[----:B------:R-:W-:Y:S01]  /*1200*/  LOP3.LUT R46, R0, 0xc0, RZ, 0xfc, !PT ;  /* 0x000000c0002e7812 */ /* 0x000fe200078efcff */
[----:B------:R-:W-:Y:S01]  /*1210*/  IMAD R111, R95, R10, R111 ;  /* 0x0000000a5f6f7224 */ /* 0x000fe200078e026f */
[----:B------:R-:W-:Y:S01]  /*1220*/  STL [R1+0x5c4], R85 ;  /* 0x0005c45501007387 */ /* 0x000fe20000100800 */
[----:B------:R-:W-:Y:S01]  /*1230*/  IMAD.HI.U32 R9, R94, R114, RZ ;  /* 0x000000725e097227 */ /* 0x000fe200078e00ff */
[----:B------:R-:W-:-:S02]  /*1240*/  IABS R143, R62 ;  /* 0x0000003e008f7213 */ /* 0x000fc40000000000 */
[----:B------:R-:W-:Y:S01]  /*1250*/  STL [R1+0x5b4], R190 ;  /* 0x0005b4be01007387 */ /* 0x000fe20000100800 */
[----:B------:R-:W-:Y:S01]  /*1260*/  IMAD.MOV R10, RZ, RZ, -R7 ;  /* 0x000000ffff0a7224 */ /* 0x000fe200078e0a07 */
[----:B------:R-:W-:Y:S01]  /*1270*/  LOP3.LUT R182, R0, 0xd0, RZ, 0xfc, !PT ;  /* 0x000000d000b67812 */ /* 0x000fe200078efcff */
[----:B------:R-:W-:Y:S01]  /*1280*/  IMAD.HI.U32 R7, R94, R127, RZ ;  /* 0x0000007f5e077227 */ /* 0x000fe200078e00ff */
[----:B------:R1:W-:Y:S01]  /*1290*/  STL [R1+0x5ac], R11 ;  /* 0x0005ac0b01007387 */ /* 0x0003e20000100800 */
[----:B------:R-:W-:Y:S02]  /*12a0*/  IABS R109, R11 ;  /* 0x0000000b006d7213 */ /* 0x000fe40000000000 */
[----:B------:R-:W-:Y:S01]  /*12b0*/  IMAD.MOV R2, RZ, RZ, -R2 ;  /* 0x000000ffff027224 */ /* 0x000fe200078e0a02 */
[----:B------:R-:W-:Y:S01]  /*12c0*/  STL [R1+0x5bc], R83 ;  /* 0x0005bc5301007387 */ /* 0x000fe20000100800 */
[----:B------:R-:W-:Y:S01]  /*12d0*/  IMAD.MOV R6, RZ, RZ, -R6 ;  /* 0x000000ffff067224 */ /* 0x000fe200078e0a06 */
[----:B------:R-:W-:Y:S01]  /*12e0*/  IABS R140, R80 ;  /* 0x00000050008c7213 */ /* 0x000fe20000000000 */
[----:B------:R-:W-:Y:S01]  /*12f0*/  IMAD.MOV R9, RZ, RZ, -R9 ;  /* 0x000000ffff097224 */ /* 0x000fe200078e0a09 */
[----:B------:R-:W-:Y:S01]  /*1300*/  STL [R1+0x5a4], R158 ;  /* 0x0005a49e01007387 */ /* 0x000fe20000100800 */
[C---:B------:R-:W-:Y:S01]  /*1310*/  IMAD R123, R95.reuse, R10, R123 ;  /* 0x0000000a5f7b7224 */ /* 0x040fe200078e027b */
[----:B-1----:R-:W-:Y:S01]  /*1320*/  LOP3.LUT R11, R0, 0xe0, RZ, 0xfc, !PT ;  /* 0x000000e0000b7812 */ /* 0x002fe200078efcff */
[----:B------:R-:W-:Y:S01]  /*1330*/  IMAD.MOV R10, RZ, RZ, -R7 ;  /* 0x000000ffff0a7224 */ /* 0x000fe200078e0a07 */
[----:B------:R-:W-:Y:S01]  /*1340*/  STL [R1+0x59c], R176 ;  /* 0x00059cb001007387 */ /* 0x000fe20000100800 */
[C---:B------:R-:W-:Y:S01]  /*1350*/  IMAD R136, R95.reuse, R2, R136 ;  /* 0x000000025f887224 */ /* 0x040fe200078e0288 */
[----:B------:R-:W-:Y:S01]  /*1360*/  LOP3.LUT R157, R98, 0x3a, R99, 0xfe, !PT ;  /* 0x0000003a629d7812 */ /* 0x000fe200078efe63 */
[----:B------:R-:W-:Y:S01]  /*1370*/  IMAD R76, R95, R6, R76 ;  /* 0x000000065f4c7224 */ /* 0x000fe200078e024c */
[----:B------:R-:W-:Y:S01]  /*1380*/  STL [R1+0x594], R46 ;  /* 0x0005942e01007387 */ /* 0x000fe20000100800 */
[----:B------:R-:W-:Y:S01]  /*1390*/  IMAD.HI.U32 R2, R94, R131, RZ ;  /* 0x000000835e027227 */ /* 0x000fe200078e00ff */
[----:B------:R-:W-:-:S02]  /*13a0*/  IABS R135, R11 ;  /* 0x0000000b00877213 */ /* 0x000fc40000000000 */
[----:B------:R-:W-:Y:S01]  /*13b0*/  STL [R1+0x58c], R182 ;  /* 0x00058cb601007387 */ /* 0x000fe20000100800 */
[C---:B------:R-:W-:Y:S01]  /*13c0*/  IMAD.HI.U32 R6, R94.reuse, R72, RZ ;  /* 0x000000485e067227 */ /* 0x040fe200078e00ff */
[----:B------:R-:W-:Y:S02]  /*13d0*/  IABS R121, R157 ;  /* 0x0000009d00797213 */ /* 0x000fe40000000000 */
[----:B------:R-:W-:Y:S01]  /*13e0*/  STL [R1+0x590], R161 ;  /* 0x000590a101007387 */ /* 0x000fe20000100800 */
[C---:B------:R-:W-:Y:S01]  /*13f0*/  IMAD R114, R95.reuse, R9, R114 ;  /* 0x000000095f727224 */ /* 0x040fe200078e0272 */
[----:B------:R-:W-:Y:S01]  /*1400*/  IABS R108, R83 ;  /* 0x00000053006c7213 */ /* 0x000fe20000000000 */
[----:B------:R-:W-:Y:S01]  /*1410*/  IMAD R147, R95, R8, R147 ;  /* 0x000000085f937224 */ /* 0x000fe200078e0293 */
[----:B------:R-:W-:Y:S01]  /*1420*/  STL [R1+0x588], R49 ;  /* 0x0005883101007387 */ /* 0x000fe20000100800 */
[----:B------:R-:W-:Y:S01]  /*1430*/  IMAD.HI.U32 R9, R94, R113, RZ ;  /* 0x000000715e097227 */ /* 0x000fe200078e00ff */
[----:B------:R-:W-:-:S02]  /*1440*/  LOP3.LUT R43, R98, 0x5a, R99, 0xfe, !PT ;  /* 0x0000005a622b7812 */ /* 0x000fc400078efe63 */
[----:B------:R1:W-:Y:S01]  /*1450*/  STL [R1+0x584], R11 ;  /* 0x0005840b01007387 */ /* 0x0003e20000100800 */
[----:B------:R-:W-:Y:S01]  /*1460*/  IMAD R127, R95, R10, R127 ;  /* 0x0000000a5f7f7224 */ /* 0x000fe200078e027f */
[----:B------:R-:W-:Y:S01]  /*1470*/  LOP3.LUT R192, R0, 0xf0, RZ, 0xfc, !PT ;  /* 0x000000f000c07812 */ /* 0x000fe200078efcff */
[----:B------:R-:W-:Y:S01]  /*1480*/  IMAD.HI.U32 R8, R94, R73, RZ ;  /* 0x000000495e087227 */ /* 0x000fe200078e00ff */
[C-C-:B------:R-:W-:Y:S01]  /*1490*/  LOP3.LUT R186, R98.reuse, 0x4a, R99.reuse, 0xfe, !PT ;  /* 0x0000004a62ba7812 */ /* 0x140fe200078efe63 */
[----:B------:R-:W-:Y:S01]  /*14a0*/  STL [R1+0x580], R38 ;  /* 0x0005802601007387 */ /* 0x000fe20000100800 */
[----:B------:R-:W-:Y:S01]  /*14b0*/  IABS R128, R43 ;  /* 0x0000002b00807213 */ /* 0x000fe20000000000 */
[----:B------:R-:W-:Y:S01]  /*14c0*/  IMAD.MOV R10, RZ, RZ, -R2 ;  /* 0x000000ffff0a7224 */ /* 0x000fe200078e0a02 */
[----:B------:R-:W-:Y:S01]  /*14d0*/  IABS R112, R46 ;  /* 0x0000002e00707213 */ /* 0x000fe20000000000 */
[----:B------:R-:W-:Y:S01]  /*14e0*/  IMAD.MOV R6, RZ, RZ, -R6 ;  /* 0x000000ffff067224 */ /* 0x000fe200078e0a06 */
[--C-:B-1----:R-:W-:Y:S01]  /*14f0*/  LOP3.LUT R11, R98, 0x1a, R99.reuse, 0xfe, !PT ;  /* 0x0000001a620b7812 */ /* 0x102fe200078efe63 */
[----:B------:R-:W-:Y:S01]  /*1500*/  IMAD.HI.U32 R2, R94, R134, RZ ;  /* 0x000000865e027227 */ /* 0x000fe200078e00ff */
[----:B------:R-:W-:Y:S01]  /*1510*/  LOP3.LUT R59, R98, 0x12, R99, 0xfe, !PT ;  /* 0x00000012623b7812 */ /* 0x000fe200078efe63 */
[----:B------:R-:W-:Y:S01]  /*1520*/  STL [R1+0x57c], R192 ;  /* 0x00057cc001007387 */ /* 0x000fe20000100800 */
[----:B------:R-:W-:Y:S01]  /*1530*/  IABS R133, R11 ;  /* 0x0000000b00857213 */ /* 0x000fe20000000000 */
[----:B------:R-:W-:Y:S01]  /*1540*/  IMAD.IADD R5, R12, 0x1, R5 ;  /* 0x000000010c057824 */ /* 0x000fe200078e0205 */
[----:B------:R-:W-:Y:S01]  /*1550*/  IABS R124, R186 ;  /* 0x000000ba007c7213 */ /* 0x000fe20000000000 */
[----:B------:R-:W-:Y:S01]  /*1560*/  IMAD.MOV R12, RZ, RZ, -R9 ;  /* 0x000000ffff0c7224 */ /* 0x000fe200078e0a09 */
[----:B------:R-:W-:Y:S01]  /*1570*/  STL [R1+0x578], R54 ;  /* 0x0005783601007387 */ /* 0x000fe20000100800 */
[----:B------:R-:W-:Y:S01]  /*1580*/  IMAD.MOV R8, RZ, RZ, -R8 ;  /* 0x000000ffff087224 */ /* 0x000fe200078e0a08 */
[----:B------:R-:W-:Y:S01]  /*1590*/  IABS R138, R182 ;  /* 0x000000b6008a7213 */ /* 0x000fe20000000000 */
[----:B------:R-:W-:Y:S01]  /*15a0*/  IMAD.HI.U32 R9, R94, R125, RZ ;  /* 0x0000007d5e097227 */ /* 0x000fe200078e00ff */
[----:B------:R-:W-:Y:S01]  /*15b0*/  STL [R1+0x494], R86 ;  /* 0x0004945601007387 */ /* 0x000fe20000100800 */
[----:B------:R-:W-:-:S02]  /*15c0*/  LOP3.LUT R42, R98, 0x22, R99, 0xfe, !PT ;  /* 0x00000022622a7812 */ /* 0x000fc400078efe63 */
[C---:B------:R-:W-:Y:S01]  /*15d0*/  IMAD R72, R95.reuse, R6, R72 ;  /* 0x000000065f487224 */ /* 0x040fe200078e0248 */
[----:B------:R-:W-:Y:S01]  /*15e0*/  STL [R1+0x550], R89 ;  /* 0x0005505901007387 */ /* 0x000fe20000100800 */
[----:B------:R-:W-:Y:S01]  /*15f0*/  IMAD.MOV R2, RZ, RZ, -R2 ;  /* 0x000000ffff027224 */ /* 0x000fe200078e0a02 */
[--C-:B------:R-:W-:Y:S01]  /*1600*/  LOP3.LUT R178, R98, 0x6a, R99.reuse, 0xfe, !PT ;  /* 0x0000006a62b27812 */ /* 0x100fe200078efe63 */
[----:B------:R-:W-:Y:S01]  /*1610*/  IMAD.HI.U32 R6, R94, R70, RZ ;  /* 0x000000465e067227 */ /* 0x000fe200078e00ff */
[----:B------:R-:W-:Y:S01]  /*1620*/  STL [R1+0x548], R59 ;  /* 0x0005483b01007387 */ /* 0x000fe20000100800 */
[----:B------:R-:W-:Y:S02]  /*1630*/  LOP3.LUT R34, R98, 0x42, R99, 0xfe, !PT ;  /* 0x0000004262227812 */ /* 0x000fe400078efe63 */
[C---:B------:R-:W-:Y:S01]  /*1640*/  IMAD R113, R95.reuse, R12, R113 ;  /* 0x0000000c5f717224 */ /* 0x040fe200078e0271 */
[----:B------:R1:W-:Y:S01]  /*1650*/  STL [R1+0x4dc], R11 ;  /* 0x0004dc0b01007387 */ /* 0x0003e20000100800 */
[----:B------:R-:W-:Y:S01]  /*1660*/  IMAD R73, R95, R8, R73 ;  /* 0x000000085f497224 */ /* 0x000fe200078e0249 */
[----:B------:R-:W-:Y:S01]  /*1670*/  IABS R132, R178 ;  /* 0x000000b200847213 */ /* 0x000fe20000000000 */
[----:B------:R-:W-:Y:S01]  /*1680*/  IMAD.MOV R12, RZ, RZ, -R9 ;  /* 0x000000ffff0c7224 */ /* 0x000fe200078e0a09 */
[----:B------:R-:W-:Y:S01]  /*1690*/  STL [R1+0x540], R42 ;  /* 0x0005402a01007387 */ /* 0x000fe20000100800 */
[----:B------:R-:W-:Y:S01]  /*16a0*/  IMAD.HI.U32 R8, R94, R71, RZ ;  /* 0x000000475e087227 */ /* 0x000fe200078e00ff */
[----:B------:R-:W-:-:S02]  /*16b0*/  LOP3.LUT R51, R98, 0x52, R99, 0xfe, !PT ;  /* 0x0000005262337812 */ /* 0x000fc400078efe63 */
[----:B------:R-:W-:Y:S01]  /*16c0*/  STL [R1+0x538], R202 ;  /* 0x000538ca01007387 */ /* 0x000fe20000100800 */
[----:B------:R-:W-:Y:S01]  /*16d0*/  IMAD.HI.U32 R9, R94, R129, RZ ;  /* 0x000000815e097227 */ /* 0x000fe200078e00ff */
[----:B------:R-:W-:Y:S02]  /*16e0*/  IABS R137, R192 ;  /* 0x000000c000897213 */ /* 0x000fe40000000000 */
[----:B------:R-:W-:Y:S01]  /*16f0*/  STL [R1+0x530], R88 ;  /* 0x0005305801007387 */ /* 0x000fe20000100800 */
[----:B------:R-:W-:Y:S01]  /*1700*/  IMAD R134, R95, R2, R134 ;  /* 0x000000025f867224 */ /* 0x000fe200078e0286 */
[--C-:B------:R-:W-:Y:S01]  /*1710*/  LOP3.LUT R170, R98, 0x62, R99.reuse, 0xfe, !PT ;  /* 0x0000006262aa7812 */ /* 0x100fe200078efe63 */
[----:B------:R-:W-:Y:S01]  /*1720*/  IMAD.MOV R6, RZ, RZ, -R6 ;  /* 0x000000ffff067224 */ /* 0x000fe200078e0a06 */
[----:B------:R-:W-:Y:S01]  /*1730*/  STL [R1+0x528], R157 ;  /* 0x0005289d01007387 */ /* 0x000fe20000100800 */
[----:B------:R-:W-:Y:S01]  /*1740*/  IMAD.HI.U32 R2, R94, R120, RZ ;  /* 0x000000785e027227 */ /* 0x000fe200078e00ff */
[----:B------:R-:W-:-:S02]  /*1750*/  LOP3.LUT R174, R98, 0x72, R99, 0xfe, !PT ;  /* 0x0000007262ae7812 */ /* 0x000fc400078efe63 */
[----:B------:R-:W-:Y:S01]  /*1760*/  STL [R1+0x520], R34 ;  /* 0x0005202201007387 */ /* 0x000fe20000100800 */
[C---:B------:R-:W-:Y:S01]  /*1770*/  IMAD R125, R95.reuse, R12, R125 ;  /* 0x0000000c5f7d7224 */ /* 0x040fe200078e027d */
[----:B------:R-:W-:Y:S01]  /*1780*/  LOP3.LUT R14, R98, 0x7a, R99, 0xfe, !PT ;  /* 0x0000007a620e7812 */ /* 0x000fe200078efe63 */
[----:B------:R-:W-:Y:S01]  /*1790*/  IMAD.MOV R8, RZ, RZ, -R8 ;  /* 0x000000ffff087224 */ /* 0x000fe200078e0a08 */
[----:B------:R-:W-:Y:S01]  /*17a0*/  STL [R1+0x518], R186 ;  /* 0x000518ba01007387 */ /* 0x000fe20000100800 */
[----:B------:R-:W-:Y:S01]  /*17b0*/  IMAD.MOV R12, RZ, RZ, -R9 ;  /* 0x000000ffff0c7224 */ /* 0x000fe200078e0a09 */
[----:B------:R-:W-:Y:S01]  /*17c0*/  LOP3.LUT R13, R0, 0x82, RZ, 0xfc, !PT ;  /* 0x00000082000d7812 */ /* 0x000fe200078efcff */
[----:B------:R-:W-:Y:S01]  /*17d0*/  IMAD R70, R95, R6, R70 ;  /* 0x000000065f467224 */ /* 0x000fe200078e0246 */
[----:B------:R-:W-:Y:S01]  /*17e0*/  STL [R1+0x510], R51 ;  /* 0x0005103301007387 */ /* 0x000fe20000100800 */
[----:B------:R-:W-:Y:S01]  /*17f0*/  IMAD.MOV R9, RZ, RZ, -R2 ;  /* 0x000000ffff097224 */ /* 0x000fe200078e0a02 */
[----:B------:R-:W-:Y:S01]  /*1800*/  IABS R139, R59 ;  /* 0x0000003b008b7213 */ /* 0x000fe20000000000 */
[----:B------:R-:W-:Y:S01]  /*1810*/  IMAD.HI.U32 R6, R94, R143, RZ ;  /* 0x0000008f5e067227 */ /* 0x000fe200078e00ff */
[----:B------:R-:W-:Y:S01]  /*1820*/  STL [R1+0x508], R43 ;  /* 0x0005082b01007387 */ /* 0x000fe20000100800 */
[----:B------:R-:W-:-:S02]  /*1830*/  IABS R119, R42 ;  /* 0x0000002a00777213 */ /* 0x000fc40000000000 */
[C---:B------:R-:W-:Y:S01]  /*1840*/  IMAD R71, R95.reuse, R8, R71 ;  /* 0x000000085f477224 */ /* 0x040fe200078e0247 */
[----:B------:R-:W-:Y:S01]  /*1850*/  STL [R1+0x500], R170 ;  /* 0x000500aa01007387 */ /* 0x000fe20000100800 */
[C---:B------:R-:W-:Y:S01]  /*1860*/  IMAD.HI.U32 R8, R94.reuse, R140, RZ ;  /* 0x0000008c5e087227 */ /* 0x040fe200078e00ff */
[----:B------:R-:W-:Y:S02]  /*1870*/  IABS R116, R13 ;  /* 0x0000000d00747213 */ /* 0x000fe40000000000 */
[----:B------:R-:W-:Y:S01]  /*1880*/  STL [R1+0x4f8], R178 ;  /* 0x0004f8b201007387 */ /* 0x000fe20000100800 */
[----:B------:R-:W-:Y:S01]  /*1890*/  IMAD R120, R95, R9, R120 ;  /* 0x000000095f787224 */ /* 0x000fe200078e0278 */
[----:B------:R-:W-:Y:S01]  /*18a0*/  IABS R122, R34 ;  /* 0x00000022007a7213 */ /* 0x000fe20000000000 */
[----:B------:R-:W-:Y:S01]  /*18b0*/  IMAD.MOV R6, RZ, RZ, -R6 ;  /* 0x000000ffff067224 */ /* 0x000fe200078e0a06 */
[----:B------:R-:W-:Y:S01]  /*18c0*/  STL [R1+0x4f0], R174 ;  /* 0x0004f0ae01007387 */ /* 0x000fe20000100800 */
[----:B------:R-:W-:Y:S01]  /*18d0*/  IMAD R9, R99, R92, RZ ;  /* 0x0000005c63097224 */ /* 0x000fe200078e02ff */
[----:B------:R-:W-:Y:S01]  /*18e0*/  IABS R126, R51 ;  /* 0x00000033007e7213 */ /* 0x000fe20000000000 */
[----:B------:R-:W-:Y:S01]  /*18f0*/  IMAD.MOV R8, RZ, RZ, -R8 ;  /* 0x000000ffff087224 */ /* 0x000fe200078e0a08 */
[----:B------:R-:W-:Y:S01]  /*1900*/  STL [R1+0x4e8], R14 ;  /* 0x0004e80e01007387 */ /* 0x000fe20000100800 */
[----:B------:R-:W-:Y:S01]  /*1910*/  IMAD R143, R95, R6, R143 ;  /* 0x000000065f8f7224 */ /* 0x000fe200078e028f */
[----:B------:R-:W-:Y:S01]  /*1920*/  IABS R130, R170 ;  /* 0x000000aa00827213 */ /* 0x000fe20000000000 */
[----:B------:R-:W-:Y:S01]  /*1930*/  IMAD.HI.U32 R2, R94, R121, RZ ;  /* 0x000000795e027227 */ /* 0x000fe200078e00ff */
[----:B------:R2:W-:Y:S01]  /*1940*/  STL [R1+0x5d0], R13 ;  /* 0x0005d00d01007387 */ /* 0x0005e20000100800 */
[----:B------:R-:W-:-:S02]  /*1950*/  IABS R118, R174 ;  /* 0x000000ae00767213 */ /* 0x000fc40000000000 */
[----:B------:R-:W-:Y:S01]  /*1960*/  IMAD R29, R92, 0x2, R9 ;  /* 0x000000025c1d7824 */ /* 0x000fe200078e0209 */
[----:B------:R-:W-:Y:S01]  /*1970*/  IABS R117, R14 ;  /* 0x0000000e00757213 */ /* 0x000fe20000000000 */
[----:B------:R-:W-:Y:S01]  /*1980*/  IMAD.HI.U32 R6, R94, R108, RZ ;  /* 0x0000006c5e067227 */ /* 0x000fe200078e00ff */
[C---:B------:R-:W-:Y:S02]  /*1990*/  LOP3.LUT R81, R0.reuse, 0x8a, RZ, 0xfc, !PT ;  /* 0x0000008a00517812 */ /* 0x040fe400078efcff */
[----:B------:R-:W-:Y:S01]  /*19a0*/  LOP3.LUT R194, R0, 0x92, RZ, 0xfc, !PT ;  /* 0x0000009200c27812 */ /* 0x000fe200078efcff */
[----:B------:R-:W-:Y:S01]  /*19b0*/  IMAD R140, R95, R8, R140 ;  /* 0x000000085f8c7224 */ /* 0x000fe200078e028c */
[----:B------:R-:W-:Y:S01]  /*19c0*/  IABS R107, R81 ;  /* 0x00000051006b7213 */ /* 0x000fe20000000000 */
[----:B------:R-:W-:Y:S01]  /*19d0*/  IMAD.HI.U32 R8, R94, R109, RZ ;  /* 0x0000006d5e087227 */ /* 0x000fe200078e00ff */
[----:B------:R-:W-:Y:S02]  /*19e0*/  LOP3.LUT R55, R0, 0x9a, RZ, 0xfc, !PT ;  /* 0x0000009a00377812 */ /* 0x000fe400078efcff */
[----:B------:R-:W-:Y:S01]  /*19f0*/  IABS R106, R194 ;  /* 0x000000c2006a7213 */ /* 0x000fe20000000000 */
[----:B------:R-:W-:Y:S01]  /*1a00*/  IMAD.MOV R2, RZ, RZ, -R2 ;  /* 0x000000ffff027224 */ /* 0x000fe200078e0a02 */
[----:B------:R-:W-:Y:S01]  /*1a10*/  IABS R105, R55 ;  /* 0x0000003700697213 */ /* 0x000fe20000000000 */
[----:B------:R-:W-:Y:S01]  /*1a20*/  IMAD R50, R92, 0x2, R29 ;  /* 0x000000025c327824 */ /* 0x000fe200078e021d */
[C---:B------:R-:W-:Y:S01]  /*1a30*/  LOP3.LUT R58, R0.reuse, 0xa2, RZ, 0xfc, !PT ;  /* 0x000000a2003a7812 */ /* 0x040fe200078efcff */
[----:B------:R-:W-:Y:S01]  /*1a40*/  IMAD.MOV R6, RZ, RZ, -R6 ;  /* 0x000000ffff067224 */ /* 0x000fe200078e0a06 */
[----:B------:R-:W-:Y:S01]  /*1a50*/  LOP3.LUT R87, R0, 0xaa, RZ, 0xfc, !PT ;  /* 0x000000aa00577812 */ /* 0x000fe200078efcff */
[----:B------:R-:W-:Y:S01]  /*1a60*/  IMAD.HI.U32 R7, R94, R133, RZ ;  /* 0x000000855e077227 */ /* 0x000fe200078e00ff */
[----:B------:R-:W-:-:S02]  /*1a70*/  IABS R103, R58 ;  /* 0x0000003a00677213 */ /* 0x000fc40000000000 */
[----:B------:R-:W-:Y:S01]  /*1a80*/  IABS R102, R87 ;  /* 0x0000005700667213 */ /* 0x000fe20000000000 */
[----:B------:R-:W-:Y:S01]  /*1a90*/  IMAD.MOV R8, RZ, RZ, -R8 ;  /* 0x000000ffff087224 */ /* 0x000fe200078e0a08 */
[----:B------:R-:W-:Y:S01]  /*1aa0*/  LOP3.LUT R84, R0, 0xb2, RZ, 0xfc, !PT ;  /* 0x000000b200547812 */ /* 0x000fe200078efcff */
[C---:B------:R-:W-:Y:S02]  /*1ab0*/  IMAD R129, R95.reuse, R12, R129 ;  /* 0x0000000c5f817224 */ /* 0x040fe400078e0281 */
[C---:B------:R-:W-:Y:S01]  /*1ac0*/  IMAD R121, R95.reuse, R2, R121 ;  /* 0x000000025f797224 */ /* 0x040fe200078e0279 */
[----:B------:R-:W-:Y:S01]  /*1ad0*/  IABS R104, R84 ;  /* 0x0000005400687213 */ /* 0x000fe20000000000 */
[----:B------:R-:W-:Y:S02]  /*1ae0*/  IMAD R162, R92, 0x2, R50 ;  /* 0x000000025ca27824 */ /* 0x000fe400078e0232 */
[----:B------:R-:W-:Y:S02]  /*1af0*/  IMAD R108, R95, R6, R108 ;  /* 0x000000065f6c7224 */ /* 0x000fe400078e026c */
[----:B------:R-:W-:-:S02]  /*1b00*/  IMAD.MOV R12, RZ, RZ, -R7 ;  /* 0x000000ffff0c7224 */ /* 0x000fc400078e0a07 */
[----:B------:R-:W-:-:S04]  /*1b10*/  IMAD.HI.U32 R2, R94, R128, RZ ;  /* 0x000000805e027227 */ /* 0x000fc800078e00ff */
[----:B------:R-:W-:-:S04]  /*1b20*/  IMAD.HI.U32 R6, R94, R112, RZ ;  /* 0x000000705e067227 */ /* 0x000fc800078e00ff */
[----:B------:R-:W-:-:S04]  /*1b30*/  IMAD.HI.U32 R7, R94, R124, RZ ;  /* 0x0000007c5e077227 */ /* 0x000fc800078e00ff */
[----:B------:R-:W-:Y:S02]  /*1b40*/  IMAD R109, R95, R8, R109 ;  /* 0x000000085f6d7224 */ /* 0x000fe400078e026d */
[----:B-1----:R-:W-:Y:S02]  /*1b50*/  IMAD R11, R92, 0x2, R162 ;  /* 0x000000025c0b7824 */ /* 0x002fe400078e02a2 */
[----:B------:R-:W-:-:S04]  /*1b60*/  IMAD.HI.U32 R8, R94, R138, RZ ;  /* 0x0000008a5e087227 */ /* 0x000fc800078e00ff */
[----:B------:R-:W-:Y:S02]  /*1b70*/  IMAD.MOV R2, RZ, RZ, -R2 ;  /* 0x000000ffff027224 */ /* 0x000fe400078e0a02 */
[----:B------:R-:W-:Y:S02]  /*1b80*/  IMAD.MOV R6, RZ, RZ, -R6 ;  /* 0x000000ffff067224 */ /* 0x000fe400078e0a06 */
[----:B------:R-:W-:Y:S02]  /*1b90*/  IMAD.MOV R7, RZ, RZ, -R7 ;  /* 0x000000ffff077224 */ /* 0x000fe400078e0a07 */
[----:B------:R-:W-:Y:S02]  /*1ba0*/  IMAD R28, R92, 0x2, R11 ;  /* 0x000000025c1c7824 */ /* 0x000fe400078e020b */
[----:B------:R-:W-:Y:S02]  /*1bb0*/  IMAD.MOV R8, RZ, RZ, -R8 ;  /* 0x000000ffff087224 */ /* 0x000fe400078e0a08 */
[----:B------:R-:W-:Y:S01]  /*1bc0*/  IMAD R128, R95, R2, R128 ;  /* 0x000000025f807224 */ /* 0x000fe200078e0280 */
[----:B------:R-:W-:Y:S01]  /*1bd0*/  LOP3.LUT R2, R237, 0x7f, RZ, 0xc0, !PT ;  /* 0x0000007fed027812 */ /* 0x000fe200078ec0ff */
[----:B------:R-:W-:-:S02]  /*1be0*/  IMAD R112, R95, R6, R112 ;  /* 0x000000065f707224 */ /* 0x000fc400078e0270 */
[----:B------:R-:W-:Y:S02]  /*1bf0*/  IMAD R124, R95, R7, R124 ;  /* 0x000000075f7c7224 */ /* 0x000fe400078e027c */
[----:B------:R-:W-:-:S04]  /*1c00*/  IMAD.HI.U32 R6, R94, R135, RZ ;  /* 0x000000875e067227 */ /* 0x000fc800078e00ff */
[----:B------:R-:W-:-:S04]  /*1c10*/  IMAD.HI.U32 R7, R94, R132, RZ ;  /* 0x000000845e077227 */ /* 0x000fc800078e00ff */
[----:B------:R-:W-:Y:S02]  /*1c20*/  IMAD R53, R92, 0x2, R28 ;  /* 0x000000025c357824 */ /* 0x000fe400078e021c */
[----:B------:R-:W-:Y:S02]  /*1c30*/  IMAD R138, R95, R8, R138 ;  /* 0x000000085f8a7224 */ /* 0x000fe400078e028a */
[----:B------:R-:W-:-:S04]  /*1c40*/  IMAD.HI.U32 R8, R94, R137, RZ ;  /* 0x000000895e087227 */ /* 0x000fc800078e00ff */
[----:B------:R-:W-:Y:S02]  /*1c50*/  IMAD R131, R95, R10, R131 ;  /* 0x0000000a5f837224 */ /* 0x000fe400078e0283 */
[----:B------:R-:W-:Y:S02]  /*1c60*/  IMAD.MOV R6, RZ, RZ, -R6 ;  /* 0x000000ffff067224 */ /* 0x000fe400078e0a06 */
[----:B------:R-:W-:Y:S02]  /*1c70*/  IMAD.MOV R7, RZ, RZ, -R7 ;  /* 0x000000ffff077224 */ /* 0x000fe400078e0a07 */
[----:B------:R-:W-:Y:S02]  /*1c80*/  IMAD R10, R5, 0x80, R2 ;  /* 0x00000080050a7824 */ /* 0x000fe400078e0202 */
[----:B------:R-:W-:Y:S02]  /*1c90*/  IMAD R149, R92, 0x2, R53 ;  /* 0x000000025c957824 */ /* 0x000fe400078e0235 */
[----:B------:R-:W-:Y:S01]  /*1ca0*/  IMAD.MOV R8, RZ, RZ, -R8 ;  /* 0x000000ffff087224 */ /* 0x000fe200078e0a08 */
[----:B------:R-:W-:Y:S01]  /*1cb0*/  STL [R1+0x490], R10 ;  /* 0x0004900a01007387 */ /* 0x000fe20000100800 */
[C---:B------:R-:W-:Y:S01]  /*1cc0*/  IMAD R135, R95.reuse, R6, R135 ;  /* 0x000000065f877224 */ /* 0x040fe200078e0287 */
[----:B------:R-:W-:Y:S01]  /*1cd0*/  ISETP.GE.AND P2, PT, R10, RZ, PT ;  /* 0x000000ff0a00720c */ /* 0x000fe20003f46270 */
[C---:B------:R-:W-:Y:S01]  /*1ce0*/  IMAD R132, R95.reuse, R7, R132 ;  /* 0x000000075f847224 */ /* 0x040fe200078e0284 */
[----:B------:R-:W-:Y:S01]  /*1cf0*/  IABS R7, R10 ;  /* 0x0000000a00077213 */ /* 0x000fe20000000000 */
[----:B------:R-:W-:Y:S01]  /*1d00*/  IMAD.HI.U32 R6, R94, R139, RZ ;  /* 0x0000008b5e067227 */ /* 0x000fe200078e00ff */
[----:B------:R-:W-:Y:S03]  /*1d10*/  STL [R1+0x5c8], R81 ;  /* 0x0005c85101007387 */ /* 0x000fe60000100800 */
[----:B--2---:R-:W-:Y:S01]  /*1d20*/  IMAD R13, R92, 0x2, R149 ;  /* 0x000000025c0d7824 */ /* 0x004fe200078e0295 */
[----:B------:R-:W-:Y:S01]  /*1d30*/  STL [R1+0x5c0], R194 ;  /* 0x0005c0c201007387 */ /* 0x000fe20000100800 */
[----:B------:R-:W-:-:S02]  /*1d40*/  IMAD R137, R95, R8, R137 ;  /* 0x000000085f897224 */ /* 0x000fc400078e0289 */
[----:B------:R-:W-:Y:S01]  /*1d50*/  IMAD.HI.U32 R8, R94, R119, RZ ;  /* 0x000000775e087227 */ /* 0x000fe200078e00ff */
[----:B------:R-:W-:Y:S03]  /*1d60*/  STL [R1+0x5b8], R55 ;  /* 0x0005b83701007387 */ /* 0x000fe60000100800 */
[----:B------:R-:W-:Y:S01]  /*1d70*/  IMAD.MOV R6, RZ, RZ, -R6 ;  /* 0x000000ffff067224 */ /* 0x000fe200078e0a06 */
[----:B------:R-:W-:Y:S01]  /*1d80*/  STL [R1+0x5b0], R58 ;  /* 0x0005b03a01007387 */ /* 0x000fe20000100800 */
[----:B------:R-:W-:Y:S02]  /*1d90*/  IMAD R33, R92, 0x2, R13 ;  /* 0x000000025c217824 */ /* 0x000fe400078e020d */
[----:B------:R-:W-:Y:S01]  /*1da0*/  IMAD.HI.U32 R4, R4, R7, RZ ;  /* 0x0000000704047227 */ /* 0x000fe200078e00ff */
[----:B------:R-:W-:Y:S03]  /*1db0*/  STL [R1+0x5a8], R87 ;  /* 0x0005a85701007387 */ /* 0x000fe60000100800 */
[----:B------:R-:W-:Y:S01]  /*1dc0*/  IMAD.MOV R8, RZ, RZ, -R8 ;  /* 0x000000ffff087224 */ /* 0x000fe200078e0a08 */
[----:B------:R-:W-:Y:S01]  /*1dd0*/  STL [R1+0x5a0], R84 ;  /* 0x0005a05401007387 */ /* 0x000fe20000100800 */
[----:B------:R-:W-:-:S02]  /*1de0*/  IMAD R139, R95, R6, R139 ;  /* 0x000000065f8b7224 */ /* 0x000fc400078e028b */
[----:B------:R-:W-:Y:S02]  /*1df0*/  IMAD R52, R92, 0x2, R33 ;  /* 0x000000025c347824 */ /* 0x000fe400078e0221 */
[----:B------:R-:W-:-:S04]  /*1e00*/  IMAD.HI.U32 R6, R94, R122, RZ ;  /* 0x0000007a5e067227 */ /* 0x000fc800078e00ff */
[----:B------:R-:W-:Y:S02]  /*1e10*/  IMAD.MOV R4, RZ, RZ, -R4 ;  /* 0x000000ffff047224 */ /* 0x000fe400078e0a04 */
[----:B------:R-:W-:Y:S02]  /*1e20*/  IMAD R119, R95, R8, R119 ;  /* 0x000000085f777224 */ /* 0x000fe400078e0277 */
[----:B------:R-:W-:-:S04]  /*1e30*/  IMAD.HI.U32 R8, R94, R126, RZ ;  /* 0x0000007e5e087227 */ /* 0x000fc800078e00ff */
[C---:B------:R-:W-:Y:S02]  /*1e40*/  IMAD R150, R92.reuse, 0x2, R52 ;  /* 0x000000025c967824 */ /* 0x040fe400078e0234 */
[----:B------:R-:W-:Y:S02]  /*1e50*/  IMAD.MOV R6, RZ, RZ, -R6 ;  /* 0x000000ffff067224 */ /* 0x000fe400078e0a06 */
[C---:B------:R-:W-:Y:S02]  /*1e60*/  IMAD R4, R3.reuse, R4, R7 ;  /* 0x0000000403047224 */ /* 0x040fe400078e0207 */
[----:B------:R-:W-:Y:S02]  /*1e70*/  IMAD.MOV R8, RZ, RZ, -R8 ;  /* 0x000000ffff087224 */ /* 0x000fe400078e0a08 */
[----:B------:R-:W-:Y:S01]  /*1e80*/  IMAD R15, R92, 0x2, R150 ;  /* 0x000000025c0f7824 */ /* 0x000fe200078e0296 */
[----:B------:R-:W-:Y:S01]  /*1e90*/  ISETP.GT.U32.AND P0, PT, R3, R4, PT ;  /* 0x000000040300720c */ /* 0x000fe20003f04070 */
[----:B------:R-:W-:-:S02]  /*1ea0*/  IMAD R122, R95, R6, R122 ;  /* 0x000000065f7a7224 */ /* 0x000fc400078e027a */
[----:B------:R-:W-:-:S04]  /*1eb0*/  IMAD.HI.U32 R6, R94, R130, RZ ;  /* 0x000000825e067227 */ /* 0x000fc800078e00ff */
[----:B------:R-:W-:Y:S02]  /*1ec0*/  IMAD R126, R95, R8, R126 ;  /* 0x000000085f7e7224 */ /* 0x000fe400078e027e */
[----:B------:R-:W-:Y:S02]  /*1ed0*/  IMAD R32, R92, 0x2, R15 ;  /* 0x000000025c207824 */ /* 0x000fe400078e020f */
[----:B------:R-:W-:-:S04]  /*1ee0*/  IMAD.HI.U32 R8, R94, R118, RZ ;  /* 0x000000765e087227 */ /* 0x000fc800078e00ff */
[----:B------:R-:W-:Y:S02]  /*1ef0*/  IMAD.MOV R6, RZ, RZ, -R6 ;  /* 0x000000ffff067224 */ /* 0x000fe400078e0a06 */
[----:B------:R-:W-:Y:S02]  /*1f00*/  IMAD R57, R92, 0x2, R32 ;  /* 0x000000025c397824 */ /* 0x000fe400078e0220 */
[----:B------:R-:W-:Y:S02]  /*1f10*/  IMAD.MOV R8, RZ, RZ, -R8 ;  /* 0x000000ffff087224 */ /* 0x000fe400078e0a08 */
[----:B------:R-:W-:Y:S02]  /*1f20*/  IMAD R130, R95, R6, R130 ;  /* 0x000000065f827224 */ /* 0x000fe400078e0282 */
[----:B------:R-:W-:-:S04]  /*1f30*/  IMAD.HI.U32 R5, R94, R117, RZ ;  /* 0x000000755e057227 */ /* 0x000fc800078e00ff */
[----:B------:R-:W-:-:S04]  /*1f40*/  IMAD.HI.U32 R6, R94, R116, RZ ;  /* 0x000000745e067227 */ /* 0x000fc800078e00ff */
[----:B------:R-:W-:Y:S02]  /*1f50*/  IMAD R151, R92, 0x2, R57 ;  /* 0x000000025c977824 */ /* 0x000fe400078e0239 */
[----:B------:R-:W-:Y:S02]  /*1f60*/  IMAD R118, R95, R8, R118 ;  /* 0x000000085f767224 */ /* 0x000fe400078e0276 */
[----:B------:R-:W-:Y:S02]  /*1f70*/  IMAD.MOV R8, RZ, RZ, -R5 ;  /* 0x000000ffff087224 */ /* 0x000fe400078e0a05 */
[----:B------:R-:W-:-:S04]  /*1f80*/  IMAD.HI.U32 R5, R94, R107, RZ ;  /* 0x0000006b5e057227 */ /* 0x000fc800078e00ff */
[----:B------:R-:W-:Y:S02]  /*1f90*/  IMAD.MOV R6, RZ, RZ, -R6 ;  /* 0x000000ffff067224 */ /* 0x000fe400078e0a06 */
[----:B------:R-:W-:Y:S01]  /*1fa0*/  @!P0 IMAD.IADD R4, R4, 0x1, -R3 ;  /* 0x0000000104048824 */ /* 0x000fe200078e0a03 */
[----:B------:R-:W-:Y:S01]  /*1fb0*/  ISETP.NE.AND P0, PT, R68, RZ, PT ;  /* 0x000000ff4400720c */ /* 0x000fe20003f05270 */
[----:B------:R-:W-:Y:S02]  /*1fc0*/  IMAD R17, R92, 0x2, R151 ;  /* 0x000000025c117824 */ /* 0x000fe400078e0297 */
[----:B------:R-:W-:Y:S01]  /*1fd0*/  IMAD R117, R95, R8, R117 ;  /* 0x000000085f757224 */ /* 0x000fe200078e0275 */
[----:B------:R-:W-:Y:S01]  /*1fe0*/  ISETP.GT.U32.AND P1, PT, R3, R4, PT ;  /* 0x000000040300720c */ /* 0x000fe20003f24070 */
[----:B------:R-:W-:Y:S02]  /*1ff0*/  IMAD.MOV R8, RZ, RZ, -R5 ;  /* 0x000000ffff087224 */ /* 0x000fe400078e0a05 */
[----:B------:R-:W-:-:S02]  /*2000*/  IMAD R116, R95, R6, R116 ;  /* 0x000000065f747224 */ /* 0x000fc400078e0274 */
[----:B------:R-:W-:-:S04]  /*2010*/  IMAD.HI.U32 R5, R94, R106, RZ ;  /* 0x0000006a5e057227 */ /* 0x000fc800078e00ff */
[----:B------:R-:W-:-:S04]  /*2020*/  IMAD.HI.U32 R6, R94, R105, RZ ;  /* 0x000000695e067227 */ /* 0x000fc800078e00ff */
[C---:B------:R-:W-:Y:S02]  /*2030*/  IMAD R37, R92.reuse, 0x2, R17 ;  /* 0x000000025c257824 */ /* 0x040fe400078e0211 */
[----:B------:R-:W-:Y:S02]  /*2040*/  IMAD R107, R95, R8, R107 ;  /* 0x000000085f6b7224 */ /* 0x000fe400078e026b */
[----:B------:R-:W-:Y:S02]  /*2050*/  IMAD.MOV R7, RZ, RZ, -R5 ;  /* 0x000000ffff077224 */ /* 0x000fe400078e0a05 */
[----:B------:R-:W-:Y:S02]  /*2060*/  IMAD.MOV R8, RZ, RZ, -R6 ;  /* 0x000000ffff087224 */ /* 0x000fe400078e0a06 */
[----:B------:R-:W-:Y:S02]  /*2070*/  IMAD R56, R92, 0x2, R37 ;  /* 0x000000025c387824 */ /* 0x000fe400078e0225 */
[----:B------:R-:W-:-:S04]  /*2080*/  IMAD.HI.U32 R5, R94, R103, RZ ;  /* 0x000000675e057227 */ /* 0x000fc800078e00ff */
[----:B------:R-:W-:-:S04]  /*2090*/  IMAD.HI.U32 R6, R94, R102, RZ ;  /* 0x000000665e067227 */ /* 0x000fc800078e00ff */
[C---:B------:R-:W-:Y:S02]  /*20a0*/  IMAD R105, R95.reuse, R8, R105 ;  /* 0x000000085f697224 */ /* 0x040fe400078e0269 */
[----:B------:R-:W-:Y:S02]  /*20b0*/  IMAD R152, R92, 0x2, R56 ;  /* 0x000000025c987824 */ /* 0x000fe400078e0238 */
[----:B------:R-:W-:Y:S01]  /*20c0*/  IMAD.MOV R8, RZ, RZ, -R5 ;  /* 0x000000ffff087224 */ /* 0x000fe200078e0a05 */
[----:B------:R-:W-:Y:S01]  /*20d0*/  LOP3.LUT R5, R0, 0xba, RZ, 0xfc, !PT ;  /* 0x000000ba00057812 */ /* 0x000fe200078efcff */
[----:B------:R-:W-:Y:S02]  /*20e0*/  IMAD R106, R95, R7, R106 ;  /* 0x000000075f6a7224 */ /* 0x000fe400078e026a */
[----:B0-----:R-:W-:Y:S01]  /*20f0*/  VIADD R7, R90, 0x7f ;  /* 0x0000007f5a077836 */ /* 0x001fe20000000000 */
[----:B------:R-:W-:Y:S01]  /*2100*/  IABS R100, R5 ;  /* 0x0000000500647213 */ /* 0x000fe20000000000 */
[----:B------:R-:W-:Y:S01]  /*2110*/  IMAD.MOV R6, RZ, RZ, -R6 ;  /* 0x000000ffff067224 */ /* 0x000fe200078e0a06 */
[----:B------:R0:W-:Y:S01]  /*2120*/  STL [R1+0x598], R5 ;  /* 0x0005980501007387 */ /* 0x0001e20000100800 */
[----:B------:R-:W-:-:S02]  /*2130*/  IMAD R19, R92, 0x2, R152 ;  /* 0x000000025c137824 */ /* 0x000fc400078e0298 */
[----:B------:R-:W-:Y:S01]  /*2140*/  @!P1 IMAD.IADD R4, R4, 0x1, -R3 ;  /* 0x0000000104049824 */ /* 0x000fe200078e0a03 */
[----:B------:R1:W-:Y:S01]  /*2150*/  STL [R1+0x3d0], R7 ;  /* 0x0003d00701007387 */ /* 0x0003e20000100800 */
[----:B------:R-:W-:Y:S02]  /*2160*/  IMAD R102, R95, R6, R102 ;  /* 0x000000065f667224 */ /* 0x000fe400078e0266 */
[C---:B------:R-:W-:Y:S02]  /*2170*/  IMAD R36, R92.reuse, 0x2, R19 ;  /* 0x000000025c247824 */ /* 0x040fe400078e0213 */
[----:B------:R-:W-:Y:S01]  /*2180*/  IMAD.MOV.U32 R6, RZ, RZ, R4 ;  /* 0x000000ffff067224 */ /* 0x000fe200078e0004 */
[----:B0-----:R-:W-:Y:S01]  /*2190*/  SHF.R.U32.HI R5, RZ, 0x7, R237 ;  /* 0x00000007ff057819 */ /* 0x001fe200000116ed */
[C---:B------:R-:W-:Y:S02]  /*21a0*/  IMAD R61, R92.reuse, 0x2, R36 ;  /* 0x000000025c3d7824 */ /* 0x040fe400078e0224 */
[----:B------:R-:W-:Y:S01]  /*21b0*/  @!P2 IMAD.MOV R6, RZ, RZ, -R6 ;  /* 0x000000ffff06a224 */ /* 0x000fe200078e0a06 */
[----:B------:R-:W-:Y:S01]  /*21c0*/  @!P0 LOP3.LUT R6, RZ, R68, RZ, 0x33, !PT ;  /* 0x00000044ff068212 */ /* 0x000fe200078e33ff */
[----:B------:R-:W-:Y:S01]  /*21d0*/  IMAD R153, R92, 0x2, R61 ;  /* 0x000000025c997824 */ /* 0x000fe200078e023d */
[----:B------:R-:W-:Y:S01]  /*21e0*/  SGXT.U32 R5, R5, 0x1 ;  /* 0x000000010505781a */ /* 0x000fe20000000000 */
[----:B------:R-:W-:Y:S01]  /*21f0*/  IMAD R96, R2, R93, RZ ;  /* 0x0000005d02607224 */ /* 0x000fe200078e02ff */
[----:B------:R-:W-:Y:S01]  /*2200*/  ISETP.GT.AND P0, PT, R7, 0x7f, PT ;  /* 0x0000007f0700780c */ /* 0x000fe20003f04270 */
[----:B------:R-:W-:Y:S01]  /*2210*/  IMAD R91, R6, R91, RZ ;  /* 0x0000005b065b7224 */ /* 0x000fe200078e02ff */
[----:B------:R-:W-:Y:S01]  /*2220*/  LOP3.LUT P2, RZ, R237, 0xff, RZ, 0xc0, !PT ;  /* 0x000000ffedff7812 */ /* 0x000fe2000784c0ff */
[----:B------:R-:W-:Y:S01]  /*2230*/  IMAD.HI.U32 R3, R94, R104, RZ ;  /* 0x000000685e037227 */ /* 0x000fe200078e00ff */
[----:B---3--:R-:W-:-:S02]  /*2240*/  LEA R97, P4, R96, UR14, 0x1 ;  /* 0x0000000e60617c11 */ /* 0x008fc4000f8808ff */
[----:B------:R-:W-:Y:S01]  /*2250*/  LEA R205, P3, R91, UR12, 0x1 ;  /* 0x0000000c5bcd7c11 */ /* 0x000fe2000f8608ff */
[----:B------:R-:W-:Y:S01]  /*2260*/  IMAD.HI.U32 R4, R94, R100, RZ ;  /* 0x000000645e047227 */ /* 0x000fe200078e00ff */
[----:B------:R-:W-:Y:S02]  /*2270*/  ISETP.LT.AND P1, PT, R5, R90, P0 ;  /* 0x0000005a0500720c */ /* 0x000fe40000721270 */
[----:B------:R-:W-:Y:S01]  /*2280*/  LEA.HI.X.SX32 R204, R91, UR13, 0x1, P3 ;  /* 0x0000000d5bcc7c11 */ /* 0x000fe200098f0eff */
[----:B------:R-:W-:Y:S01]  /*2290*/  IMAD R21, R92, 0x2, R153 ;  /* 0x000000025c157824 */ /* 0x000fe200078e0299 */
[----:B------:R-:W-:Y:S01]  /*22a0*/  LEA.HI.X.SX32 R96, R96, UR15, 0x1, P4 ;  /* 0x0000000f60607c11 */ /* 0x000fe2000a0f0eff */
[----:B------:R-:W-:Y:S02]  /*22b0*/  IMAD.MOV R3, RZ, RZ, -R3 ;  /* 0x000000ffff037224 */ /* 0x000fe400078e0a03 */
[----:B------:R-:W-:Y:S02]  /*22c0*/  IMAD.MOV R4, RZ, RZ, -R4 ;  /* 0x000000ffff047224 */ /* 0x000fe400078e0a04 */
[----:B------:R-:W-:-:S02]  /*22d0*/  IMAD R41, R92, 0x2, R21 ;  /* 0x000000025c297824 */ /* 0x000fc400078e0215 */
[C---:B------:R-:W-:Y:S02]  /*22e0*/  IMAD R133, R95.reuse, R12, R133 ;  /* 0x0000000c5f857224 */ /* 0x040fe400078e0285 */
[C---:B------:R-:W-:Y:S02]  /*22f0*/  IMAD R103, R95.reuse, R8, R103 ;  /* 0x000000085f677224 */ /* 0x040fe400078e0267 */
[C---:B------:R-:W-:Y:S02]  /*2300*/  IMAD R104, R95.reuse, R3, R104 ;  /* 0x000000035f687224 */ /* 0x040fe400078e0268 */
[----:B------:R-:W-:Y:S02]  /*2310*/  IMAD R100, R95, R4, R100 ;  /* 0x000000045f647224 */ /* 0x000fe400078e0264 */
[----:B------:R-:W-:Y:S01]  /*2320*/  IMAD R60, R92, 0x2, R41 ;  /* 0x000000025c3c7824 */ /* 0x000fe200078e0229 */
[----:B-1----:R-:W-:Y:S06]  /*2330*/  BRA.U UP0, `(.L_x_5) ;  /* 0x0000000100187547 */ /* 0x002fec000b800000 */
[----:B------:R-:W-:Y:S01]  /*2340*/  ELECT P3, URZ, PT ;  /* 0x0000000000ff782f */ /* 0x000fe20003860000 */
[----:B------:R-:W-:Y:S01]  /*2350*/  IMAD.MOV.U32 R3, RZ, RZ, 0x1 ;  /* 0x00000001ff037424 */ /* 0x000fe200078e00ff */
[----:B------:R-:W-:Y:S01]  /*2360*/  UMOV UR5, 0x40 ;  /* 0x0000004000057882 */ /* 0x000fe20000000000 */
[----:B------:R-:W-:Y:S01]  /*2370*/  UVIRTCOUNT.DEALLOC.SMPOOL 0x80 ;  /* 0x000000800000784c */ /* 0x000fe20000000000 */
[----:B------:R-:W-:-:S09]  /*2380*/  ULEA UR5, UR4, UR5, 0x18 ;  /* 0x0000000504057291 */ /* 0x000fd2000f8ec0ff */
[----:B------:R0:W-:Y:S03]  /*2390*/  @P3 STS.U8 [UR5], R3 ;  /* 0x00000003ff003988 */ /* 0x0001e60008000005 */
.L_x_5:
[----:B------:R-:W-:Y:S01]  /*23a0*/  STTM.x128 tmem[UR11], RZ ;  /* 0x000000ff000079ed */ /* 0x000fe200083c000b */
[----:B------:R-:W1:Y:S02]  /*23b0*/  FENCE.VIEW.ASYNC.T ;  /* 0x00000000000073c6 */ /* 0x000e640000000200 */
[----:B-1----:R-:W-:Y:S01]  /*23c0*/  VOTEU.ALL UP1, P2 ;  /* 0x0000000000ff7886 */ /* 0x002fe20001020000 */
[----:B------:R-:W-:Y:S01]  /*23d0*/  VOTEU.ALL UP2, P2 ;  /* 0x0000000000ff7886 */ /* 0x000fe20001040000 */
[C---:B0-----:R-:W-:Y:S01]  /*23e0*/  LOP3.LUT R3, R99.reuse, 0x10, RZ, 0xfc, !PT ;  /* 0x0000001063037812 */ /* 0x041fe200078efcff */
[----:B------:R-:W-:Y:S01]  /*23f0*/  IMAD R154, R92, 0x2, R60 ;  /* 0x000000025c9a7824 */ /* 0x000fe200078e023c */
[----:B------:R-:W-:Y:S01]  /*2400*/  LOP3.LUT R4, R99, 0x8, RZ, 0xfc, !PT ;  /* 0x0000000863047812 */ /* 0x000fe200078efcff */
[----:B------:R-:W-:Y:S01]  /*2410*/  STL [R1+0x7e0], R219 ;  /* 0x0007e0db01007387 */ /* 0x000fe20000100800 */
[----:B------:R-:W-:-:S04]  /*2420*/  @!UP1 UIADD3 UR4, UPT, UPT, -UR6, 0x100000, URZ ;  /* 0x0010000006049890 */ /* 0x000fc8000fffe1ff */
[----:B------:R-:W-:Y:S02]  /*2430*/  @!UP1 USHF.L.U32 UR5, UR4, 0xb, URZ ;  /* 0x0000000b04059899 */ /* 0x000fe400080006ff */
[----:B------:R-:W-:Y:S01]  /*2440*/  @!UP1 USHF.L.U32 UR4, UR4, 0x1, URZ ;  /* 0x0000000104049899 */ /* 0x000fe200080006ff */
[C---:B------:R-:W-:Y:S01]  /*2450*/  IMAD R23, R92.reuse, 0x2, R154 ;  /* 0x000000025c177824 */ /* 0x040fe200078e029a */
[-C--:B------:R-:W-:Y:S01]  /*2460*/  ISETP.LT.AND P3, PT, R3, R90.reuse, P0 ;  /* 0x0000005a0300720c */ /* 0x080fe20000761270 */
[----:B------:R-:W-:Y:S01]  /*2470*/  BAR.SYNC.DEFER_BLOCKING 0x0 ;  /* 0x0000000000007b1d */ /* 0x000fe20000010000 */
[CC--:B------:R-:W-:Y:S01]  /*2480*/  LEA R3, P5, R9.reuse, R205.reuse, 0x1 ;  /* 0x000000cd09037211 */ /* 0x0c0fe200078a08ff */
[----:B------:R-:W-:Y:S01]  /*2490*/  IMAD R40, R92, 0x2, R23 ;  /* 0x000000025c287824 */ /* 0x000fe200078e0217 */
[----:B------:R-:W-:Y:S02]  /*24a0*/  ISETP.LT.AND P4, PT, R4, R90, P0 ;  /* 0x0000005a0400720c */ /* 0x000fe40000781270 */
[----:B------:R-:W-:Y:S01]  /*24b0*/  LEA.HI.X.SX32 R4, R9, R204, 0x1, P5 ;  /* 0x000000cc09047211 */ /* 0x000fe200028f0eff */
[----:B------:R-:W-:Y:S01]  /*24c0*/  @P1 IMAD.MOV.U32 R6, RZ, RZ, R3 ;  /* 0x000000ffff061224 */ /* 0x000fe200078e0003 */
[----:B------:R-:W-:Y:S01]  /*24d0*/  LEA R5, P5, R11, R205, 0x1 ;  /* 0x000000cd0b057211 */ /* 0x000fe200078a08ff */
[----:B------:R-:W-:Y:S01]  /*24e0*/  STL [R1+0x7d8], R166 ;  /* 0x0007d8a601007387 */ /* 0x000fe20000100800 */
[----:B------:R-:W-:Y:S01]  /*24f0*/  PRMT R240, RZ, 0x7610, R240 ;  /* 0x00007610fff07816 */ /* 0x000fe200000000f0 */
[----:B------:R-:W-:Y:S01]  /*2500*/  @P1 IMAD.MOV.U32 R7, RZ, RZ, R4 ;  /* 0x000000ffff071224 */ /* 0x000fe200078e0004 */
[C---:B------:R-:W-:Y:S01]  /*2510*/  LOP3.LUT R14, R99.reuse, 0x18, RZ, 0xfc, !PT ;  /* 0x00000018630e7812 */ /* 0x040fe200078efcff */
[----:B------:R-:W-:Y:S01]  /*2520*/  STL [R1+0x7c8], R217 ;  /* 0x0007c8d901007387 */ /* 0x000fe20000100800 */
[----:B------:R-:W-:Y:S01]  /*2530*/  PRMT R244, RZ, 0x7610, R244 ;  /* 0x00007610fff47816 */ /* 0x000fe200000000f4 */
[C---:B------:R-:W-:Y:S01]  /*2540*/  IMAD R65, R92.reuse, 0x2, R40 ;  /* 0x000000025c417824 */ /* 0x040fe200078e0228 */
[----:B------:R-:W-:Y:S01]  /*2550*/  LOP3.LUT R12, R99, 0x20, RZ, 0xfc, !PT ;  /* 0x00000020630c7812 */ /* 0x000fe200078efcff */
[----:B------:R-:W0:Y:S01]  /*2560*/  LDCU UR9, c[0x0][0x3b0] ;  /* 0x00007600ff0977ac */ /* 0x000e220008000800 */
[----:B------:R-:W1:Y:S02]  /*2570*/  FENCE.VIEW.ASYNC.S ;  /* 0x00000000000073c6 */ /* 0x000e640000000000 */
[----:B-1----:R1:W2:Y:S02]  /*2580*/  @!UP2 SYNCS.EXCH.64 URZ, [UR8], UR4 ;  /* 0x0000000408ffa5b2 */ /* 0x0022a40008000100 */
[----:B--2---:R-:W-:Y:S01]  /*2590*/  BAR.SYNC.DEFER_BLOCKING 0x0 ;  /* 0x0000000000007b1d */ /* 0x004fe20000010000 */
[----:B------:R-:W-:Y:S01]  /*25a0*/  @P4 IMAD.MOV.U32 R10, RZ, RZ, R5 ;  /* 0x000000ffff0a4224 */ /* 0x000fe200078e0005 */
[----:B------:R-:W-:Y:S01]  /*25b0*/  PRMT R241, RZ, 0x7610, R241 ;  /* 0x00007610fff17816 */ /* 0x000fe200000000f1 */
[----:B------:R-:W-:Y:S01]  /*25c0*/  IMAD R155, R92, 0x2, R65 ;  /* 0x000000025c9b7824 */ /* 0x000fe200078e0241 */
[----:B------:R-:W-:-:S02]  /*25d0*/  PRMT R245, RZ, 0x7610, R245 ;  /* 0x00007610fff57816 */ /* 0x000fc400000000f5 */
[C---:B------:R-:W-:Y:S01]  /*25e0*/  LOP3.LUT R16, R99.reuse, 0x30, RZ, 0xfc, !PT ;  /* 0x0000003063107812 */ /* 0x040fe200078efcff */
[----:B------:R-:W-:Y:S01]  /*25f0*/  IMAD R25, R92, 0x2, R155 ;  /* 0x000000025c197824 */ /* 0x000fe200078e029b */
[----:B------:R-:W-:Y:S01]  /*2600*/  PRMT R248, RZ, 0x7610, R248 ;  /* 0x00007610fff87816 */ /* 0x000fe200000000f8 */
[----:B------:R-:W-:Y:S01]  /*2610*/  STL [R1+0x7c0], R238 ;  /* 0x0007c0ee01007387 */ /* 0x000fe20000100800 */
[----:B------:R-:W-:-:S03]  /*2620*/  LOP3.LUT R18, R99, 0x38, RZ, 0xfc, !PT ;  /* 0x0000003863127812 */ /* 0x000fc600078efcff */
[----:B------:R-:W-:Y:S04]  /*2630*/  STL [R1+0x7bc], R243 ;  /* 0x0007bcf301007387 */ /* 0x000fe80000100800 */
[----:B------:R-:W-:Y:S04]  /*2640*/  STL [R1+0x7b8], R216 ;  /* 0x0007b8d801007387 */ /* 0x000fe80000100800 */
[----:B------:R-:W-:Y:S04]  /*2650*/  STL [R1+0x794], R218 ;  /* 0x000794da01007387 */ /* 0x000fe80000100800 */
[----:B------:R2:W3:Y:S04]  /*2660*/  @P1 LDG.E.U16 R207, desc[UR24][R6.64] ;  /* 0x0000001806cf1981 */ /* 0x0004e8000c1e1500 */
[----:B------:R-:W-:Y:S04]  /*2670*/  STL [R1+0x78c], R225 ;  /* 0x00078ce101007387 */ /* 0x000fe80000100800 */
[----:B------:R-:W-:Y:S01]  /*2680*/  STL [R1+0x788], R221 ;  /* 0x000788dd01007387 */ /* 0x000fe20000100800 */
[----:B--2---:R-:W-:-:S02]  /*2690*/  LEA.HI.X.SX32 R7, R11, R204, 0x1, P5 ;  /* 0x000000cc0b077211 */ /* 0x004fc400028f0eff */
[C---:B------:R-:W-:Y:S01]  /*26a0*/  LEA R6, P1, R13.reuse, R205, 0x1 ;  /* 0x000000cd0d067211 */ /* 0x040fe200078208ff */
[----:B------:R-:W-:Y:S02]  /*26b0*/  STL [R1+0x784], R233 ;  /* 0x000784e901007387 */ /* 0x000fe40000100800 */
[----:B------:R-:W-:Y:S01]  /*26c0*/  @P4 IMAD.MOV.U32 R11, RZ, RZ, R7 ;  /* 0x000000ffff0b4224 */ /* 0x000fe200078e0007 */
[----:B------:R-:W-:Y:S01]  /*26d0*/  LEA.HI.X.SX32 R8, R13, R204, 0x1, P1 ;  /* 0x000000cc0d087211 */ /* 0x000fe200008f0eff */
[----:B------:R-:W-:Y:S04]  /*26e0*/  STL [R1+0x780], R220 ;  /* 0x000780dc01007387 */ /* 0x000fe80000100800 */
[----:B------:R2:W4:Y:S01]  /*26f0*/  @P4 LDG.E.U16 R240, desc[UR24][R10.64] ;  /* 0x000000180af04981 */ /* 0x000522000c1e1500 */
[----:B------:R-:W-:-:S02]  /*2700*/  ISETP.LT.AND P4, PT, R14, R90, P0 ;  /* 0x0000005a0e00720c */ /* 0x000fc40000781270 */
[----:B------:R-:W-:Y:S01]  /*2710*/  LEA R9, P1, R15, R205, 0x1 ;  /* 0x000000cd0f097211 */ /* 0x000fe200078208ff */
[----:B------:R-:W-:Y:S04]  /*2720*/  STL [R1+0x77c], R169 ;  /* 0x00077ca901007387 */ /* 0x000fe80000100800 */
[----:B------:R-:W-:Y:S01]  /*2730*/  STL [R1+0x76c], R222 ;  /* 0x00076cde01007387 */ /* 0x000fe20000100800 */
[----:B--2---:R-:W-:Y:S02]  /*2740*/  @P3 IMAD.MOV.U32 R10, RZ, RZ, R6 ;  /* 0x000000ffff0a3224 */ /* 0x004fe400078e0006 */
[----:B------:R-:W-:Y:S01]  /*2750*/  @P3 IMAD.MOV.U32 R11, RZ, RZ, R8 ;  /* 0x000000ffff0b3224 */ /* 0x000fe200078e0008 */
[----:B------:R-:W-:Y:S04]  /*2760*/  STL [R1+0x768], R224 ;  /* 0x000768e001007387 */ /* 0x000fe80000100800 */
[----:B------:R2:W4:Y:S01]  /*2770*/  @P3 LDG.E.U16 R244, desc[UR24][R10.64] ;  /* 0x000000180af43981 */ /* 0x000522000c1e1500 */
[----:B------:R-:W-:-:S02]  /*2780*/  ISETP.LT.AND P3, PT, R12, R90, P0 ;  /* 0x0000005a0c00720c */ /* 0x000fc40000761270 */
[----:B------:R-:W-:Y:S01]  /*2790*/  LOP3.LUT R12, R99, 0x28, RZ, 0xfc, !PT ;  /* 0x00000028630c7812 */ /* 0x000fe200078efcff */
[----:B------:R-:W-:Y:S01]  /*27a0*/  @P4 IMAD.MOV.U32 R14, RZ, RZ, R9 ;  /* 0x000000ffff0e4224 */ /* 0x000fe200078e0009 */
[----:B------:R-:W-:Y:S01]  /*27b0*/  STL [R1+0x764], R223 ;  /* 0x000764df01007387 */ /* 0x000fe20000100800 */
[----:B------:R-:W-:-:S03]  /*27c0*/  PRMT R252, RZ, 0x7610, R252 ;  /* 0x00007610fffc7816 */ /* 0x000fc600000000fc */
[----:B------:R-:W-:Y:S01]  /*27d0*/  STL [R1+0x754], R251 ;  /* 0x000754fb01007387 */ /* 0x000fe20000100800 */
[----:B--2---:R-:W-:Y:S02]  /*27e0*/  LEA.HI.X.SX32 R11, R15, R204, 0x1, P1 ;  /* 0x000000cc0f0b7211 */ /* 0x004fe400008f0eff */
[CC--:B------:R-:W-:Y:S01]  /*27f0*/  LEA R10, P5, R17.reuse, R205.reuse, 0x1 ;  /* 0x000000cd110a7211 */ /* 0x0c0fe200078a08ff */
[----:B------:R-:W-:Y:S01]  /*2800*/  STL [R1+0x748], R164 ;  /* 0x000748a401007387 */ /* 0x000fe20000100800 */
[----:B------:R-:W-:Y:S01]  /*2810*/  ISETP.LT.AND P1, PT, R12, R90, P0 ;  /* 0x0000005a0c00720c */ /* 0x000fe20000721270 */
[----:B------:R-:W-:Y:S01]  /*2820*/  @P4 IMAD.MOV.U32 R15, RZ, RZ, R11 ;  /* 0x000000ffff0f4224 */ /* 0x000fe200078e000b */
[----:B------:R-:W-:Y:S01]  /*2830*/  LEA.HI.X.SX32 R12, R17, R204, 0x1, P5 ;  /* 0x000000cc110c7211 */ /* 0x000fe200028f0eff */
[----:B------:R-:W-:Y:S04]  /*2840*/  STL [R1+0x740], R229 ;  /* 0x000740e501007387 */ /* 0x000fe80000100800 */
[----:B------:R2:W4:Y:S01]  /*2850*/  @P4 LDG.E.U16 R241, desc[UR24][R14.64] ;  /* 0x000000180ef14981 */ /* 0x000522000c1e1500 */
[----:B------:R-:W-:Y:S01]  /*2860*/  LEA R13, P4, R19, R205, 0x1 ;  /* 0x000000cd130d7211 */ /* 0x000fe200078808ff */
[----:B------:R-:W-:-:S02]  /*2870*/  IMAD R45, R92, 0x2, R25 ;  /* 0x000000025c2d7824 */ /* 0x000fc400078e0219 */
[----:B------:R-:W-:Y:S01]  /*2880*/  STL [R1+0x730], R227 ;  /* 0x000730e301007387 */ /* 0x000fe20000100800 */
[----:B------:R-:W-:-:S03]  /*2890*/  PRMT R249, RZ, 0x7610, R249 ;  /* 0x00007610fff97816 */ /* 0x000fc600000000f9 */
[----:B------:R-:W-:Y:S01]  /*28a0*/  STL [R1+0x728], R226 ;  /* 0x000728e201007387 */ /* 0x000fe20000100800 */
[----:B--2---:R-:W-:Y:S02]  /*28b0*/  @P3 IMAD.MOV.U32 R14, RZ, RZ, R10 ;  /* 0x000000ffff0e3224 */ /* 0x004fe400078e000a */
[----:B------:R-:W-:Y:S01]  /*28c0*/  @P3 IMAD.MOV.U32 R15, RZ, RZ, R12 ;  /* 0x000000ffff0f3224 */ /* 0x000fe200078e000c */
[----:B------:R-:W-:Y:S04]  /*28d0*/  STL [R1+0x710], R228 ;  /* 0x000710e401007387 */ /* 0x000fe80000100800 */
[----:B------:R2:W4:Y:S01]  /*28e0*/  @P3 LDG.E.U16 R245, desc[UR24][R14.64] ;  /* 0x000000180ef53981 */ /* 0x000522000c1e1500 */
[----:B------:R-:W-:Y:S01]  /*28f0*/  ISETP.LT.AND P3, PT, R16, R90, P0 ;  /* 0x0000005a1000720c */ /* 0x000fe20000761270 */
[----:B------:R-:W-:-:S02]  /*2900*/  @P1 IMAD.MOV.U32 R16, RZ, RZ, R13 ;  /* 0x000000ffff101224 */ /* 0x000fc400078e000d */
[----:B------:R-:W-:Y:S01]  /*2910*/  STL [R1+0x708], R231 ;  /* 0x000708e701007387 */ /* 0x000fe20000100800 */
[----:B------:R-:W-:-:S03]  /*2920*/  IMAD R64, R92, 0x2, R45 ;  /* 0x000000025c407824 */ /* 0x000fc600078e022d */
[----:B------:R-:W-:Y:S01]  /*2930*/  STL [R1+0x704], R232 ;  /* 0x000704e801007387 */ /* 0x000fe20000100800 */
[----:B--2---:R-:W-:-:S03]  /*2940*/  LEA.HI.X.SX32 R14, R19, R204, 0x1, P4 ;  /* 0x000000cc130e7211 */ /* 0x004fc600020f0eff */
[----:B------:R-:W-:Y:S02]  /*2950*/  STL [R1+0x6fc], R167 ;  /* 0x0006fca701007387 */ /* 0x000fe40000100800 */
[----:B------:R-:W-:Y:S01]  /*2960*/  @P1 IMAD.MOV.U32 R17, RZ, RZ, R14 ;  /* 0x000000ffff111224 */ /* 0x000fe200078e000e */
[----:B------:R-:W-:Y:S01]  /*2970*/  ISETP.LT.AND P4, PT, R18, R90, P0 ;  /* 0x0000005a1200720c */ /* 0x000fe20000781270 */
[----:B------:R-:W-:Y:S04]  /*2980*/  STL [R1+0x6f8], R250 ;  /* 0x0006f8fa01007387 */ /* 0x000fe80000100800 */
[----:B------:R2:W4:Y:S01]  /*2990*/  @P1 LDG.E.U16 R248, desc[UR24][R16.64] ;  /* 0x0000001810f81981 */ /* 0x000522000c1e1500 */
[----:B------:R-:W-:Y:S02]  /*29a0*/  LEA R15, P1, R21, R205, 0x1 ;  /* 0x000000cd150f7211 */ /* 0x000fe400078208ff */
[----:B------:R-:W-:Y:S01]  /*29b0*/  LOP3.LUT R19, R99, 0x40, RZ, 0xfc, !PT ;  /* 0x0000004063137812 */ /* 0x000fe200078efcff */
[----:B------:R-:W-:Y:S02]  /*29c0*/  STL [R1+0x6e4], R247 ;  /* 0x0006e4f701007387 */ /* 0x000fe40000100800 */
[----:B------:R-:W-:-:S02]  /*29d0*/  @P3 IMAD.MOV.U32 R20, RZ, RZ, R15 ;  /* 0x000000ffff143224 */ /* 0x000fc400078e000f */
[----:B------:R-:W-:Y:S01]  /*29e0*/  STL [R1+0x6d4], R230 ;  /* 0x0006d4e601007387 */ /* 0x000fe20000100800 */
[-C--:B--2---:R-:W-:Y:S02]  /*29f0*/  LEA.HI.X.SX32 R17, R21, R204.reuse, 0x1, P1 ;  /* 0x000000cc15117211 */ /* 0x084fe400008f0eff */
[CC--:B------:R-:W-:Y:S01]  /*2a00*/  LEA R16, P5, R23.reuse, R205.reuse, 0x1 ;  /* 0x000000cd17107211 */ /* 0x0c0fe200078a08ff */
[----:B------:R-:W-:Y:S02]  /*2a10*/  STL [R1+0x6cc], R163 ;  /* 0x0006cca301007387 */ /* 0x000fe40000100800 */
[----:B------:R-:W-:Y:S01]  /*2a20*/  @P3 IMAD.MOV.U32 R21, RZ, RZ, R17 ;  /* 0x000000ffff153224 */ /* 0x000fe200078e0011 */
[----:B------:R-:W-:Y:S01]  /*2a30*/  LEA.HI.X.SX32 R18, R23, R204, 0x1, P5 ;  /* 0x000000cc17127211 */ /* 0x000fe200028f0eff */
[----:B------:R-:W-:Y:S01]  /*2a40*/  IMAD R156, R92, 0x2, R64 ;  /* 0x000000025c9c7824 */ /* 0x000fe200078e0240 */
[----:B------:R-:W-:Y:S01]  /*2a50*/  ISETP.LT.AND P1, PT, R19, R90, P0 ;  /* 0x0000005a1300720c */ /* 0x000fe20000721270 */
[----:B------:R-:W-:Y:S04]  /*2a60*/  STL [R1+0x6c4], R235 ;  /* 0x0006c4eb01007387 */ /* 0x000fe80000100800 */
[----:B------:R2:W4:Y:S01]  /*2a70*/  @P3 LDG.E.U16 R252, desc[UR24][R20.64] ;  /* 0x0000001814fc3981 */ /* 0x000522000c1e1500 */
[----:B------:R-:W-:-:S02]  /*2a80*/  LEA R19, P3, R25, R205, 0x1 ;  /* 0x000000cd19137211 */ /* 0x000fc400078608ff */
[C---:B------:R-:W-:Y:S01]  /*2a90*/  LOP3.LUT R23, R99.reuse, 0x48, RZ, 0xfc, !PT ;  /* 0x0000004863177812 */ /* 0x040fe200078efcff */
[----:B------:R-:W-:Y:S01]  /*2aa0*/  STL [R1+0x6c0], R234 ;  /* 0x0006c0ea01007387 */ /* 0x000fe20000100800 */
[----:B------:R-:W-:Y:S01]  /*2ab0*/  LOP3.LUT R22, R99, 0x50, RZ, 0xfc, !PT ;  /* 0x0000005063167812 */ /* 0x000fe200078efcff */
[----:B------:R-:W-:Y:S02]  /*2ac0*/  IMAD R27, R92, 0x2, R156 ;  /* 0x000000025c1b7824 */ /* 0x000fe400078e029c */
[----:B------:R-:W-:Y:S01]  /*2ad0*/  STL [R1+0x6bc], R242 ;  /* 0x0006bcf201007387 */ /* 0x000fe20000100800 */
[----:B--2---:R-:W-:Y:S02]  /*2ae0*/  @P4 IMAD.MOV.U32 R20, RZ, RZ, R16 ;  /* 0x000000ffff144224 */ /* 0x004fe400078e0010 */
[----:B------:R-:W-:Y:S01]  /*2af0*/  @P4 IMAD.MOV.U32 R21, RZ, RZ, R18 ;  /* 0x000000ffff154224 */ /* 0x000fe200078e0012 */
[----:B------:R-:W-:Y:S04]  /*2b00*/  STL [R1+0x6b8], R239 ;  /* 0x0006b8ef01007387 */ /* 0x000fe80000100800 */
[----:B------:R2:W4:Y:S01]  /*2b10*/  @P4 LDG.E.U16 R249, desc[UR24][R20.64] ;  /* 0x0000001814f94981 */ /* 0x000522000c1e1500 */
[----:B------:R-:W-:-:S02]  /*2b20*/  PRMT R24, RZ, 0x7610, R24 ;  /* 0x00007610ff187816 */ /* 0x000fc40000000018 */
[----:B------:R-:W-:Y:S01]  /*2b30*/  ISETP.LT.AND P4, PT, R22, R90, P0 ;  /* 0x0000005a1600720c */ /* 0x000fe20000781270 */
[----:B------:R-:W-:Y:S01]  /*2b40*/  STL [R1+0x6b0], R246 ;  /* 0x0006b0f601007387 */ /* 0x000fe20000100800 */
[----:B------:R-:W-:-:S03]  /*2b50*/  @P1 IMAD.MOV.U32 R22, RZ, RZ, R19 ;  /* 0x000000ffff161224 */ /* 0x000fc600078e0013 */
[----:B------:R-:W-:Y:S01]  /*2b60*/  STL [R1+0x6ac], R165 ;  /* 0x0006aca501007387 */ /* 0x000fe20000100800 */
[----:B--2---:R-:W-:Y:S02]  /*2b70*/  LEA.HI.X.SX32 R20, R25, R204, 0x1, P3 ;  /* 0x000000cc19147211 */ /* 0x004fe400018f0eff */
[----:B------:R-:W-:Y:S01]  /*2b80*/  ISETP.LT.AND P3, PT, R23, R90, P0 ;  /* 0x0000005a1700720c */ /* 0x000fe20000761270 */
[----:B------:R-:W-:Y:S02]  /*2b90*/  STL [R1+0x6a8], R168 ;  /* 0x0006a8a801007387 */ /* 0x000fe40000100800 */
[----:B------:R-:W-:Y:S01]  /*2ba0*/  @P1 IMAD.MOV.U32 R23, RZ, RZ, R20 ;  /* 0x000000ffff171224 */ /* 0x000fe200078e0014 */
[----:B------:R-:W-:Y:S01]  /*2bb0*/  LEA R21, P5, R27, R205, 0x1 ;  /* 0x000000cd1b157211 */ /* 0x000fe200078a08ff */
[----:B------:R-:W-:Y:S04]  /*2bc0*/  STL [R1+0x6a4], R162 ;  /* 0x0006a4a201007387 */ /* 0x000fe80000100800 */
[----:B------:R-:W-:Y:S04]  /*2bd0*/  STL [R1+0x6a0], R149 ;  /* 0x0006a09501007387 */ /* 0x000fe80000100800 */
[----:B------:R-:W-:Y:S04]  /*2be0*/  STL [R1+0x69c], R150 ;  /* 0x00069c9601007387 */ /* 0x000fe80000100800 */
[----:B------:R-:W-:Y:S04]  /*2bf0*/  STL [R1+0x698], R151 ;  /* 0x0006989701007387 */ /* 0x000fe80000100800 */
[----:B------:R-:W-:Y:S04]  /*2c00*/  STL [R1+0x694], R152 ;  /* 0x0006949801007387 */ /* 0x000fe80000100800 */
[----:B------:R2:W4:Y:S04]  /*2c10*/  @P1 LDG.E.U16 R24, desc[UR24][R22.64] ;  /* 0x0000001816181981 */ /* 0x000528000c1e1500 */
[----:B------:R-:W-:Y:S01]  /*2c20*/  STL [R1+0x690], R153 ;  /* 0x0006909901007387 */ /* 0x000fe20000100800 */
[----:B------:R-:W-:-:S03]  /*2c30*/  IMAD R44, R92, 0x2, R27 ;  /* 0x000000025c2c7824 */ /* 0x000fc600078e021b */
[----:B------:R-:W-:Y:S01]  /*2c40*/  STL [R1+0x68c], R236 ;  /* 0x00068cec01007387 */ /* 0x000fe20000100800 */
[----:B--2---:R-:W-:-:S03]  /*2c50*/  LEA.HI.X.SX32 R23, R27, R204, 0x1, P5 ;  /* 0x000000cc1b177211 */ /* 0x004fc600028f0eff */
[----:B------:R-:W-:Y:S01]  /*2c60*/  STL [R1+0x5d4], R93 ;  /* 0x0005d45d01007387 */ /* 0x000fe20000100800 */
[----:B------:R-:W-:-:S03]  /*2c70*/  @P3 IMAD.MOV.U32 R26, RZ, RZ, R21 ;  /* 0x000000ffff1a3224 */ /* 0x000fc600078e0015 */
[----:B------:R2:W-:Y:S01]  /*2c80*/  STL [R1+0x6b4], R93 ;  /* 0x0006b45d01007387 */ /* 0x0005e20000100800 */
[----:B------:R-:W-:Y:S02]  /*2c90*/  @P3 IMAD.MOV.U32 R27, RZ, RZ, R23 ;  /* 0x000000ffff1b3224 */ /* 0x000fe400078e0017 */
[C---:B------:R-:W-:Y:S01]  /*2ca0*/  IMAD R67, R92.reuse, 0x2, R44 ;  /* 0x000000025c437824 */ /* 0x040fe200078e022c */
[----:B------:R-:W-:Y:S01]  /*2cb0*/  STL [R1+0x6c8], R154 ;  /* 0x0006c89a01007387 */ /* 0x000fe20000100800 */
[----:B--2---:R-:W-:Y:S02]  /*2cc0*/  PRMT R93, RZ, 0x7610, R93 ;  /* 0x00007610ff5d7816 */ /* 0x004fe4000000005d */
[C---:B------:R-:W-:Y:S01]  /*2cd0*/  IMAD R159, R92.reuse, 0x2, R67 ;  /* 0x000000025c9f7824 */ /* 0x040fe200078e0243 */
[----:B------:R-:W-:Y:S04]  /*2ce0*/  STL [R1+0x6d0], R155 ;  /* 0x0006d09b01007387 */ /* 0x000fe80000100800 */
[----:B------:R2:W4:Y:S01]  /*2cf0*/  @P3 LDG.E.U16 R93, desc[UR24][R26.64] ;  /* 0x000000181a5d3981 */ /* 0x000522000c1e1500 */
[----:B------:R-:W-:-:S03]  /*2d00*/  IMAD R31, R92, 0x2, R159 ;  /* 0x000000025c1f7824 */ /* 0x000fc600078e029f */
[----:B------:R-:W-:Y:S01]  /*2d10*/  STL [R1+0x5dc], R3 ;  /* 0x0005dc0301007387 */ /* 0x000fe20000100800 */
[----:B------:R-:W-:-:S03]  /*2d20*/  IMAD R48, R92, 0x2, R31 ;  /* 0x000000025c307824 */ /* 0x000fc600078e021f */
[----:B------:R-:W-:Y:S04]  /*2d30*/  STL [R1+0x6d8], R3 ;  /* 0x0006d80301007387 */ /* 0x000fe80000100800 */
[----:B------:R-:W-:Y:S04]  /*2d40*/  STL [R1+0x5d8], R4 ;  /* 0x0005d80401007387 */ /* 0x000fe80000100800 */
[----:B------:R-:W-:Y:S01]  /*2d50*/  STL [R1+0x6dc], R4 ;  /* 0x0006dc0401007387 */ /* 0x000fe20000100800 */
[----:B------:R-:W-:-:S04]  /*2d60*/  IMAD R68, R92, 0x2, R48 ;  /* 0x000000025c447824 */ /* 0x000fc800078e0230 */
[----:B------:R-:W-:-:S04]  /*2d70*/  IMAD R160, R92, 0x2, R68 ;  /* 0x000000025ca07824 */ /* 0x000fc800078e0244 */
[----:B------:R-:W-:-:S04]  /*2d80*/  IMAD R171, R92, 0x2, R160 ;  /* 0x000000025cab7824 */ /* 0x000fc800078e02a0 */
[----:B------:R-:W-:-:S04]  /*2d90*/  IMAD R173, R92, 0x2, R171 ;  /* 0x000000025cad7824 */ /* 0x000fc800078e02ab */
[----:B------:R-:W-:-:S04]  /*2da0*/  IMAD R175, R92, 0x2, R173 ;  /* 0x000000025caf7824 */ /* 0x000fc800078e02ad */
[----:B------:R-:W-:-:S04]  /*2db0*/  IMAD R177, R92, 0x2, R175 ;  /* 0x000000025cb17824 */ /* 0x000fc800078e02af */
[----:B------:R-:W-:Y:S01]  /*2dc0*/  IMAD R179, R92, 0x2, R177 ;  /* 0x000000025cb37824 */ /* 0x000fe200078e02b1 */
[----:B------:R-:W-:-:S03]  /*2dd0*/  LEA R22, P1, R31, R205, 0x1 ;  /* 0x000000cd1f167211 */ /* 0x000fc600078208ff */
[----:B------:R-:W-:-:S04]  /*2de0*/  IMAD R181, R92, 0x2, R179 ;  /* 0x000000025cb57824 */ /* 0x000fc800078e02b3 */
[----:B------:R-:W-:Y:S01]  /*2df0*/  IMAD R183, R92, 0x2, R181 ;  /* 0x000000025cb77824 */ /* 0x000fe200078e02b5 */
[----:B------:R-:W-:-:S03]  /*2e00*/  PRMT R91, RZ, 0x7610, R91 ;  /* 0x00007610ff5b7816 */ /* 0x000fc6000000005b */
[----:B------:R-:W-:Y:S01]  /*2e10*/  IMAD R185, R92, 0x2, R183 ;  /* 0x000000025cb97824 */ /* 0x000fe200078e02b7 */
[----:B---3--:R-:W-:Y:S04]  /*2e20*/  STL [R1+0x6e0], R207 ;  /* 0x0006e0cf01007387 */ /* 0x008fe80000100800 */
[----:B------:R-:W-:Y:S04]  /*2e30*/  STL [R1+0x5e4], R5 ;  /* 0x0005e40501007387 */ /* 0x000fe80000100800 */
[----:B------:R-:W-:Y:S04]  /*2e40*/  STL [R1+0x6e8], R5 ;  /* 0x0006e80501007387 */ /* 0x000fe80000100800 */
[----:B------:R-:W-:Y:S04]  /*2e50*/  STL [R1+0x5e0], R7 ;  /* 0x0005e00701007387 */ /* 0x000fe80000100800 */
[----:B------:R-:W-:Y:S04]  /*2e60*/  STL [R1+0x6ec], R7 ;  /* 0x0006ec0701007387 */ /* 0x000fe80000100800 */
[----:B----4-:R-:W-:Y:S04]  /*2e70*/  STL [R1+0x6f0], R240 ;  /* 0x0006f0f001007387 */ /* 0x010fe80000100800 */
[----:B------:R-:W-:Y:S04]  /*2e80*/  STL [R1+0x5ec], R6 ;  /* 0x0005ec0601007387 */ /* 0x000fe80000100800 */
        /* <DEDUP_REMOVED lines=29> */
[----:B------:R-:W-:Y:S01]  /*3060*/  STL [R1+0x618], R20 ;  /* 0x0006181401007387 */ /* 0x000fe20000100800 */
[----:B--2---:R-:W-:-:S03]  /*3070*/  @P4 IMAD.MOV.U32 R26, RZ, RZ, R22 ;  /* 0x000000ffff1a4224 */ /* 0x004fc600078e0016 */
[----:B------:R2:W-:Y:S04]  /*3080*/  STL [R1+0xc], R24 ;  /* 0x00000c1801007387 */ /* 0x0005e80000100800 */
[----:B------:R-:W-:Y:S01]  /*3090*/  STL [R1+0x624], R21 ;  /* 0x0006241501007387 */ /* 0x000fe20000100800 */
[----:B--2---:R-:W-:-:S03]  /*30a0*/  LEA.HI.X.SX32 R24, R31, R204, 0x1, P1 ;  /* 0x000000cc1f187211 */ /* 0x004fc600008f0eff */
[----:B------:R-:W-:Y:S02]  /*30b0*/  STL [R1+0x620], R23 ;  /* 0x0006201701007387 */ /* 0x000fe40000100800 */
[----:B------:R-:W-:Y:S02]  /*30c0*/  @P4 IMAD.MOV.U32 R27, RZ, RZ, R24 ;  /* 0x000000ffff1b4224 */ /* 0x000fe400078e0018 */
[----:B------:R-:W-:Y:S04]  /*30d0*/  STL [R1+0x74c], R185 ;  /* 0x00074cb901007387 */ /* 0x000fe80000100800 */
[----:B------:R2:W3:Y:S01]  /*30e0*/  @P4 LDG.E.U16 R91, desc[UR24][R26.64] ;  /* 0x000000181a5b4981 */ /* 0x0004e2000c1e1500 */
[----:B------:R-:W-:-:S03]  /*30f0*/  LEA R172, P1, R171, R205, 0x1 ;  /* 0x000000cdabac7211 */ /* 0x000fc600078208ff */
[----:B------:R4:W-:Y:S02]  /*3100*/  STL [R1+0x10], R93 ;  /* 0x0000105d01007387 */ /* 0x0009e40000100800 */
[----:B----4-:R-:W-:-:S04]  /*3110*/  LOP3.LUT R93, R99, 0x58, RZ, 0xfc, !PT ;  /* 0x00000058635d7812 */ /* 0x010fc800078efcff */
[----:B------:R-:W-:Y:S02]  /*3120*/  ISETP.LT.AND P4, PT, R93, R90, P0 ;  /* 0x0000005a5d00720c */ /* 0x000fe40000781270 */
[----:B--2---:R-:W-:Y:S02]  /*3130*/  LOP3.LUT R26, R99, 0x68, RZ, 0xfc, !PT ;  /* 0x00000068631a7812 */ /* 0x004fe400078efcff */
[----:B------:R-:W-:Y:S02]  /*3140*/  LEA.HI.X.SX32 R171, R171, R204, 0x1, P1 ;  /* 0x000000ccabab7211 */ /* 0x000fe400008f0eff */
[----:B------:R-:W-:Y:S02]  /*3150*/  PRMT R31, RZ, 0x7610, R31 ;  /* 0x00007610ff1f7816 */ /* 0x000fe4000000001f */
[----:B------:R-:W-:-:S05]  /*3160*/  ISETP.LT.AND P1, PT, R26, R90, P0 ;  /* 0x0000005a1a00720c */ /* 0x000fca0000721270 */
[----:B------:R-:W-:Y:S02]  /*3170*/  @P4 IMAD.MOV.U32 R26, RZ, RZ, R172 ;  /* 0x000000ffff1a4224 */ /* 0x000fe400078e00ac */
[----:B------:R-:W-:-:S05]  /*3180*/  @P4 IMAD.MOV.U32 R27, RZ, RZ, R171 ;  /* 0x000000ffff1b4224 */ /* 0x000fca00078e00ab */
[----:B------:R2:W4:Y:S01]  /*3190*/  @P4 LDG.E.U16 R31, desc[UR24][R26.64] ;  /* 0x000000181a1f4981 */ /* 0x000522000c1e1500 */
[----:B------:R-:W-:-:S03]  /*31a0*/  IMAD R187, R92, 0x2, R185 ;  /* 0x000000025cbb7824 */ /* 0x000fc600078e02b9 */
[----:B------:R-:W-:Y:S04]  /*31b0*/  STL [R1+0x62c], R22 ;  /* 0x00062c1601007387 */ /* 0x000fe80000100800 */
[----:B------:R-:W-:Y:S01]  /*31c0*/  STL [R1+0x628], R24 ;  /* 0x0006281801007387 */ /* 0x000fe20000100800 */
[----:B------:R-:W-:Y:S01]  /*31d0*/  IMAD R189, R92, 0x2, R187 ;  /* 0x000000025cbd7824 */ /* 0x000fe200078e02bb */
[----:B------:R-:W-:-:S03]  /*31e0*/  LEA R180, P5, R179, R205, 0x1 ;  /* 0x000000cdb3b47211 */ /* 0x000fc600078a08ff */
[----:B------:R-:W-:Y:S01]  /*31f0*/  IMAD R191, R92, 0x2, R189 ;  /* 0x000000025cbf7824 */ /* 0x000fe200078e02bd */
[----:B------:R-:W-:-:S03]  /*3200*/  LEA.HI.X.SX32 R179, R179, R204, 0x1, P5 ;  /* 0x000000ccb3b37211 */ /* 0x000fc600028f0eff */
[C---:B------:R-:W-:Y:S01]  /*3210*/  IMAD R193, R92.reuse, 0x2, R191 ;  /* 0x000000025cc17824 */ /* 0x040fe200078e02bf */
[C---:B------:R-:W-:Y:S02]  /*3220*/  LEA R188, P4, R187.reuse, R205, 0x1 ;  /* 0x000000cdbbbc7211 */ /* 0x040fe400078808ff */
[----:B------:R-:W-:Y:S02]  /*3230*/  PRMT R12, RZ, 0x7610, R12 ;  /* 0x00007610ff0c7816 */ /* 0x000fe4000000000c */
[----:B------:R-:W-:Y:S02]  /*3240*/  LEA.HI.X.SX32 R187, R187, R204, 0x1, P4 ;  /* 0x000000ccbbbb7211 */ /* 0x000fe400020f0eff */
[----:B------:R-:W-:Y:S01]  /*3250*/  PRMT R14, RZ, 0x7610, R14 ;  /* 0x00007610ff0e7816 */ /* 0x000fe2000000000e */
[----:B------:R-:W-:-:S04]  /*3260*/  IMAD R195, R92, 0x2, R193 ;  /* 0x000000025cc37824 */ /* 0x000fc800078e02c1 */
[----:B------:R-:W-:Y:S01]  /*3270*/  IMAD R197, R92, 0x2, R195 ;  /* 0x000000025cc57824 */ /* 0x000fe200078e02c3 */
[----:B------:R-:W-:Y:S01]  /*3280*/  PRMT R25, RZ, 0x7610, R25 ;  /* 0x00007610ff197816 */ /* 0x000fe20000000019 */
[----:B---3--:R3:W-:Y:S02]  /*3290*/  STL [R1+0x1c], R91 ;  /* 0x00001c5b01007387 */ /* 0x0087e40000100800 */
[----:B---3--:R-:W-:-:S04]  /*32a0*/  LOP3.LUT R91, R99, 0x60, RZ, 0xfc, !PT ;  /* 0x00000060635b7812 */ /* 0x008fc800078efcff */
[----:B------:R-:W-:Y:S01]  /*32b0*/  ISETP.LT.AND P3, PT, R91, R90, P0 ;  /* 0x0000005a5b00720c */ /* 0x000fe20000761270 */
[----:B------:R-:W-:Y:S04]  /*32c0*/  STL [R1+0x750], R193 ;  /* 0x000750c101007387 */ /* 0x000fe80000100800 */
[----:B------:R-:W-:Y:S04]  /*32d0*/  STL [R1+0x634], R172 ;  /* 0x000634ac01007387 */ /* 0x000fe80000100800 */
[----:B------:R-:W-:Y:S04]  /*32e0*/  STL [R1+0x630], R171 ;  /* 0x000630ab01007387 */ /* 0x000fe80000100800 */
[----:B--2---:R-:W-:Y:S01]  /*32f0*/  @P3 IMAD.MOV.U32 R26, RZ, RZ, R180 ;  /* 0x000000ffff1a3224 */ /* 0x004fe200078e00b4 */
[----:B------:R-:W-:Y:S01]  /*3300*/  STL [R1+0x63c], R180 ;  /* 0x00063cb401007387 */ /* 0x000fe20000100800 */
[----:B------:R-:W-:-:S03]  /*3310*/  @P3 IMAD.MOV.U32 R27, RZ, RZ, R179 ;  /* 0x000000ffff1b3224 */ /* 0x000fc600078e00b3 */
[----:B------:R-:W-:Y:S04]  /*3320*/  STL [R1+0x638], R179 ;  /* 0x000638b301007387 */ /* 0x000fe80000100800 */
[----:B------:R2:W3:Y:S04]  /*3330*/  @P3 LDG.E.U16 R12, desc[UR24][R26.64] ;  /* 0x000000181a0c3981 */ /* 0x0004e8000c1e1500 */
[----:B----4-:R4:W-:Y:S01]  /*3340*/  STL [R1], R31 ;  /* 0x0000001f01007387 */ /* 0x0109e20000100800 */
[----:B--2---:R-:W-:Y:S02]  /*3350*/  @P1 IMAD.MOV.U32 R26, RZ, RZ, R188 ;  /* 0x000000ffff1a1224 */ /* 0x004fe400078e00bc */
[----:B------:R-:W-:-:S05]  /*3360*/  @P1 IMAD.MOV.U32 R27, RZ, RZ, R187 ;  /* 0x000000ffff1b1224 */ /* 0x000fca00078e00bb */
[----:B------:R2:W3:Y:S01]  /*3370*/  @P1 LDG.E.U16 R14, desc[UR24][R26.64] ;  /* 0x000000181a0e1981 */ /* 0x0004e2000c1e1500 */
[----:B----4-:R-:W-:-:S04]  /*3380*/  LOP3.LUT R31, R99, 0x70, RZ, 0xfc, !PT ;  /* 0x00000070631f7812 */ /* 0x010fc800078efcff */
[----:B------:R-:W-:Y:S02]  /*3390*/  ISETP.LT.AND P5, PT, R31, R90, P0 ;  /* 0x0000005a1f00720c */ /* 0x000fe400007a1270 */
[----:B------:R-:W-:Y:S02]  /*33a0*/  LEA R196, P1, R195, R205, 0x1 ;  /* 0x000000cdc3c47211 */ /* 0x000fe400078208ff */
[----:B--2---:R-:W-:Y:S02]  /*33b0*/  LOP3.LUT R26, R99, 0x2, RZ, 0xfc, !PT ;  /* 0x00000002631a7812 */ /* 0x004fe400078efcff */
[----:B------:R-:W-:Y:S02]  /*33c0*/  LEA.HI.X.SX32 R195, R195, R204, 0x1, P1 ;  /* 0x000000ccc3c37211 */ /* 0x000fe400008f0eff */
[----:B------:R-:W-:-:S05]  /*33d0*/  ISETP.LT.AND P3, PT, R26, R90, P0 ;  /* 0x0000005a1a00720c */ /* 0x000fca0000761270 */
[----:B------:R-:W-:Y:S02]  /*33e0*/  @P5 IMAD.MOV.U32 R26, RZ, RZ, R196 ;  /* 0x000000ffff1a5224 */ /* 0x000fe400078e00c4 */
[----:B------:R-:W-:-:S05]  /*33f0*/  @P5 IMAD.MOV.U32 R27, RZ, RZ, R195 ;  /* 0x000000ffff1b5224 */ /* 0x000fca00078e00c3 */
[----:B------:R2:W4:Y:S01]  /*3400*/  @P5 LDG.E.U16 R25, desc[UR24][R26.64] ;  /* 0x000000181a195981 */ /* 0x000522000c1e1500 */
[----:B------:R-:W-:-:S04]  /*3410*/  IMAD R199, R92, 0x2, R197 ;  /* 0x000000025cc77824 */ /* 0x000fc800078e02c5 */
[----:B------:R-:W-:-:S04]  /*3420*/  IMAD R201, R92, 0x2, R199 ;  /* 0x000000025cc97824 */ /* 0x000fc800078e02c7 */
[----:B------:R-:W-:Y:S01]  /*3430*/  IMAD R148, R92, 0x2, R201 ;  /* 0x000000025c947824 */ /* 0x000fe200078e02c9 */
[----:B------:R-:W-:Y:S01]  /*3440*/  PRMT R11, RZ, 0x7610, R11 ;  /* 0x00007610ff0b7816 */ /* 0x000fe2000000000b */
[----:B------:R-:W-:Y:S01]  /*3450*/  IMAD.MOV.U32 R166, RZ, RZ, R30 ;  /* 0x000000ffffa67224 */ /* 0x000fe200078e001e */
[----:B------:R-:W-:Y:S02]  /*3460*/  PRMT R8, RZ, 0x7610, R8 ;  /* 0x00007610ff087816 */ /* 0x000fe40000000008 */
[----:B------:R-:W-:Y:S01]  /*3470*/  PRMT R10, RZ, 0x7610, R10 ;  /* 0x00007610ff0a7816 */ /* 0x000fe2000000000a */
[----:B---3--:R3:W-:Y:S02]  /*3480*/  STL [R1+0x40], R12 ;  /* 0x0000400c01007387 */ /* 0x0087e40000100800 */
[----:B---3--:R-:W-:-:S04]  /*3490*/  LOP3.LUT R12, R99, 0x78, RZ, 0xfc, !PT ;  /* 0x00000078630c7812 */ /* 0x008fc800078efcff */
[----:B------:R-:W-:Y:S02]  /*34a0*/  ISETP.LT.AND P4, PT, R12, R90, P0 ;  /* 0x0000005a0c00720c */ /* 0x000fe40000781270 */
[C---:B------:R-:W-:Y:S01]  /*34b0*/  LEA R12, P6, R148.reuse, R205, 0x1 ;  /* 0x000000cd940c7211 */ /* 0x040fe200078c08ff */
[----:B------:R-:W-:Y:S03]  /*34c0*/  STL [R1+0x644], R188 ;  /* 0x000644bc01007387 */ /* 0x000fe60000100800 */
[----:B------:R-:W-:Y:S01]  /*34d0*/  LEA.HI.X.SX32 R203, R148, R204, 0x1, P6 ;  /* 0x000000cc94cb7211 */ /* 0x000fe200030f0eff */
[----:B------:R-:W-:Y:S04]  /*34e0*/  STL [R1+0x640], R187 ;  /* 0x000640bb01007387 */ /* 0x000fe80000100800 */
[----:B------:R-:W-:Y:S04]  /*34f0*/  STL [R1+0x758], R201 ;  /* 0x000758c901007387 */ /* 0x000fe80000100800 */
[----:B------:R3:W-:Y:S01]  /*3500*/  STL [R1+0x3c], R14 ;  /* 0x00003c0e01007387 */ /* 0x0007e20000100800 */
[----:B--2---:R-:W-:-:S03]  /*3510*/  @P4 IMAD.MOV.U32 R26, RZ, RZ, R12 ;  /* 0x000000ffff1a4224 */ /* 0x004fc600078e000c */
[----:B------:R-:W-:Y:S01]  /*3520*/  STL [R1+0xc4], R12 ;  /* 0x0000c40c01007387 */ /* 0x000fe20000100800 */
[----:B------:R-:W-:-:S03]  /*3530*/  @P4 IMAD.MOV.U32 R27, RZ, RZ, R203 ;  /* 0x000000ffff1b4224 */ /* 0x000fc600078e00cb */
[----:B------:R-:W-:Y:S04]  /*3540*/  STL [R1+0x64c], R196 ;  /* 0x00064cc401007387 */ /* 0x000fe80000100800 */
[----:B------:R-:W-:Y:S04]  /*3550*/  STL [R1+0x648], R195 ;  /* 0x000648c301007387 */ /* 0x000fe80000100800 */
[----:B----4-:R2:W-:Y:S01]  /*3560*/  STL [R1+0x30], R25 ;  /* 0x0000301901007387 */ /* 0x0105e20000100800 */
[----:B---3--:R-:W-:-:S03]  /*3570*/  LOP3.LUT R14, R99, 0xa, RZ, 0xfc, !PT ;  /* 0x0000000a630e7812 */ /* 0x008fc600078efcff */
[----:B------:R3:W4:Y:S01]  /*3580*/  @P4 LDG.E.U16 R11, desc[UR24][R26.64] ;  /* 0x000000181a0b4981 */ /* 0x000722000c1e1500 */
[----:B--2---:R-:W-:-:S04]  /*3590*/  LEA R25, P5, R29, R205, 0x1 ;  /* 0x000000cd1d197211 */ /* 0x004fc800078a08ff */
[----:B---3--:R-:W-:Y:S02]  /*35a0*/  LEA.HI.X.SX32 R27, R29, R204, 0x1, P5 ;  /* 0x000000cc1d1b7211 */ /* 0x008fe400028f0eff */
[----:B------:R-:W-:Y:S01]  /*35b0*/  ISETP.LT.AND P1, PT, R14, R90, P0 ;  /* 0x0000005a0e00720c */ /* 0x000fe20000721270 */
[----:B------:R-:W-:Y:S02]  /*35c0*/  @P3 IMAD.MOV.U32 R30, RZ, RZ, R25 ;  /* 0x000000ffff1e3224 */ /* 0x000fe400078e0019 */
[----:B------:R-:W-:Y:S01]  /*35d0*/  @P3 IMAD.MOV.U32 R31, RZ, RZ, R27 ;  /* 0x000000ffff1f3224 */ /* 0x000fe200078e001b */
[----:B------:R-:W-:-:S04]  /*35e0*/  LEA R26, P4, R28, R205, 0x1 ;  /* 0x000000cd1c1a7211 */ /* 0x000fc800078808ff */
[----:B------:R2:W3:Y:S01]  /*35f0*/  @P3 LDG.E.U16 R8, desc[UR24][R30.64] ;  /* 0x000000181e083981 */ /* 0x0004e2000c1e1500 */
[----:B------:R-:W-:-:S04]  /*3600*/  LEA.HI.X.SX32 R28, R28, R204, 0x1, P4 ;  /* 0x000000cc1c1c7211 */ /* 0x000fc800020f0eff */
[----:B--2---:R-:W-:Y:S02]  /*3610*/  @P1 IMAD.MOV.U32 R30, RZ, RZ, R26 ;  /* 0x000000ffff1e1224 */ /* 0x004fe400078e001a */
[----:B------:R-:W-:-:S05]  /*3620*/  @P1 IMAD.MOV.U32 R31, RZ, RZ, R28 ;  /* 0x000000ffff1f1224 */ /* 0x000fca00078e001c */
[----:B------:R2:W3:Y:S04]  /*3630*/  @P1 LDG.E.U16 R10, desc[UR24][R30.64] ;  /* 0x000000181e0a1981 */ /* 0x0004e8000c1e1500 */
[----:B------:R-:W-:Y:S01]  /*3640*/  STL [R1+0x650], R203 ;  /* 0x000650cb01007387 */ /* 0x000fe20000100800 */
[----:B------:R-:W-:Y:S01]  /*3650*/  LEA R29, P4, R33, R205, 0x1 ;  /* 0x000000cd211d7211 */ /* 0x000fe200078808ff */
[----:B------:R-:W-:-:S03]  /*3660*/  IMAD.MOV.U32 R219, RZ, RZ, R35 ;  /* 0x000000ffffdb7224 */ /* 0x000fc600078e0023 */
[-C--:B--2---:R-:W-:Y:S02]  /*3670*/  LEA.HI.X.SX32 R31, R33, R204.reuse, 0x1, P4 ;  /* 0x000000cc211f7211 */ /* 0x084fe400020f0eff */
[CC--:B------:R-:W-:Y:S01]  /*3680*/  LEA R30, P5, R32.reuse, R205.reuse, 0x1 ;  /* 0x000000cd201e7211 */ /* 0x0c0fe200078a08ff */
[----:B------:R-:W-:Y:S01]  /*3690*/  IMAD.MOV.U32 R91, RZ, RZ, R34 ;  /* 0x000000ffff5b7224 */ /* 0x000fe200078e0022 */
[----:B------:R-:W-:Y:S02]  /*36a0*/  PRMT R9, RZ, 0x7610, R9 ;  /* 0x00007610ff097816 */ /* 0x000fe40000000009 */
[----:B------:R-:W-:Y:S02]  /*36b0*/  LEA.HI.X.SX32 R32, R32, R204, 0x1, P5 ;  /* 0x000000cc20207211 */ /* 0x000fe400028f0eff */
[----:B------:R-:W-:Y:S02]  /*36c0*/  PRMT R7, RZ, 0x7610, R7 ;  /* 0x00007610ff077816 */ /* 0x000fe40000000007 */
[----:B------:R-:W-:Y:S01]  /*36d0*/  LEA R33, P5, R37, R205, 0x1 ;  /* 0x000000cd25217211 */ /* 0x000fe200078a08ff */
[----:B------:R-:W-:Y:S01]  /*36e0*/  IMAD.MOV.U32 R238, RZ, RZ, R219 ;  /* 0x000000ffffee7224 */ /* 0x000fe200078e00db */
[----:B------:R-:W-:Y:S01]  /*36f0*/  PRMT R4, RZ, 0x7610, R4 ;  /* 0x00007610ff047816 */ /* 0x000fe20000000004 */
[----:B------:R-:W-:-:S02]  /*3700*/  IMAD.MOV.U32 R217, RZ, RZ, R39 ;  /* 0x000000ffffd97224 */ /* 0x000fc400078e0027 */
[----:B------:R-:W-:Y:S01]  /*3710*/  IMAD.MOV.U32 R219, RZ, RZ, R38 ;  /* 0x000000ffffdb7224 */ /* 0x000fe200078e0026 */
[----:B------:R-:W-:Y:S01]  /*3720*/  PRMT R6, RZ, 0x7610, R6 ;  /* 0x00007610ff067816 */ /* 0x000fe20000000006 */
[----:B----4-:R2:W-:Y:S04]  /*3730*/  STL [R1+0x2c], R11 ;  /* 0x00002c0b01007387 */ /* 0x0105e80000100800 */
[----:B------:R-:W-:Y:S01]  /*3740*/  STL [R1+0x658], R25 ;  /* 0x0006581901007387 */ /* 0x000fe20000100800 */
[----:B--2---:R-:W-:-:S03]  /*3750*/  LOP3.LUT R11, R99, 0x12, RZ, 0xfc, !PT ;  /* 0x00000012630b7812 */ /* 0x004fc600078efcff */
[----:B------:R-:W-:Y:S01]  /*3760*/  STL [R1+0x654], R27 ;  /* 0x0006541b01007387 */ /* 0x000fe20000100800 */
[----:B------:R-:W-:-:S03]  /*3770*/  ISETP.LT.AND P3, PT, R11, R90, P0 ;  /* 0x0000005a0b00720c */ /* 0x000fc60000761270 */
[----:B---3--:R2:W-:Y:S02]  /*3780*/  STL [R1+0x20], R8 ;  /* 0x0000200801007387 */ /* 0x0085e40000100800 */
[----:B--2---:R-:W-:-:S04]  /*3790*/  LOP3.LUT R8, R99, 0x1a, RZ, 0xfc, !PT ;  /* 0x0000001a63087812 */ /* 0x004fc800078efcff */
[----:B------:R-:W-:Y:S01]  /*37a0*/  ISETP.LT.AND P1, PT, R8, R90, P0 ;  /* 0x0000005a0800720c */ /* 0x000fe20000721270 */
[----:B------:R-:W-:Y:S03]  /*37b0*/  STL [R1+0x660], R26 ;  /* 0x0006601a01007387 */ /* 0x000fe60000100800 */
[----:B------:R-:W-:Y:S01]  /*37c0*/  @P3 IMAD.MOV.U32 R34, RZ, RZ, R29 ;  /* 0x000000ffff223224 */ /* 0x000fe200078e001d */
[----:B------:R-:W-:Y:S01]  /*37d0*/  STL [R1+0x65c], R28 ;  /* 0x00065c1c01007387 */ /* 0x000fe20000100800 */
[----:B------:R-:W-:-:S03]  /*37e0*/  @P3 IMAD.MOV.U32 R35, RZ, RZ, R31 ;  /* 0x000000ffff233224 */ /* 0x000fc600078e001f */
[----:B------:R2:W-:Y:S04]  /*37f0*/  STL [R1+0x50], R10 ;  /* 0x0000500a01007387 */ /* 0x0005e80000100800 */
[----:B------:R3:W4:Y:S01]  /*3800*/  @P3 LDG.E.U16 R9, desc[UR24][R34.64] ;  /* 0x0000001822093981 */ /* 0x000722000c1e1500 */
[----:B--2---:R-:W-:-:S04]  /*3810*/  LOP3.LUT R10, R99, 0x22, RZ, 0xfc, !PT ;  /* 0x00000022630a7812 */ /* 0x004fc800078efcff */
[----:B------:R-:W-:Y:S01]  /*3820*/  ISETP.LT.AND P4, PT, R10, R90, P0 ;  /* 0x0000005a0a00720c */ /* 0x000fe20000781270 */
[----:B---3--:R-:W-:Y:S02]  /*3830*/  @P1 IMAD.MOV.U32 R34, RZ, RZ, R30 ;  /* 0x000000ffff221224 */ /* 0x008fe400078e001e */
[----:B------:R-:W-:Y:S01]  /*3840*/  @P1 IMAD.MOV.U32 R35, RZ, RZ, R32 ;  /* 0x000000ffff231224 */ /* 0x000fe200078e0020 */
[----:B------:R-:W-:-:S04]  /*3850*/  LOP3.LUT R8, R99, 0x2a, RZ, 0xfc, !PT ;  /* 0x0000002a63087812 */ /* 0x000fc800078efcff */
[----:B------:R2:W3:Y:S01]  /*3860*/  @P1 LDG.E.U16 R7, desc[UR24][R34.64] ;  /* 0x0000001822071981 */ /* 0x0004e2000c1e1500 */
[----:B------:R-:W-:-:S04]  /*3870*/  ISETP.LT.AND P3, PT, R8, R90, P0 ;  /* 0x0000005a0800720c */ /* 0x000fc80000761270 */
[----:B------:R-:W-:Y:S01]  /*3880*/  @P4 IMAD.MOV.U32 R38, RZ, RZ, R33 ;  /* 0x000000ffff264224 */ /* 0x000fe200078e0021 */
[----:B--2---:R-:W-:Y:S02]  /*3890*/  LEA.HI.X.SX32 R35, R37, R204, 0x1, P5 ;  /* 0x000000cc25237211 */ /* 0x004fe400028f0eff */
[----:B------:R-:W-:-:S03]  /*38a0*/  LEA R34, P1, R36, R205, 0x1 ;  /* 0x000000cd24227211 */ /* 0x000fc600078208ff */
[----:B------:R-:W-:Y:S01]  /*38b0*/  @P4 IMAD.MOV.U32 R39, RZ, RZ, R35 ;  /* 0x000000ffff274224 */ /* 0x000fe200078e0023 */
[----:B------:R-:W-:-:S04]  /*38c0*/  LEA.HI.X.SX32 R36, R36, R204, 0x1, P1 ;  /* 0x000000cc24247211 */ /* 0x000fc800008f0eff */
[----:B------:R2:W4:Y:S02]  /*38d0*/  @P4 LDG.E.U16 R4, desc[UR24][R38.64] ;  /* 0x0000001826044981 */ /* 0x000524000c1e1500 */
[----:B--2---:R-:W-:Y:S02]  /*38e0*/  @P3 IMAD.MOV.U32 R38, RZ, RZ, R34 ;  /* 0x000000ffff263224 */ /* 0x004fe400078e0022 */
[----:B------:R-:W-:-:S05]  /*38f0*/  @P3 IMAD.MOV.U32 R39, RZ, RZ, R36 ;  /* 0x000000ffff273224 */ /* 0x000fca00078e0024 */
[----:B------:R2:W4:Y:S04]  /*3900*/  @P3 LDG.E.U16 R6, desc[UR24][R38.64] ;  /* 0x0000001826063981 */ /* 0x000528000c1e1500 */
[----:B------:R-:W-:Y:S04]  /*3910*/  STL [R1+0x668], R29 ;  /* 0x0006681d01007387 */ /* 0x000fe80000100800 */
[----:B------:R-:W-:Y:S04]  /*3920*/  STL [R1+0x664], R31 ;  /* 0x0006641f01007387 */ /* 0x000fe80000100800 */
[----:B------:R-:W-:Y:S04]  /*3930*/  STL [R1+0x670], R30 ;  /* 0x0006701e01007387 */ /* 0x000fe80000100800 */
[----:B------:R-:W-:Y:S01]  /*3940*/  STL [R1+0x66c], R32 ;  /* 0x00066c2001007387 */ /* 0x000fe20000100800 */
[----:B------:R-:W-:-:S02]  /*3950*/  LEA R37, P3, R41, R205, 0x1 ;  /* 0x000000cd29257211 */ /* 0x000fc400078608ff */
[CC--:B--2---:R-:W-:Y:S02]  /*3960*/  LEA R38, P5, R40.reuse, R205.reuse, 0x1 ;  /* 0x000000cd28267211 */ /* 0x0c4fe400078a08ff */
[-C--:B------:R-:W-:Y:S01]  /*3970*/  LEA.HI.X.SX32 R39, R41, R204.reuse, 0x1, P3 ;  /* 0x000000cc29277211 */ /* 0x080fe200018f0eff */
[----:B------:R-:W-:Y:S01]  /*3980*/  IMAD.MOV.U32 R243, RZ, RZ, R43 ;  /* 0x000000fffff37224 */ /* 0x000fe200078e002b */
[----:B------:R-:W-:Y:S01]  /*3990*/  PRMT R5, RZ, 0x7610, R5 ;  /* 0x00007610ff057816 */ /* 0x000fe20000000005 */
[----:B------:R-:W-:Y:S01]  /*39a0*/  IMAD.MOV.U32 R218, RZ, RZ, R42 ;  /* 0x000000ffffda7224 */ /* 0x000fe200078e002a */
[----:B------:R-:W-:Y:S02]  /*39b0*/  LEA.HI.X.SX32 R40, R40, R204, 0x1, P5 ;  /* 0x000000cc28287211 */ /* 0x000fe400028f0eff */
[----:B------:R-:W-:Y:S02]  /*39c0*/  PRMT R3, RZ, 0x7610, R3 ;  /* 0x00007610ff037816 */ /* 0x000fe40000000003 */
[----:B------:R-:W-:Y:S01]  /*39d0*/  LEA R41, P5, R45, R205, 0x1 ;  /* 0x000000cd2d297211 */ /* 0x000fe200078a08ff */
[----:B------:R-:W-:-:S02]  /*39e0*/  IMAD.MOV.U32 R216, RZ, RZ, R238 ;  /* 0x000000ffffd87224 */ /* 0x000fc400078e00ee */
[----:B------:R-:W-:Y:S02]  /*39f0*/  IMAD.MOV.U32 R238, RZ, RZ, R217 ;  /* 0x000000ffffee7224 */ /* 0x000fe400078e00d9 */
[----:B------:R-:W-:Y:S02]  /*3a00*/  IMAD.MOV.U32 R217, RZ, RZ, R219 ;  /* 0x000000ffffd97224 */ /* 0x000fe400078e00db */
[----:B------:R-:W-:Y:S02]  /*3a10*/  IMAD.MOV.U32 R219, RZ, RZ, R47 ;  /* 0x000000ffffdb7224 */ /* 0x000fe400078e002f */
[----:B------:R-:W-:Y:S01]  /*3a20*/  IMAD.MOV.U32 R225, RZ, RZ, R46 ;  /* 0x000000ffffe17224 */ /* 0x000fe200078e002e */
[----:B---3--:R2:W-:Y:S04]  /*3a30*/  STL [R1+0x60], R7 ;  /* 0x0000600701007387 */ /* 0x0085e80000100800 */
[----:B------:R-:W-:Y:S01]  /*3a40*/  STL [R1+0x678], R33 ;  /* 0x0006782101007387 */ /* 0x000fe20000100800 */
[----:B--2---:R-:W-:-:S03]  /*3a50*/  LOP3.LUT R7, R99, 0x32, RZ, 0xfc, !PT ;  /* 0x0000003263077812 */ /* 0x004fc600078efcff */
[----:B------:R-:W-:Y:S01]  /*3a60*/  STL [R1+0x674], R35 ;  /* 0x0006742301007387 */ /* 0x000fe20000100800 */
[----:B------:R-:W-:-:S03]  /*3a70*/  ISETP.LT.AND P4, PT, R7, R90, P0 ;  /* 0x0000005a0700720c */ /* 0x000fc60000781270 */
[----:B----4-:R2:W-:Y:S02]  /*3a80*/  STL [R1+0x4c], R4 ;  /* 0x00004c0401007387 */ /* 0x0105e40000100800 */
[----:B--2---:R-:W-:Y:S02]  /*3a90*/  LOP3.LUT R4, R99, 0x3a, RZ, 0xfc, !PT ;  /* 0x0000003a63047812 */ /* 0x004fe400078efcff */
[----:B------:R-:W-:Y:S02]  /*3aa0*/  STL [R1+0x680], R34 ;  /* 0x0006802201007387 */ /* 0x000fe40000100800 */
[----:B------:R-:W-:Y:S02]  /*3ab0*/  ISETP.LT.AND P1, PT, R4, R90, P0 ;  /* 0x0000005a0400720c */ /* 0x000fe40000721270 */
[----:B------:R-:W-:Y:S02]  /*3ac0*/  STL [R1+0x67c], R36 ;  /* 0x00067c2401007387 */ /* 0x000fe40000100800 */
[----:B------:R-:W-:-:S02]  /*3ad0*/  @P4 IMAD.MOV.U32 R42, RZ, RZ, R37 ;  /* 0x000000ffff2a4224 */ /* 0x000fc400078e0025 */
        /* <DEDUP_REMOVED lines=8> */
[----:B------:R2:W-:Y:S04]  /*3b60*/  STL [R1+0x688], R37 ;  /* 0x0006882501007387 */ /* 0x0005e80000100800 */
[----:B------:R3:W4:Y:S05]  /*3b70*/  @P1 LDG.E.U16 R3, desc[UR24][R42.64] ;  /* 0x000000182a031981 */ /* 0x00072a000c1e1500 */
[----:B------:R-:W-:Y:S01]  /*3b80*/  @P3 IMAD.MOV.U32 R46, RZ, RZ, R41 ;  /* 0x000000ffff2e3224 */ /* 0x000fe200078e0029 */
[----:B--2---:R-:W-:-:S02]  /*3b90*/  PRMT R37, RZ, 0x7610, R37 ;  /* 0x00007610ff257816 */ /* 0x004fc40000000025 */
[----:B---3--:R-:W-:-:S05]  /*3ba0*/  LEA.HI.X.SX32 R43, R45, R204, 0x1, P5 ;  /* 0x000000cc2d2b7211 */ /* 0x008fca00028f0eff */
[----:B------:R-:W-:-:S05]  /*3bb0*/  @P3 IMAD.MOV.U32 R47, RZ, RZ, R43 ;  /* 0x000000ffff2f3224 */ /* 0x000fca00078e002b */
[----:B------:R2:W3:Y:S01]  /*3bc0*/  @P3 LDG.E.U16 R37, desc[UR24][R46.64] ;  /* 0x000000182e253981 */ /* 0x0004e2000c1e1500 */
[----:B------:R-:W-:-:S04]  /*3bd0*/  LOP3.LUT R4, R99, 0x4a, RZ, 0xfc, !PT ;  /* 0x0000004a63047812 */ /* 0x000fc800078efcff */
[----:B------:R-:W-:Y:S02]  /*3be0*/  ISETP.LT.AND P4, PT, R4, R90, P0 ;  /* 0x0000005a0400720c */ /* 0x000fe40000781270 */
[C---:B------:R-:W-:Y:S01]  /*3bf0*/  LEA R42, P1, R44.reuse, R205, 0x1 ;  /* 0x000000cd2c2a7211 */ /* 0x040fe200078208ff */
[----:B------:R0:W-:Y:S03]  /*3c00*/  STL [R1+0x684], R39 ;  /* 0x0006842701007387 */ /* 0x0001e60000100800 */
[----:B------:R-:W-:Y:S01]  /*3c10*/  LEA.HI.X.SX32 R44, R44, R204, 0x1, P1 ;  /* 0x000000cc2c2c7211 */ /* 0x000fe200008f0eff */
[----:B------:R-:W-:Y:S01]  /*3c20*/  STL [R1+0x760], R38 ;  /* 0x0007602601007387 */ /* 0x000fe20000100800 */
[----:B------:R-:W-:-:S03]  /*3c30*/  LOP3.LUT R4, R99, 0x52, RZ, 0xfc, !PT ;  /* 0x0000005263047812 */ /* 0x000fc600078efcff */
[----:B------:R-:W-:Y:S01]  /*3c40*/  STL [R1+0x75c], R40 ;  /* 0x00075c2801007387 */ /* 0x000fe20000100800 */
[----:B0-----:R-:W-:Y:S01]  /*3c50*/  PRMT R39, RZ, 0x7610, R39 ;  /* 0x00007610ff277816 */ /* 0x001fe20000000027 */
[----:B--2---:R-:W-:Y:S02]  /*3c60*/  @P4 IMAD.MOV.U32 R46, RZ, RZ, R42 ;  /* 0x000000ffff2e4224 */ /* 0x004fe400078e002a */
[----:B------:R-:W-:Y:S01]  /*3c70*/  STL [R1+0x778], R41 ;  /* 0x0007782901007387 */ /* 0x000fe20000100800 */
[----:B------:R-:W-:Y:S01]  /*3c80*/  @P4 IMAD.MOV.U32 R47, RZ, RZ, R44 ;  /* 0x000000ffff2f4224 */ /* 0x000fe200078e002c */
[----:B------:R-:W-:Y:S02]  /*3c90*/  ISETP.LT.AND P3, PT, R4, R90, P0 ;  /* 0x0000005a0400720c */ /* 0x000fe40000761270 */
[----:B------:R-:W-:Y:S04]  /*3ca0*/  STL [R1+0x774], R43 ;  /* 0x0007742b01007387 */ /* 0x000fe80000100800 */
[----:B------:R0:W2:Y:S01]  /*3cb0*/  @P4 LDG.E.U16 R39, desc[UR24][R46.64] ;  /* 0x000000182e274981 */ /* 0x0000a2000c1e1500 */
[----:B------:R-:W-:Y:S01]  /*3cc0*/  LEA R45, P4, R48, R205, 0x1 ;  /* 0x000000cd302d7211 */ /* 0x000fe200078808ff */
[----:B------:R-:W-:-:S02]  /*3cd0*/  IMAD.MOV.U32 R221, RZ, RZ, R217 ;  /* 0x000000ffffdd7224 */ /* 0x000fc400078e00d9 */
[----:B------:R-:W-:Y:S01]  /*3ce0*/  IMAD.MOV.U32 R217, RZ, RZ, R174 ;  /* 0x000000ffffd97224 */ /* 0x000fe200078e00ae */
[C---:B------:R-:W-:Y:S01]  /*3cf0*/  LEA R174, P5, R173.reuse, R205, 0x1 ;  /* 0x000000cdadae7211 */ /* 0x040fe200078a08ff */
[----:B------:R-:W-:Y:S01]  /*3d00*/  IMAD.MOV.U32 R233, RZ, RZ, R218 ;  /* 0x000000ffffe97224 */ /* 0x000fe200078e00da */
[-C--:B0-----:R-:W-:Y:S01]  /*3d10*/  LEA.HI.X.SX32 R46, R48, R204.reuse, 0x1, P4 ;  /* 0x000000cc302e7211 */ /* 0x081fe200020f0eff */
[----:B------:R-:W-:Y:S01]  /*3d20*/  IMAD.MOV.U32 R218, RZ, RZ, R166 ;  /* 0x000000ffffda7224 */ /* 0x000fe200078e00a6 */
[----:B------:R-:W-:Y:S01]  /*3d30*/  PRMT R34, RZ, 0x7610, R34 ;  /* 0x00007610ff227816 */ /* 0x000fe20000000022 */
[----:B------:R-:W-:Y:S01]  /*3d40*/  IMAD.MOV.U32 R166, RZ, RZ, R49 ;  /* 0x000000ffffa67224 */ /* 0x000fe200078e0031 */
[----:B------:R-:W-:Y:S01]  /*3d50*/  LEA.HI.X.SX32 R173, R173, R204, 0x1, P5 ;  /* 0x000000ccadad7211 */ /* 0x000fe200028f0eff */
[----:B------:R-:W-:Y:S02]  /*3d60*/  @P3 IMAD.MOV.U32 R48, RZ, RZ, R45 ;  /* 0x000000ffff303224 */ /* 0x000fe400078e002d */
[----:B------:R-:W-:Y:S01]  /*3d70*/  @P3 IMAD.MOV.U32 R49, RZ, RZ, R46 ;  /* 0x000000ffff313224 */ /* 0x000fe200078e002e */
[----:B------:R-:W-:-:S04]  /*3d80*/  PRMT R36, RZ, 0x7610, R36 ;  /* 0x00007610ff247816 */ /* 0x000fc80000000024 */
[----:B------:R0:W2:Y:S04]  /*3d90*/  @P3 LDG.E.U16 R34, desc[UR24][R48.64] ;  /* 0x0000001830223981 */ /* 0x0000a8000c1e1500 */
[----:B---3--:R-:W-:Y:S04]  /*3da0*/  STL [R1+0x790], R37 ;  /* 0x0007902501007387 */ /* 0x008fe80000100800 */
[----:B----4-:R3:W-:Y:S02]  /*3db0*/  STL [R1+0xac], R3 ;  /* 0x0000ac0301007387 */ /* 0x0107e40000100800 */
[----:B---3--:R-:W-:-:S04]  /*3dc0*/  LOP3.LUT R3, R99, 0x5a, RZ, 0xfc, !PT ;  /* 0x0000005a63037812 */ /* 0x008fc800078efcff */
[----:B------:R-:W-:-:S13]  /*3dd0*/  ISETP.LT.AND P1, PT, R3, R90, P0 ;  /* 0x0000005a0300720c */ /* 0x000fda0000721270 */
[----:B0-----:R-:W-:Y:S02]  /*3de0*/  @P1 IMAD.MOV.U32 R48, RZ, RZ, R174 ;  /* 0x000000ffff301224 */ /* 0x001fe400078e00ae */
[----:B------:R-:W-:-:S05]  /*3df0*/  @P1 IMAD.MOV.U32 R49, RZ, RZ, R173 ;  /* 0x000000ffff311224 */ /* 0x000fca00078e00ad */
[----:B------:R0:W3:Y:S01]  /*3e00*/  @P1 LDG.E.U16 R36, desc[UR24][R48.64] ;  /* 0x0000001830241981 */ /* 0x0000e2000c1e1500 */
[----:B------:R-:W-:Y:S01]  /*3e10*/  LOP3.LUT R4, R99, 0x62, RZ, 0xfc, !PT ;  /* 0x0000006263047812 */ /* 0x000fe200078efcff */
[----:B------:R-:W-:-:S03]  /*3e20*/  IMAD.MOV.U32 R169, RZ, RZ, R218 ;  /* 0x000000ffffa97224 */ /* 0x000fc600078e00da */
[----:B------:R-:W-:Y:S01]  /*3e30*/  ISETP.LT.AND P4, PT, R4, R90, P0 ;  /* 0x0000005a0400720c */ /* 0x000fe20000781270 */
[----:B------:R-:W-:Y:S02]  /*3e40*/  IMAD.MOV.U32 R218, RZ, RZ, R216 ;  /* 0x000000ffffda7224 */ /* 0x000fe400078e00d8 */
[----:B------:R-:W-:Y:S01]  /*3e50*/  IMAD.MOV.U32 R216, RZ, RZ, R182 ;  /* 0x000000ffffd87224 */ /* 0x000fe200078e00b6 */
[-C--:B------:R-:W-:Y:S02]  /*3e60*/  LEA R182, P5, R181, R205.reuse, 0x1 ;  /* 0x000000cdb5b67211 */ /* 0x080fe400078a08ff */
[----:B------:R-:W-:Y:S02]  /*3e70*/  LOP3.LUT R3, R99, 0x6a, RZ, 0xfc, !PT ;  /* 0x0000006a63037812 */ /* 0x000fe400078efcff */
[----:B------:R-:W-:Y:S02]  /*3e80*/  LEA.HI.X.SX32 R181, R181, R204, 0x1, P5 ;  /* 0x000000ccb5b57211 */ /* 0x000fe400028f0eff */
[-C--:B------:R-:W-:Y:S01]  /*3e90*/  ISETP.LT.AND P3, PT, R3, R90.reuse, P0 ;  /* 0x0000005a0300720c */ /* 0x080fe20000761270 */
[----:B------:R-:W-:Y:S01]  /*3ea0*/  IMAD.MOV.U32 R220, RZ, RZ, R221 ;  /* 0x000000ffffdc7224 */ /* 0x000fe200078e00dd */
[----:B------:R-:W-:Y:S01]  /*3eb0*/  LOP3.LUT R3, R99, 0x72, RZ, 0xfc, !PT ;  /* 0x0000007263037812 */ /* 0x000fe200078efcff */
[----:B------:R-:W-:Y:S01]  /*3ec0*/  IMAD.MOV.U32 R221, RZ, RZ, R190 ;  /* 0x000000ffffdd7224 */ /* 0x000fe200078e00be */
[----:B------:R-:W-:Y:S01]  /*3ed0*/  PRMT R33, RZ, 0x7610, R33 ;  /* 0x00007610ff217816 */ /* 0x000fe20000000021 */
[----:B0-----:R-:W-:Y:S01]  /*3ee0*/  @P4 IMAD.MOV.U32 R48, RZ, RZ, R182 ;  /* 0x000000ffff304224 */ /* 0x001fe200078e00b6 */
[----:B------:R-:W-:Y:S01]  /*3ef0*/  LEA R190, P6, R189, R205, 0x1 ;  /* 0x000000cdbdbe7211 */ /* 0x000fe200078c08ff */
[----:B------:R-:W-:Y:S01]  /*3f00*/  @P4 IMAD.MOV.U32 R49, RZ, RZ, R181 ;  /* 0x000000ffff314224 */ /* 0x000fe200078e00b5 */
[----:B------:R-:W-:Y:S01]  /*3f10*/  ISETP.LT.AND P1, PT, R3, R90, P0 ;  /* 0x0000005a0300720c */ /* 0x000fe20000721270 */
[----:B------:R-:W-:Y:S01]  /*3f20*/  IMAD.MOV.U32 R222, RZ, RZ, R198 ;  /* 0x000000ffffde7224 */ /* 0x000fe200078e00c6 */
[----:B------:R-:W-:-:S02]  /*3f30*/  LEA.HI.X.SX32 R189, R189, R204, 0x1, P6 ;  /* 0x000000ccbdbd7211 */ /* 0x000fc400030f0eff */
[----:B------:R0:W4:Y:S01]  /*3f40*/  @P4 LDG.E.U16 R33, desc[UR24][R48.64] ;  /* 0x0000001830214981 */ /* 0x000122000c1e1500 */
[C---:B------:R-:W-:Y:S02]  /*3f50*/  LEA R198, P4, R197.reuse, R205, 0x1 ;  /* 0x000000cdc5c67211 */ /* 0x040fe400078808ff */
[----:B------:R-:W-:Y:S02]  /*3f60*/  PRMT R35, RZ, 0x7610, R35 ;  /* 0x00007610ff237816 */ /* 0x000fe40000000023 */
[----:B------:R-:W-:Y:S01]  /*3f70*/  LEA.HI.X.SX32 R197, R197, R204, 0x1, P4 ;  /* 0x000000ccc5c57211 */ /* 0x000fe200020f0eff */
[----:B0-----:R-:W-:Y:S02]  /*3f80*/  @P3 IMAD.MOV.U32 R48, RZ, RZ, R190 ;  /* 0x000000ffff303224 */ /* 0x001fe400078e00be */
[----:B------:R-:W-:Y:S01]  /*3f90*/  @P3 IMAD.MOV.U32 R49, RZ, RZ, R189 ;  /* 0x000000ffff313224 */ /* 0x000fe200078e00bd */
[----:B------:R-:W-:Y:S02]  /*3fa0*/  LOP3.LUT R4, R99, 0x7a, RZ, 0xfc, !PT ;  /* 0x0000007a63047812 */ /* 0x000fe400078efcff */
[----:B------:R-:W-:-:S02]  /*3fb0*/  PRMT R30, RZ, 0x7610, R30 ;  /* 0x00007610ff1e7816 */ /* 0x000fc4000000001e */
[----:B------:R0:W4:Y:S01]  /*3fc0*/  @P3 LDG.E.U16 R35, desc[UR24][R48.64] ;  /* 0x0000001830233981 */ /* 0x000122000c1e1500 */
[----:B------:R-:W-:Y:S01]  /*3fd0*/  IMAD R148, R92, 0x2, R148 ;  /* 0x000000025c947824 */ /* 0x000fe200078e0294 */
[-C--:B------:R-:W-:Y:S02]  /*3fe0*/  ISETP.LT.AND P4, PT, R4, R90.reuse, P0 ;  /* 0x0000005a0400720c */ /* 0x080fe40000781270 */
[----:B------:R-:W-:Y:S01]  /*3ff0*/  LOP3.LUT R3, R99, 0x4, RZ, 0xfc, !PT ;  /* 0x0000000463037812 */ /* 0x000fe200078efcff */
[----:B0-----:R-:W-:Y:S02]  /*4000*/  @P1 IMAD.MOV.U32 R48, RZ, RZ, R198 ;  /* 0x000000ffff301224 */ /* 0x001fe400078e00c6 */
[----:B------:R-:W-:Y:S01]  /*4010*/  @P1 IMAD.MOV.U32 R49, RZ, RZ, R197 ;  /* 0x000000ffff311224 */ /* 0x000fe200078e00c5 */
[----:B------:R-:W-:Y:S01]  /*4020*/  ISETP.LT.AND P3, PT, R3, R90, P0 ;  /* 0x0000005a0300720c */ /* 0x000fe20000761270 */
[----:B------:R-:W-:-:S03]  /*4030*/  IMAD.MOV.U32 R224, RZ, RZ, R222 ;  /* 0x000000ffffe07224 */ /* 0x000fc600078e00de */
[----:B------:R0:W4:Y:S01]  /*4040*/  @P1 LDG.E.U16 R30, desc[UR24][R48.64] ;  /* 0x00000018301e1981 */ /* 0x000122000c1e1500 */
[-C--:B------:R-:W-:Y:S01]  /*4050*/  LEA R4, P1, R148, R205.reuse, 0x1 ;  /* 0x000000cd94047211 */ /* 0x080fe200078208ff */
[----:B------:R-:W-:Y:S01]  /*4060*/  IMAD.MOV.U32 R222, RZ, RZ, R169 ;  /* 0x000000ffffde7224 */ /* 0x000fe200078e00a9 */
[----:B------:R-:W-:Y:S01]  /*4070*/  LEA R47, P5, R50, R205, 0x1 ;  /* 0x000000cd322f7211 */ /* 0x000fe200078a08ff */
[----:B------:R0:W-:Y:S01]  /*4080*/  STL [R1+0x90], R5 ;  /* 0x0000900501007387 */ /* 0x0001e20000100800 */
[----:B------:R-:W-:Y:S02]  /*4090*/  IMAD.MOV.U32 R169, RZ, RZ, R220 ;  /* 0x000000ffffa97224 */ /* 0x000fe400078e00dc */
[----:B------:R-:W-:Y:S02]  /*40a0*/  IMAD.MOV.U32 R220, RZ, RZ, R233 ;  /* 0x000000ffffdc7224 */ /* 0x000fe400078e00e9 */
[----:B------:R-:W-:Y:S01]  /*40b0*/  IMAD.MOV.U32 R233, RZ, RZ, R225 ;  /* 0x000000ffffe97224 */ /* 0x000fe200078e00e1 */
[----:B------:R-:W-:Y:S01]  /*40c0*/  PRMT R32, RZ, 0x7610, R32 ;  /* 0x00007610ff207816 */ /* 0x000fe20000000020 */
[----:B------:R-:W-:Y:S01]  /*40d0*/  IMAD.MOV.U32 R225, RZ, RZ, R238 ;  /* 0x000000ffffe17224 */ /* 0x000fe200078e00ee */
[-C--:B0-----:R-:W-:Y:S01]  /*40e0*/  LEA.HI.X.SX32 R5, R148, R204.reuse, 0x1, P1 ;  /* 0x000000cc94057211 */ /* 0x081fe200008f0eff */
[----:B------:R-:W-:Y:S01]  /*40f0*/  IMAD.MOV.U32 R238, RZ, RZ, R51 ;  /* 0x000000ffffee7224 */ /* 0x000fe200078e0033 */
[----:B------:R-:W-:Y:S01]  /*4100*/  LEA.HI.X.SX32 R48, R50, R204, 0x1, P5 ;  /* 0x000000cc32307211 */ /* 0x000fe200028f0eff */
[----:B------:R-:W-:Y:S01]  /*4110*/  @P4 IMAD.MOV.U32 R50, RZ, RZ, R4 ;  /* 0x000000ffff324224 */ /* 0x000fe200078e0004 */
[----:B------:R-:W-:Y:S01]  /*4120*/  LOP3.LUT R6, R99, 0xc, RZ, 0xfc, !PT ;  /* 0x0000000c63067812 */ /* 0x000fe200078efcff */
[----:B------:R-:W-:Y:S01]  /*4130*/  @P4 IMAD.MOV.U32 R51, RZ, RZ, R5 ;  /* 0x000000ffff334224 */ /* 0x000fe200078e0005 */
[----:B------:R-:W-:-:S02]  /*4140*/  PRMT R29, RZ, 0x7610, R29 ;  /* 0x00007610ff1d7816 */ /* 0x000fc4000000001d */
[-C--:B------:R-:W-:Y:S02]  /*4150*/  ISETP.LT.AND P1, PT, R6, R90.reuse, P0 ;  /* 0x0000005a0600720c */ /* 0x080fe40000721270 */
[----:B------:R0:W4:Y:S01]  /*4160*/  @P4 LDG.E.U16 R32, desc[UR24][R50.64] ;  /* 0x0000001832204981 */ /* 0x000122000c1e1500 */
[----:B------:R-:W-:Y:S02]  /*4170*/  LOP3.LUT R3, R99, 0x14, RZ, 0xfc, !PT ;  /* 0x0000001463037812 */ /* 0x000fe400078efcff */
[----:B------:R-:W-:Y:S01]  /*4180*/  LEA R49, P5, R53, R205, 0x1 ;  /* 0x000000cd35317211 */ /* 0x000fe200078a08ff */
[----:B------:R-:W-:Y:S01]  /*4190*/  STL [R1+0x79c], R42 ;  /* 0x00079c2a01007387 */ /* 0x000fe20000100800 */
[----:B------:R-:W-:Y:S01]  /*41a0*/  ISETP.LT.AND P4, PT, R3, R90, P0 ;  /* 0x0000005a0300720c */ /* 0x000fe20000781270 */
[----:B0-----:R-:W-:Y:S02]  /*41b0*/  @P3 IMAD.MOV.U32 R50, RZ, RZ, R47 ;  /* 0x000000ffff323224 */ /* 0x001fe400078e002f */
[----:B------:R-:W-:Y:S01]  /*41c0*/  @P3 IMAD.MOV.U32 R51, RZ, RZ, R48 ;  /* 0x000000ffff333224 */ /* 0x000fe200078e0030 */
[----:B------:R-:W-:Y:S01]  /*41d0*/  STL [R1+0x798], R44 ;  /* 0x0007982c01007387 */ /* 0x000fe20000100800 */
[----:B------:R-:W-:-:S03]  /*41e0*/  IMAD.MOV.U32 R223, RZ, RZ, R224 ;  /* 0x000000ffffdf7224 */ /* 0x000fc600078e00e0 */
[----:B------:R0:W4:Y:S01]  /*41f0*/  @P3 LDG.E.U16 R29, desc[UR24][R50.64] ;  /* 0x00000018321d3981 */ /* 0x000122000c1e1500 */
[----:B------:R-:W-:-:S03]  /*4200*/  IMAD.MOV.U32 R251, RZ, RZ, R169 ;  /* 0x000000fffffb7224 */ /* 0x000fc600078e00a9 */
[----:B--2---:R-:W-:Y:S01]  /*4210*/  STL [R1+0x7a4], R39 ;  /* 0x0007a42701007387 */ /* 0x004fe20000100800 */
[----:B------:R-:W-:Y:S02]  /*4220*/  IMAD.MOV.U32 R224, RZ, RZ, R220 ;  /* 0x000000ffffe07224 */ /* 0x000fe400078e00dc */
[----:B------:R-:W-:Y:S01]  /*4230*/  IMAD.MOV.U32 R169, RZ, RZ, R233 ;  /* 0x000000ffffa97224 */ /* 0x000fe200078e00e9 */
[----:B------:R-:W-:Y:S01]  /*4240*/  STL [R1+0x7b4], R45 ;  /* 0x0007b42d01007387 */ /* 0x000fe20000100800 */
[----:B0-----:R-:W-:Y:S01]  /*4250*/  LEA.HI.X.SX32 R51, R53, R204, 0x1, P5 ;  /* 0x000000cc35337211 */ /* 0x001fe200028f0eff */
[----:B------:R-:W-:Y:S02]  /*4260*/  IMAD.MOV.U32 R220, RZ, RZ, R225 ;  /* 0x000000ffffdc7224 */ /* 0x000fe400078e00e1 */
[----:B------:R-:W-:Y:S01]  /*4270*/  STL [R1+0x7ac], R46 ;  /* 0x0007ac2e01007387 */ /* 0x000fe20000100800 */
[----:B------:R-:W-:Y:S01]  /*4280*/  LEA R50, P3, R52, R205, 0x1 ;  /* 0x000000cd34327211 */ /* 0x000fe200078608ff */
[----:B------:R-:W-:Y:S01]  /*4290*/  IMAD.MOV.U32 R233, RZ, RZ, R238 ;  /* 0x000000ffffe97224 */ /* 0x000fe200078e00ee */
[----:B------:R-:W-:Y:S01]  /*42a0*/  PRMT R31, RZ, 0x7610, R31 ;  /* 0x00007610ff1f7816 */ /* 0x000fe2000000001f */
[----:B------:R-:W-:Y:S01]  /*42b0*/  STL [R1+0x7c4], R34 ;  /* 0x0007c42201007387 */ /* 0x000fe20000100800 */
[----:B------:R-:W-:-:S02]  /*42c0*/  IMAD.MOV.U32 R238, RZ, RZ, R55 ;  /* 0x000000ffffee7224 */ /* 0x000fc400078e0037 */
[----:B------:R-:W-:Y:S01]  /*42d0*/  IMAD.MOV.U32 R225, RZ, RZ, R54 ;  /* 0x000000ffffe17224 */ /* 0x000fe200078e0036 */
[----:B------:R-:W-:Y:S01]  /*42e0*/  STL [R1+0x7d0], R174 ;  /* 0x0007d0ae01007387 */ /* 0x000fe20000100800 */
[----:B------:R-:W-:Y:S01]  /*42f0*/  @P1 IMAD.MOV.U32 R54, RZ, RZ, R49 ;  /* 0x000000ffff361224 */ /* 0x000fe200078e0031 */
[----:B------:R-:W-:Y:S01]  /*4300*/  LEA.HI.X.SX32 R52, R52, R204, 0x1, P3 ;  /* 0x000000cc34347211 */ /* 0x000fe200018f0eff */
[----:B------:R-:W-:Y:S01]  /*4310*/  @P1 IMAD.MOV.U32 R55, RZ, RZ, R51 ;  /* 0x000000ffff371224 */ /* 0x000fe200078e0033 */
[----:B------:R-:W-:Y:S01]  /*4320*/  STL [R1+0x7cc], R173 ;  /* 0x0007ccad01007387 */ /* 0x000fe20000100800 */
[----:B------:R-:W-:-:S03]  /*4330*/  PRMT R26, RZ, 0x7610, R26 ;  /* 0x00007610ff1a7816 */ /* 0x000fc6000000001a */
[----:B------:R0:W2:Y:S01]  /*4340*/  @P1 LDG.E.U16 R31, desc[UR24][R54.64] ;  /* 0x00000018361f1981 */ /* 0x0000a2000c1e1500 */
[----:B------:R-:W-:Y:S01]  /*4350*/  LOP3.LUT R3, R99, 0x24, RZ, 0xfc, !PT ;  /* 0x0000002463037812 */ /* 0x000fe200078efcff */
[----:B0-----:R-:W-:Y:S02]  /*4360*/  @P4 IMAD.MOV.U32 R54, RZ, RZ, R50 ;  /* 0x000000ffff364224 */ /* 0x001fe400078e0032 */
[----:B------:R-:W-:Y:S01]  /*4370*/  @P4 IMAD.MOV.U32 R55, RZ, RZ, R52 ;  /* 0x000000ffff374224 */ /* 0x000fe200078e0034 */
[----:B------:R-:W-:-:S04]  /*4380*/  ISETP.LT.AND P1, PT, R3, R90, P0 ;  /* 0x0000005a0300720c */ /* 0x000fc80000721270 */
[----:B------:R0:W2:Y:S01]  /*4390*/  @P4 LDG.E.U16 R26, desc[UR24][R54.64] ;  /* 0x00000018361a4981 */ /* 0x0000a2000c1e1500 */
[CC--:B------:R-:W-:Y:S01]  /*43a0*/  LEA R53, P4, R57.reuse, R205.reuse, 0x1 ;  /* 0x000000cd39357211 */ /* 0x0c0fe200078808ff */
[----:B------:R-:W-:Y:S02]  /*43b0*/  IMAD.MOV.U32 R229, RZ, RZ, R251 ;  /* 0x000000ffffe57224 */ /* 0x000fe400078e00fb */
[----:B------:R-:W-:Y:S02]  /*43c0*/  IMAD.MOV.U32 R164, RZ, RZ, R169 ;  /* 0x000000ffffa47224 */ /* 0x000fe400078e00a9 */
[----:B------:R-:W-:Y:S02]  /*43d0*/  IMAD.MOV.U32 R251, RZ, RZ, R220 ;  /* 0x000000fffffb7224 */ /* 0x000fe400078e00dc */
[----:B------:R-:W-:Y:S01]  /*43e0*/  IMAD.MOV.U32 R169, RZ, RZ, R225 ;  /* 0x000000ffffa97224 */ /* 0x000fe200078e00e1 */
[----:B0-----:R-:W-:Y:S01]  /*43f0*/  LEA.HI.X.SX32 R55, R57, R204, 0x1, P4 ;  /* 0x000000cc39377211 */ /* 0x001fe200020f0eff */
[----:B------:R-:W-:Y:S01]  /*4400*/  IMAD.MOV.U32 R225, RZ, RZ, R217 ;  /* 0x000000ffffe17224 */ /* 0x000fe200078e00d9 */
[----:B------:R-:W-:Y:S01]  /*4410*/  LEA R54, P5, R56, R205, 0x1 ;  /* 0x000000cd38367211 */ /* 0x000fe200078a08ff */
[----:B------:R-:W-:Y:S01]  /*4420*/  IMAD.MOV.U32 R220, RZ, RZ, R91 ;  /* 0x000000ffffdc7224 */ /* 0x000fe200078e005b */
[----:B------:R-:W-:Y:S01]  /*4430*/  PRMT R28, RZ, 0x7610, R28 ;  /* 0x00007610ff1c7816 */ /* 0x000fe2000000001c */
[----:B------:R-:W-:-:S02]  /*4440*/  IMAD.MOV.U32 R217, RZ, RZ, R59 ;  /* 0x000000ffffd97224 */ /* 0x000fc400078e003b */
[----:B------:R-:W-:Y:S01]  /*4450*/  IMAD.MOV.U32 R91, RZ, RZ, R58 ;  /* 0x000000ffff5b7224 */ /* 0x000fe200078e003a */
[----:B------:R-:W-:Y:S02]  /*4460*/  LEA.HI.X.SX32 R56, R56, R204, 0x1, P5 ;  /* 0x000000cc38387211 */ /* 0x000fe400028f0eff */
[----:B------:R-:W-:Y:S02]  /*4470*/  PRMT R25, RZ, 0x7610, R25 ;  /* 0x00007610ff197816 */ /* 0x000fe40000000019 */
[----:B------:R-:W-:Y:S02]  /*4480*/  LOP3.LUT R3, R99, 0x34, RZ, 0xfc, !PT ;  /* 0x0000003463037812 */ /* 0x000fe400078efcff */
[----:B------:R-:W-:Y:S01]  /*4490*/  LEA R57, P5, R61, R205, 0x1 ;  /* 0x000000cd3d397211 */ /* 0x000fe200078a08ff */
[----:B------:R-:W-:Y:S02]  /*44a0*/  IMAD.MOV.U32 R227, RZ, RZ, R164 ;  /* 0x000000ffffe37224 */ /* 0x000fe400078e00a4 */
[----:B------:R-:W-:-:S02]  /*44b0*/  IMAD.MOV.U32 R226, RZ, RZ, R229 ;  /* 0x000000ffffe27224 */ /* 0x000fc400078e00e5 */
[----:B------:R-:W-:Y:S01]  /*44c0*/  IMAD.MOV.U32 R164, RZ, RZ, R217 ;  /* 0x000000ffffa47224 */ /* 0x000fe200078e00d9 */
[----:B------:R-:W-:Y:S01]  /*44d0*/  PRMT R27, RZ, 0x7610, R27 ;  /* 0x00007610ff1b7816 */ /* 0x000fe2000000001b */
[----:B------:R-:W-:Y:S02]  /*44e0*/  IMAD.MOV.U32 R229, RZ, RZ, R251 ;  /* 0x000000ffffe57224 */ /* 0x000fe400078e00fb */
[----:B------:R-:W-:Y:S02]  /*44f0*/  IMAD.MOV.U32 R217, RZ, RZ, R91 ;  /* 0x000000ffffd97224 */ /* 0x000fe400078e005b */
[----:B------:R-:W-:Y:S02]  /*4500*/  IMAD.MOV.U32 R251, RZ, RZ, R63 ;  /* 0x000000fffffb7224 */ /* 0x000fe400078e003f */
[----:B------:R-:W-:Y:S01]  /*4510*/  IMAD.MOV.U32 R91, RZ, RZ, R62 ;  /* 0x000000ffff5b7224 */ /* 0x000fe200078e003e */
[----:B------:R-:W-:Y:S01]  /*4520*/  PRMT R203, RZ, 0x7610, R203 ;  /* 0x00007610ffcb7816 */ /* 0x000fe200000000cb */
[----:B------:R-:W-:-:S02]  /*4530*/  IMAD.MOV.U32 R231, RZ, RZ, R226 ;  /* 0x000000ffffe77224 */ /* 0x000fc400078e00e2 */
[----:B------:R-:W-:Y:S02]  /*4540*/  IMAD.MOV.U32 R228, RZ, RZ, R227 ;  /* 0x000000ffffe47224 */ /* 0x000fe400078e00e3 */
        /* <DEDUP_REMOVED lines=8> */
[----:B------:R-:W-:Y:S01]  /*45d0*/  IMAD.MOV.U32 R231, RZ, RZ, R66 ;  /* 0x000000ffffe77224 */ /* 0x000fe200078e0042 */
[----:B------:R-:W-:Y:S02]  /*45e0*/  PRMT R188, RZ, 0x7610, R188 ;  /* 0x00007610ffbc7816 */ /* 0x000fe400000000bc */
[----:B------:R-:W-:Y:S01]  /*45f0*/  PRMT R187, RZ, 0x7610, R187 ;  /* 0x00007610ffbb7816 */ /* 0x000fe200000000bb */
[----:B------:R-:W-:Y:S02]  /*4600*/  IMAD.MOV.U32 R167, RZ, RZ, R226 ;  /* 0x000000ffffa77224 */ /* 0x000fe400078e00e2 */
[----:B------:R-:W-:Y:S02]  /*4610*/  IMAD.MOV.U32 R226, RZ, RZ, R176 ;  /* 0x000000ffffe27224 */ /* 0x000fe400078e00b0 */
[----:B------:R-:W-:Y:S01]  /*4620*/  IMAD.MOV.U32 R250, RZ, RZ, R231 ;  /* 0x000000fffffa7224 */ /* 0x000fe200078e00e7 */
[----:B---3--:R-:W-:Y:S04]  /*4630*/  STL [R1+0x7d4], R36 ;  /* 0x0007d42401007387 */ /* 0x008fe80000100800 */
[----:B------:R-:W-:Y:S04]  /*4640*/  STL [R1+0x7dc], R181 ;  /* 0x0007dcb501007387 */ /* 0x000fe80000100800 */
[----:B------:R0:W-:Y:S02]  /*4650*/  STL [R1+0xcc], R4 ;  /* 0x0000cc0401007387 */ /* 0x0001e40000100800 */
[----:B0-----:R-:W-:-:S04]  /*4660*/  LOP3.LUT R4, R99, 0x1c, RZ, 0xfc, !PT ;  /* 0x0000001c63047812 */ /* 0x001fc800078efcff */
[----:B------:R-:W-:Y:S02]  /*4670*/  ISETP.LT.AND P3, PT, R4, R90, P0 ;  /* 0x0000005a0400720c */ /* 0x000fe40000761270 */
[----:B------:R-:W-:-:S04]  /*4680*/  LOP3.LUT R4, R99, 0x2c, RZ, 0xfc, !PT ;  /* 0x0000002c63047812 */ /* 0x000fc800078efcff */
[----:B------:R-:W-:-:S07]  /*4690*/  ISETP.LT.AND P4, PT, R4, R90, P0 ;  /* 0x0000005a0400720c */ /* 0x000fce0000781270 */
[----:B------:R-:W-:Y:S02]  /*46a0*/  @P3 IMAD.MOV.U32 R58, RZ, RZ, R53 ;  /* 0x000000ffff3a3224 */ /* 0x000fe400078e0035 */
[----:B------:R-:W-:-:S05]  /*46b0*/  @P3 IMAD.MOV.U32 R59, RZ, RZ, R55 ;  /* 0x000000ffff3b3224 */ /* 0x000fca00078e0037 */
[----:B------:R0:W3:Y:S01]  /*46c0*/  @P3 LDG.E.U16 R28, desc[UR24][R58.64] ;  /* 0x000000183a1c3981 */ /* 0x0000e2000c1e1500 */
[----:B------:R-:W-:Y:S01]  /*46d0*/  ISETP.LT.AND P3, PT, R3, R90, P0 ;  /* 0x0000005a0300720c */ /* 0x000fe20000761270 */
[----:B0-----:R-:W-:Y:S02]  /*46e0*/  @P1 IMAD.MOV.U32 R58, RZ, RZ, R54 ;  /* 0x000000ffff3a1224 */ /* 0x001fe400078e0036 */
[----:B------:R-:W-:-:S05]  /*46f0*/  @P1 IMAD.MOV.U32 R59, RZ, RZ, R56 ;  /* 0x000000ffff3b1224 */ /* 0x000fca00078e0038 */
[----:B------:R0:W2:Y:S01]  /*4700*/  @P1 LDG.E.U16 R25, desc[UR24][R58.64] ;  /* 0x000000183a191981 */ /* 0x0000a2000c1e1500 */
[----:B------:R-:W-:Y:S01]  /*4710*/  @P4 IMAD.MOV.U32 R62, RZ, RZ, R57 ;  /* 0x000000ffff3e4224 */ /* 0x000fe200078e0039 */
[----:B0-----:R-:W-:Y:S02]  /*4720*/  LEA.HI.X.SX32 R59, R61, R204, 0x1, P5 ;  /* 0x000000cc3d3b7211 */ /* 0x001fe400028f0eff */
[----:B------:R-:W-:-:S03]  /*4730*/  LEA R58, P1, R60, R205, 0x1 ;  /* 0x000000cd3c3a7211 */ /* 0x000fc600078208ff */
[----:B------:R-:W-:Y:S01]  /*4740*/  @P4 IMAD.MOV.U32 R63, RZ, RZ, R59 ;  /* 0x000000ffff3f4224 */ /* 0x000fe200078e003b */
[----:B------:R-:W-:Y:S02]  /*4750*/  LEA.HI.X.SX32 R60, R60, R204, 0x1, P1 ;  /* 0x000000cc3c3c7211 */ /* 0x000fe400008f0eff */
[C---:B------:R-:W-:Y:S02]  /*4760*/  LOP3.LUT R4, R99.reuse, 0x3c, RZ, 0xfc, !PT ;  /* 0x0000003c63047812 */ /* 0x040fe400078efcff */
[----:B------:R0:W2:Y:S02]  /*4770*/  @P4 LDG.E.U16 R27, desc[UR24][R62.64] ;  /* 0x000000183e1b4981 */ /* 0x0000a4000c1e1500 */
[----:B------:R-:W-:Y:S02]  /*4780*/  ISETP.LT.AND P4, PT, R4, R90, P0 ;  /* 0x0000005a0400720c */ /* 0x000fe40000781270 */
[----:B------:R-:W-:Y:S01]  /*4790*/  LOP3.LUT R3, R99, 0x44, RZ, 0xfc, !PT ;  /* 0x0000004463037812 */ /* 0x000fe200078efcff */
[----:B0-----:R-:W-:-:S02]  /*47a0*/  @P3 IMAD.MOV.U32 R62, RZ, RZ, R58 ;  /* 0x000000ffff3e3224 */ /* 0x001fc400078e003a */
[----:B------:R-:W-:Y:S01]  /*47b0*/  @P3 IMAD.MOV.U32 R63, RZ, RZ, R60 ;  /* 0x000000ffff3f3224 */ /* 0x000fe200078e003c */
[----:B------:R-:W-:-:S04]  /*47c0*/  ISETP.LT.AND P1, PT, R3, R90, P0 ;  /* 0x0000005a0300720c */ /* 0x000fc80000721270 */
[----:B------:R0:W2:Y:S01]  /*47d0*/  @P3 LDG.E.U16 R203, desc[UR24][R62.64] ;  /* 0x000000183ecb3981 */ /* 0x0000a2000c1e1500 */
[-C--:B------:R-:W-:Y:S02]  /*47e0*/  LEA R61, P3, R65, R205.reuse, 0x1 ;  /* 0x000000cd413d7211 */ /* 0x080fe400078608ff */
[----:B------:R-:W-:Y:S02]  /*47f0*/  LOP3.LUT R4, R99, 0x4c, RZ, 0xfc, !PT ;  /* 0x0000004c63047812 */ /* 0x000fe400078efcff */
[-C--:B0-----:R-:W-:Y:S02]  /*4800*/  LEA.HI.X.SX32 R63, R65, R204.reuse, 0x1, P3 ;  /* 0x000000cc413f7211 */ /* 0x081fe400018f0eff */
[C---:B------:R-:W-:Y:S01]  /*4810*/  LEA R62, P6, R64.reuse, R205, 0x1 ;  /* 0x000000cd403e7211 */ /* 0x040fe200078c08ff */
[----:B------:R-:W-:Y:S02]  /*4820*/  @P4 IMAD.MOV.U32 R80, RZ, RZ, R61 ;  /* 0x000000ffff504224 */ /* 0x000fe400078e003d */
[----:B------:R-:W-:Y:S01]  /*4830*/  @P4 IMAD.MOV.U32 R81, RZ, RZ, R63 ;  /* 0x000000ffff514224 */ /* 0x000fe200078e003f */
[----:B------:R-:W-:-:S02]  /*4840*/  LEA.HI.X.SX32 R64, R64, R204, 0x1, P6 ;  /* 0x000000cc40407211 */ /* 0x000fc400030f0eff */
[-C--:B------:R-:W-:Y:S02]  /*4850*/  ISETP.LT.AND P5, PT, R4, R90.reuse, P0 ;  /* 0x0000005a0400720c */ /* 0x080fe400007a1270 */
[----:B------:R-:W-:Y:S01]  /*4860*/  LOP3.LUT R3, R99, 0x54, RZ, 0xfc, !PT ;  /* 0x0000005463037812 */ /* 0x000fe200078efcff */
[----:B------:R0:W2:Y:S01]  /*4870*/  @P4 LDG.E.U16 R196, desc[UR24][R80.64] ;  /* 0x0000001850c44981 */ /* 0x0000a2000c1e1500 */
[----:B------:R-:W-:Y:S02]  /*4880*/  LEA R65, P4, R67, R205, 0x1 ;  /* 0x000000cd43417211 */ /* 0x000fe400078808ff */
[----:B------:R-:W-:Y:S02]  /*4890*/  ISETP.LT.AND P3, PT, R3, R90, P0 ;  /* 0x0000005a0300720c */ /* 0x000fe40000761270 */
[----:B------:R-:W-:Y:S01]  /*48a0*/  LEA.HI.X.SX32 R67, R67, R204, 0x1, P4 ;  /* 0x000000cc43437211 */ /* 0x000fe200020f0eff */
[----:B0-----:R-:W-:Y:S02]  /*48b0*/  @P1 IMAD.MOV.U32 R80, RZ, RZ, R62 ;  /* 0x000000ffff501224 */ /* 0x001fe400078e003e */
[----:B------:R-:W-:-:S05]  /*48c0*/  @P1 IMAD.MOV.U32 R81, RZ, RZ, R64 ;  /* 0x000000ffff511224 */ /* 0x000fca00078e0040 */
[----:B------:R0:W2:Y:S01]  /*48d0*/  @P1 LDG.E.U16 R195, desc[UR24][R80.64] ;  /* 0x0000001850c31981 */ /* 0x0000a2000c1e1500 */
[----:B------:R-:W-:-:S04]  /*48e0*/  LEA R66, P1, R68, R205, 0x1 ;  /* 0x000000cd44427211 */ /* 0x000fc800078208ff */
[----:B------:R-:W-:Y:S01]  /*48f0*/  LEA.HI.X.SX32 R68, R68, R204, 0x1, P1 ;  /* 0x000000cc44447211 */ /* 0x000fe200008f0eff */
[----:B0-----:R-:W-:Y:S02]  /*4900*/  @P5 IMAD.MOV.U32 R80, RZ, RZ, R65 ;  /* 0x000000ffff505224 */ /* 0x001fe400078e0041 */
[----:B------:R-:W-:Y:S01]  /*4910*/  @P5 IMAD.MOV.U32 R81, RZ, RZ, R67 ;  /* 0x000000ffff515224 */ /* 0x000fe200078e0043 */
[----:B------:R-:W-:-:S04]  /*4920*/  LOP3.LUT R4, R99, 0x5c, RZ, 0xfc, !PT ;  /* 0x0000005c63047812 */ /* 0x000fc800078efcff */
[----:B------:R0:W2:Y:S01]  /*4930*/  @P5 LDG.E.U16 R188, desc[UR24][R80.64] ;  /* 0x0000001850bc5981 */ /* 0x0000a2000c1e1500 */
[-C--:B------:R-:W-:Y:S02]  /*4940*/  ISETP.LT.AND P1, PT, R4, R90.reuse, P0 ;  /* 0x0000005a0400720c */ /* 0x080fe40000721270 */
[----:B------:R-:W-:Y:S01]  /*4950*/  LOP3.LUT R3, R99, 0x64, RZ, 0xfc, !PT ;  /* 0x0000006463037812 */ /* 0x000fe200078efcff */
[----:B0-----:R-:W-:Y:S02]  /*4960*/  @P3 IMAD.MOV.U32 R80, RZ, RZ, R66 ;  /* 0x000000ffff503224 */ /* 0x001fe400078e0042 */
[----:B------:R-:W-:Y:S01]  /*4970*/  @P3 IMAD.MOV.U32 R81, RZ, RZ, R68 ;  /* 0x000000ffff513224 */ /* 0x000fe200078e0044 */
[----:B------:R-:W-:-:S04]  /*4980*/  ISETP.LT.AND P4, PT, R3, R90, P0 ;  /* 0x0000005a0300720c */ /* 0x000fc80000781270 */
[----:B------:R0:W2:Y:S01]  /*4990*/  @P3 LDG.E.U16 R187, desc[UR24][R80.64] ;  /* 0x0000001850bb3981 */ /* 0x0000a2000c1e1500 */
[CC--:B------:R-:W-:Y:S01]  /*49a0*/  LEA R176, P3, R175.reuse, R205.reuse, 0x1 ;  /* 0x000000cdafb07211 */ /* 0x0c0fe200078608ff */
[----:B------:R-:W-:Y:S02]  /*49b0*/  IMAD.MOV.U32 R231, RZ, RZ, R219 ;  /* 0x000000ffffe77224 */ /* 0x000fe400078e00db */
[----:B------:R-:W-:Y:S01]  /*49c0*/  IMAD.MOV.U32 R219, RZ, RZ, R184 ;  /* 0x000000ffffdb7224 */ /* 0x000fe200078e00b8 */
[-C--:B------:R-:W-:Y:S02]  /*49d0*/  LEA.HI.X.SX32 R175, R175, R204.reuse, 0x1, P3 ;  /* 0x000000ccafaf7211 */ /* 0x080fe400018f0eff */
[C---:B------:R-:W-:Y:S02]  /*49e0*/  LEA R184, P5, R183.reuse, R205, 0x1 ;  /* 0x000000cdb7b87211 */ /* 0x040fe400078a08ff */
[----:B------:R-:W-:Y:S01]  /*49f0*/  PRMT R180, RZ, 0x7610, R180 ;  /* 0x00007610ffb47816 */ /* 0x000fe200000000b4 */
[----:B0-----:R-:W-:Y:S01]  /*4a00*/  @P1 IMAD.MOV.U32 R80, RZ, RZ, R176 ;  /* 0x000000ffff501224 */ /* 0x001fe200078e00b0 */
[----:B------:R-:W-:Y:S01]  /*4a10*/  LEA.HI.X.SX32 R183, R183, R204, 0x1, P5 ;  /* 0x000000ccb7b77211 */ /* 0x000fe200028f0eff */
[----:B------:R-:W-:Y:S01]  /*4a20*/  @P1 IMAD.MOV.U32 R81, RZ, RZ, R175 ;  /* 0x000000ffff511224 */ /* 0x000fe200078e00af */
[----:B------:R-:W-:-:S04]  /*4a30*/  PRMT R179, RZ, 0x7610, R179 ;  /* 0x00007610ffb37816 */ /* 0x000fc800000000b3 */
[----:B------:R0:W2:Y:S01]  /*4a40*/  @P1 LDG.E.U16 R180, desc[UR24][R80.64] ;  /* 0x0000001850b41981 */ /* 0x0000a2000c1e1500 */
[----:B------:R-:W-:Y:S02]  /*4a50*/  IMAD.MOV.U32 R247, RZ, RZ, R167 ;  /* 0x000000fffff77224 */ /* 0x000fe400078e00a7 */
[----:B------:R-:W-:Y:S02]  /*4a60*/  IMAD.MOV.U32 R167, RZ, RZ, R226 ;  /* 0x000000ffffa77224 */ /* 0x000fe400078e00e2 */
[----:B------:R-:W-:Y:S02]  /*4a70*/  IMAD.MOV.U32 R226, RZ, RZ, R192 ;  /* 0x000000ffffe27224 */ /* 0x000fe400078e00c0 */
[----:B0-----:R-:W-:Y:S02]  /*4a80*/  @P4 IMAD.MOV.U32 R80, RZ, RZ, R184 ;  /* 0x000000ffff504224 */ /* 0x001fe400078e00b8 */
[----:B------:R-:W-:Y:S01]  /*4a90*/  @P4 IMAD.MOV.U32 R81, RZ, RZ, R183 ;  /* 0x000000ffff514224 */ /* 0x000fe200078e00b7 */
[----:B------:R-:W-:-:S04]  /*4aa0*/  LEA R192, P1, R191, R205, 0x1 ;  /* 0x000000cdbfc07211 */ /* 0x000fc800078208ff */
[----:B------:R0:W2:Y:S01]  /*4ab0*/  @P4 LDG.E.U16 R179, desc[UR24][R80.64] ;  /* 0x0000001850b34981 */ /* 0x0000a2000c1e1500 */
[----:B------:R-:W-:Y:S02]  /*4ac0*/  ISETP.GT.U32.AND P4, PT, R95, R147, PT ;  /* 0x000000935f00720c */ /* 0x000fe40003f84070 */
[----:B------:R-:W-:Y:S02]  /*4ad0*/  LEA.HI.X.SX32 R191, R191, R204, 0x1, P1 ;  /* 0x000000ccbfbf7211 */ /* 0x000fe400008f0eff */
[----:B------:R-:W-:Y:S01]  /*4ae0*/  ISETP.GT.U32.AND P1, PT, R95, R76, PT ;  /* 0x0000004c5f00720c */ /* 0x000fe20003f24070 */
[----:B------:R-:W-:-:S08]  /*4af0*/  IMAD.MOV.U32 R234, RZ, RZ, R200 ;  /* 0x000000ffffea7224 */ /* 0x000fd000078e00c8 */
[----:B------:R-:W-:-:S04]  /*4b00*/  @!P4 IMAD.IADD R147, R147, 0x1, -R95 ;  /* 0x000000019393c824 */ /* 0x000fc800078e0a5f */
[----:B------:R-:W-:Y:S01]  /*4b10*/  @!P1 IMAD.IADD R76, R76, 0x1, -R95 ;  /* 0x000000014c4c9824 */ /* 0x000fe200078e0a5f */
[----:B------:R-:W-:Y:S02]  /*4b20*/  ISETP.GT.U32.AND P4, PT, R95, R147, PT ;  /* 0x000000935f00720c */ /* 0x000fe40003f84070 */
[----:B------:R-:W-:-:S04]  /*4b30*/  LEA R200, P1, R199, R205, 0x1 ;  /* 0x000000cdc7c87211 */ /* 0x000fc800078208ff */
[----:B------:R-:W-:Y:S02]  /*4b40*/  LEA.HI.X.SX32 R199, R199, R204, 0x1, P1 ;  /* 0x000000ccc7c77211 */ /* 0x000fe400008f0eff */
[----:B------:R-:W-:Y:S01]  /*4b50*/  ISETP.GT.U32.AND P1, PT, R95, R75, PT ;  /* 0x0000004b5f00720c */ /* 0x000fe20003f24070 */
[----:B------:R-:W-:Y:S02]  /*4b60*/  IMAD.MOV.U32 R242, RZ, RZ, R229 ;  /* 0x000000fffff27224 */ /* 0x000fe400078e00e5 */
[----:B------:R-:W-:Y:S02]  /*4b70*/  IMAD.MOV.U32 R230, RZ, RZ, R227 ;  /* 0x000000ffffe67224 */ /* 0x000fe400078e00e3 */
[----:B------:R-:W-:Y:S02]  /*4b80*/  IMAD.MOV.U32 R235, RZ, RZ, R82 ;  /* 0x000000ffffeb7224 */ /* 0x000fe400078e0052 */
[----:B------:R-:W-:Y:S01]  /*4b90*/  @!P4 IMAD.IADD R147, R147, 0x1, -R95 ;  /* 0x000000019393c824 */ /* 0x000fe200078e0a5f */
[----:B------:R-:W-:Y:S01]  /*4ba0*/  ISETP.GE.AND P4, PT, R242, RZ, PT ;  /* 0x000000fff200720c */ /* 0x000fe20003f86270 */
[----:B------:R-:W-:-:S02]  /*4bb0*/  IMAD.MOV.U32 R163, RZ, RZ, R230 ;  /* 0x000000ffffa37224 */ /* 0x000fc400078e00e6 */
[----:B------:R-:W-:Y:S02]  /*4bc0*/  IMAD.MOV.U32 R230, RZ, RZ, R247 ;  /* 0x000000ffffe67224 */ /* 0x000fe400078e00f7 */
[----:B------:R-:W-:Y:S02]  /*4bd0*/  IMAD.MOV.U32 R242, RZ, RZ, R234 ;  /* 0x000000fffff27224 */ /* 0x000fe400078e00ea */
[----:B------:R-:W-:Y:S01]  /*4be0*/  IMAD.MOV.U32 R247, RZ, RZ, R250 ;  /* 0x000000fffff77224 */ /* 0x000fe200078e00fa */
[C---:B------:R-:W-:Y:S01]  /*4bf0*/  LOP3.LUT R34, R0.reuse, 0xc2, RZ, 0xfc, !PT ;  /* 0x000000c200227812 */ /* 0x040fe200078efcff */
[----:B------:R-:W-:Y:S02]  /*4c00*/  IMAD.MOV.U32 R250, RZ, RZ, R228 ;  /* 0x000000fffffa7224 */ /* 0x000fe400078e00e4 */
[----:B------:R-:W-:Y:S02]  /*4c10*/  IMAD.MOV.U32 R234, RZ, RZ, R235 ;  /* 0x000000ffffea7224 */ /* 0x000fe400078e00eb */
[----:B------:R-:W-:Y:S01]  /*4c20*/  IMAD.MOV.U32 R228, RZ, RZ, R216 ;  /* 0x000000ffffe47224 */ /* 0x000fe200078e00d8 */
[----:B------:R-:W-:Y:S01]  /*4c30*/  LOP3.LUT R216, R0, 0xca, RZ, 0xfc, !PT ;  /* 0x000000ca00d87812 */ /* 0x000fe200078efcff */
[----:B------:R-:W-:-:S02]  /*4c40*/  IMAD.MOV.U32 R235, RZ, RZ, R163 ;  /* 0x000000ffffeb7224 */ /* 0x000fc400078e00a3 */
[----:B------:R-:W-:Y:S02]  /*4c50*/  IMAD.MOV.U32 R229, RZ, RZ, R223 ;  /* 0x000000ffffe57224 */ /* 0x000fe400078e00df */
[----:B------:R-:W-:Y:S02]  /*4c60*/  IMAD.MOV.U32 R163, RZ, RZ, R219 ;  /* 0x000000ffffa37224 */ /* 0x000fe400078e00db */
[----:B------:R-:W-:Y:S01]  /*4c70*/  @!P1 IMAD.IADD R75, R75, 0x1, -R95 ;  /* 0x000000014b4b9824 */ /* 0x000fe200078e0a5f */
[----:B------:R-:W-:Y:S01]  /*4c80*/  ISETP.GE.AND P1, PT, R242, RZ, PT ;  /* 0x000000fff200720c */ /* 0x000fe20003f26270 */
[----:B------:R-:W-:Y:S01]  /*4c90*/  IMAD.MOV.U32 R242, RZ, RZ, R234 ;  /* 0x000000fffff27224 */ /* 0x000fe200078e00ea */
[----:B------:R0:W-:Y:S01]  /*4ca0*/  STL [R1+0xc8], R5 ;  /* 0x0000c80501007387 */ /* 0x0001e20000100800 */
[----:B------:R-:W-:Y:S02]  /*4cb0*/  IMAD.MOV.U32 R234, RZ, RZ, R235 ;  /* 0x000000ffffea7224 */ /* 0x000fe400078e00eb */
[----:B------:R-:W-:Y:S01]  /*4cc0*/  IMAD.MOV.U32 R235, RZ, RZ, R163 ;  /* 0x000000ffffeb7224 */ /* 0x000fe200078e00a3 */
[----:B------:R-:W-:Y:S01]  /*4cd0*/  STL [R1+0x574], R34 ;  /* 0x0005742201007387 */ /* 0x000fe20000100800 */
[----:B------:R-:W-:-:S03]  /*4ce0*/  IMAD.MOV.U32 R163, RZ, RZ, R229 ;  /* 0x000000ffffa37224 */ /* 0x000fc600078e00e5 */
[----:B------:R-:W-:Y:S01]  /*4cf0*/  STL [R1+0x570], R216 ;  /* 0x000570d801007387 */ /* 0x000fe20000100800 */
[----:B------:R-:W-:-:S03]  /*4d00*/  IMAD.MOV.U32 R239, RZ, RZ, R234 ;  /* 0x000000ffffef7224 */ /* 0x000fc600078e00ea */
[----:B------:R-:W2:Y:S01]  /*4d10*/  LDL R229, [R1+0x514] ;  /* 0x0005140001e57983 */ /* 0x000ea20000100800 */
[----:B------:R-:W-:-:S03]  /*4d20*/  IMAD.MOV.U32 R234, RZ, RZ, R163 ;  /* 0x000000ffffea7224 */ /* 0x000fc600078e00a3 */
[----:B------:R-:W3:Y:S04]  /*4d30*/  LDL R163, [R1+0x53c] ;  /* 0x00053c0001a37983 */ /* 0x000ee80000100800 */
[----:B------:R-:W4:Y:S01]  /*4d40*/  LDL R219, [R1+0x524] ;  /* 0x0005240001db7983 */ /* 0x000f220000100800 */
[C---:B------:R-:W-:Y:S02]  /*4d50*/  ISETP.GT.U32.AND P6, PT, R95.reuse, R79, PT ;  /* 0x0000004f5f00720c */ /* 0x040fe40003fc4070 */
[----:B------:R-:W-:Y:S02]  /*4d60*/  ISETP.GT.U32.AND P5, PT, R95, R77, PT ;  /* 0x0000004d5f00720c */ /* 0x000fe40003fa4070 */
[----:B------:R-:W-:-:S09]  /*4d70*/  LOP3.LUT R3, R99, 0x6c, RZ, 0xfc, !PT ;  /* 0x0000006c63037812 */ /* 0x000fd200078efcff */
[----:B------:R-:W-:Y:S01]  /*4d80*/  @!P6 IMAD.IADD R79, R79, 0x1, -R95 ;  /* 0x000000014f4fe824 */ /* 0x000fe200078e0a5f */
[----:B------:R-:W-:-:S04]  /*4d90*/  ISETP.LT.AND P3, PT, R3, R90, P0 ;  /* 0x0000005a0300720c */ /* 0x000fc80000761270 */
[----:B------:R-:W-:Y:S01]  /*4da0*/  ISETP.GT.U32.AND P6, PT, R95, R79, PT ;  /* 0x0000004f5f00720c */ /* 0x000fe20003fc4070 */
[----:B------:R-:W-:Y:S01]  /*4db0*/  @!P5 IMAD.IADD R77, R77, 0x1, -R95 ;  /* 0x000000014d4dd824 */ /* 0x000fe200078e0a5f */
[----:B------:R-:W-:Y:S02]  /*4dc0*/  PRMT R172, RZ, 0x7610, R172 ;  /* 0x00007610ffac7816 */ /* 0x000fe400000000ac */
[----:B------:R-:W-:Y:S02]  /*4dd0*/  LOP3.LUT R3, R99, 0x74, RZ, 0xfc, !PT ;  /* 0x0000007463037812 */ /* 0x000fe400078efcff */
[----:B------:R-:W-:-:S03]  /*4de0*/  ISETP.GT.U32.AND P5, PT, R95, R77, PT ;  /* 0x0000004d5f00720c */ /* 0x000fc60003fa4070 */
[----:B0-----:R-:W-:-:S04]  /*4df0*/  @P3 IMAD.MOV.U32 R80, RZ, RZ, R192 ;  /* 0x000000ffff503224 */ /* 0x001fc800078e00c0 */
[----:B------:R-:W-:Y:S01]  /*4e00*/  @!P6 IMAD.IADD R79, R79, 0x1, -R95 ;  /* 0x000000014f4fe824 */ /* 0x000fe200078e0a5f */
[----:B------:R-:W-:Y:S01]  /*4e10*/  ISETP.GT.U32.AND P6, PT, R95, R76, PT ;  /* 0x0000004c5f00720c */ /* 0x000fe20003fc4070 */
[----:B------:R-:W-:-:S05]  /*4e20*/  @P3 IMAD.MOV.U32 R81, RZ, RZ, R191 ;  /* 0x000000ffff513224 */ /* 0x000fca00078e00bf */
[----:B------:R0:W4:Y:S01]  /*4e30*/  @P3 LDG.E.U16 R172, desc[UR24][R80.64] ;  /* 0x0000001850ac3981 */ /* 0x000122000c1e1500 */
[----:B------:R-:W-:Y:S01]  /*4e40*/  ISETP.LT.AND P3, PT, R3, R90, P0 ;  /* 0x0000005a0300720c */ /* 0x000fe20000761270 */
[----:B------:R-:W-:Y:S01]  /*4e50*/  @!P5 IMAD.IADD R77, R77, 0x1, -R95 ;  /* 0x000000014d4dd824 */ /* 0x000fe200078e0a5f */
[----:B------:R-:W-:-:S04]  /*4e60*/  ISETP.GT.U32.AND P5, PT, R95, R74, PT ;  /* 0x0000004a5f00720c */ /* 0x000fc80003fa4070 */
[----:B------:R-:W-:Y:S01]  /*4e70*/  @!P6 IMAD.IADD R76, R76, 0x1, -R95 ;  /* 0x000000014c4ce824 */ /* 0x000fe200078e0a5f */
[----:B------:R-:W-:Y:S02]  /*4e80*/  ISETP.GE.AND P6, PT, R0, RZ, PT ;  /* 0x000000ff0000720c */ /* 0x000fe40003fc6270 */
[----:B------:R-:W-:-:S04]  /*4e90*/  PRMT R171, RZ, 0x7610, R171 ;  /* 0x00007610ffab7816 */ /* 0x000fc800000000ab */
[----:B0-----:R-:W-:Y:S02]  /*4ea0*/  @P3 IMAD.MOV.U32 R80, RZ, RZ, R200 ;  /* 0x000000ffff503224 */ /* 0x001fe400078e00c8 */
[----:B------:R-:W-:Y:S02]  /*4eb0*/  @P3 IMAD.MOV.U32 R81, RZ, RZ, R199 ;  /* 0x000000ffff513224 */ /* 0x000fe400078e00c7 */
[----:B------:R-:W-:-:S03]  /*4ec0*/  @!P5 IMAD.IADD R74, R74, 0x1, -R95 ;  /* 0x000000014a4ad824 */ /* 0x000fc600078e0a5f */
[----:B------:R0:W4:Y:S01]  /*4ed0*/  @P3 LDG.E.U16 R171, desc[UR24][R80.64] ;  /* 0x0000001850ab3981 */ /* 0x000122000c1e1500 */
[C---:B------:R-:W-:Y:S01]  /*4ee0*/  ISETP.GT.U32.AND P3, PT, R95.reuse, R72, PT ;  /* 0x000000485f00720c */ /* 0x040fe20003f64070 */
[----:B------:R-:W-:Y:S01]  /*4ef0*/  @!P6 IMAD.MOV R77, RZ, RZ, -R77 ;  /* 0x000000ffff4de224 */ /* 0x000fe200078e0a4d */
[----:B------:R-:W-:Y:S01]  /*4f00*/  ISETP.GT.U32.AND P6, PT, R95, R75, PT ;  /* 0x0000004b5f00720c */ /* 0x000fe20003fc4070 */
[----:B0-----:R-:W-:-:S04]  /*4f10*/  IMAD.MOV.U32 R81, RZ, RZ, R79 ;  /* 0x000000ffff517224 */ /* 0x001fc800078e004f */
[----:B------:R-:W-:Y:S01]  /*4f20*/  @!P4 IMAD.MOV R81, RZ, RZ, -R81 ;  /* 0x000000ffff51c224 */ /* 0x000fe200078e0a51 */
[----:B------:R-:W-:-:S05]  /*4f30*/  ISETP.GT.U32.AND P4, PT, R95, R74, PT ;  /* 0x0000004a5f00720c */ /* 0x000fca0003f84070 */
[--C-:B------:R-:W-:Y:S01]  /*4f40*/  @!P3 IMAD.IADD R72, R72, 0x1, -R95.reuse ;  /* 0x000000014848b824 */ /* 0x100fe200078e0a5f */
[----:B------:R-:W-:Y:S01]  /*4f50*/  ISETP.GE.AND P3, PT, R242, RZ, PT ;  /* 0x000000fff200720c */ /* 0x000fe20003f66270 */
[----:B------:R-:W-:Y:S01]  /*4f60*/  @!P6 IMAD.IADD R75, R75, 0x1, -R95 ;  /* 0x000000014b4be824 */ /* 0x000fe200078e0a5f */
[C---:B------:R-:W-:Y:S02]  /*4f70*/  ISETP.GT.U32.AND P6, PT, R95.reuse, R146, PT ;  /* 0x000000925f00720c */ /* 0x040fe40003fc4070 */
[C---:B------:R-:W-:Y:S01]  /*4f80*/  ISETP.GT.U32.AND P5, PT, R95.reuse, R72, PT ;  /* 0x000000485f00720c */ /* 0x040fe20003fa4070 */
[----:B------:R-:W-:Y:S02]  /*4f90*/  IMAD.MOV.U32 R242, RZ, RZ, R235 ;  /* 0x000000fffff27224 */ /* 0x000fe400078e00eb */
[----:B------:R-:W-:Y:S01]  /*4fa0*/  @!P4 IMAD.IADD R74, R74, 0x1, -R95 ;  /* 0x000000014a4ac824 */ /* 0x000fe200078e0a5f */
[C---:B------:R-:W-:Y:S01]  /*4fb0*/  ISETP.GT.U32.AND P4, PT, R95.reuse, R145, PT ;  /* 0x000000915f00720c */ /* 0x040fe20003f84070 */
[----:B------:R-:W-:Y:S01]  /*4fc0*/  @!P1 IMAD.MOV R76, RZ, RZ, -R76 ;  /* 0x000000ffff4c9224 */ /* 0x000fe200078e0a4c */
[----:B------:R-:W-:-:S03]  /*4fd0*/  ISETP.GT.U32.AND P1, PT, R95, R73, PT ;  /* 0x000000495f00720c */ /* 0x000fc60003f24070 */
[----:B------:R-:W-:Y:S01]  /*4fe0*/  @!P3 IMAD.MOV R147, RZ, RZ, -R147 ;  /* 0x000000ffff93b224 */ /* 0x000fe200078e0a93 */
[----:B------:R-:W-:Y:S01]  /*4ff0*/  ISETP.GE.AND P3, PT, R239, RZ, PT ;  /* 0x000000ffef00720c */ /* 0x000fe20003f66270 */
[--C-:B------:R-:W-:Y:S02]  /*5000*/  @!P6 IMAD.IADD R146, R146, 0x1, -R95.reuse ;  /* 0x000000019292e824 */ /* 0x100fe400078e0a5f */
[----:B------:R-:W-:Y:S02]  /*5010*/  IMAD.MOV.U32 R239, RZ, RZ, R242 ;  /* 0x000000ffffef7224 */ /* 0x000fe400078e00f2 */
[----:B------:R-:W-:Y:S01]  /*5020*/  IMAD.MOV.U32 R242, RZ, RZ, R234 ;  /* 0x000000fffff27224 */ /* 0x000fe200078e00ea */
[----:B------:R-:W-:Y:S01]  /*5030*/  ISETP.GT.U32.AND P6, PT, R95, R146, PT ;  /* 0x000000925f00720c */ /* 0x000fe20003fc4070 */
[--C-:B------:R-:W-:Y:S02]  /*5040*/  @!P5 IMAD.IADD R72, R72, 0x1, -R95.reuse ;  /* 0x000000014848d824 */ /* 0x100fe400078e0a5f */
[----:B------:R-:W-:Y:S01]  /*5050*/  @!P4 IMAD.IADD R145, R145, 0x1, -R95 ;  /* 0x000000019191c824 */ /* 0x000fe200078e0a5f */
[----:B------:R-:W-:Y:S01]  /*5060*/  ISETP.GE.AND P5, PT, R239, RZ, PT ;  /* 0x000000ffef00720c */ /* 0x000fe20003fa6270 */
[----:B------:R-:W-:-:S02]  /*5070*/  IMAD.MOV.U32 R239, RZ, RZ, R222 ;  /* 0x000000ffffef7224 */ /* 0x000fc400078e00de */
[----:B------:R-:W-:Y:S01]  /*5080*/  @!P1 IMAD.IADD R73, R73, 0x1, -R95 ;  /* 0x0000000149499824 */ /* 0x000fe200078e0a5f */
[----:B------:R-:W-:Y:S01]  /*5090*/  ISETP.GT.U32.AND P4, PT, R95, R145, PT ;  /* 0x000000915f00720c */ /* 0x000fe20003f84070 */
[----:B------:R-:W-:Y:S02]  /*50a0*/  IMAD.MOV.U32 R223, RZ, RZ, R221 ;  /* 0x000000ffffdf7224 */ /* 0x000fe400078e00dd */
[----:B------:R-:W-:Y:S02]  /*50b0*/  IMAD.MOV.U32 R221, RZ, RZ, R89 ;  /* 0x000000ffffdd7224 */ /* 0x000fe400078e0059 */
[----:B------:R-:W-:Y:S01]  /*50c0*/  @!P6 IMAD.IADD R146, R146, 0x1, -R95 ;  /* 0x000000019292e824 */ /* 0x000fe200078e0a5f */
[----:B------:R-:W-:-:S07]  /*50d0*/  LOP3.LUT R42, R0, 0xd2, RZ, 0xfc, !PT ;  /* 0x000000d2002a7812 */ /* 0x000fce00078efcff */
[----:B------:R-:W-:Y:S01]  /*50e0*/  @!P4 IMAD.IADD R145, R145, 0x1, -R95 ;  /* 0x000000019191c824 */ /* 0x000fe200078e0a5f */
[----:B------:R-:W-:Y:S01]  /*50f0*/  STL [R1+0x56c], R42 ;  /* 0x00056c2a01007387 */ /* 0x000fe20000100800 */
[----:B--2---:R-:W-:-:S04]  /*5100*/  IMAD.MOV.U32 R235, RZ, RZ, R229 ;  /* 0x000000ffffeb7224 */ /* 0x004fc800078e00e5 */
[----:B------:R-:W-:Y:S02]  /*5110*/  IMAD.MOV.U32 R234, RZ, RZ, R235 ;  /* 0x000000ffffea7224 */ /* 0x000fe400078e00eb */
[----:B---3--:R-:W-:-:S04]  /*5120*/  IMAD.MOV.U32 R235, RZ, RZ, R163 ;  /* 0x000000ffffeb7224 */ /* 0x008fc800078e00a3 */
[----:B------:R-:W-:-:S05]  /*5130*/  IMAD.MOV.U32 R246, RZ, RZ, R235 ;  /* 0x000000fffff67224 */ /* 0x000fca00078e00eb */
[----:B------:R-:W-:Y:S01]  /*5140*/  ISETP.GE.AND P1, PT, R246, RZ, PT ;  /* 0x000000fff600720c */ /* 0x000fe20003f26270 */
[----:B------:R-:W-:Y:S02]  /*5150*/  IMAD.MOV.U32 R246, RZ, RZ, R239 ;  /* 0x000000fffff67224 */ /* 0x000fe400078e00ef */
[----:B------:R-:W-:Y:S02]  /*5160*/  IMAD.MOV.U32 R239, RZ, RZ, R242 ;  /* 0x000000ffffef7224 */ /* 0x000fe400078e00f2 */
[----:B------:R-:W-:Y:S01]  /*5170*/  IMAD.MOV.U32 R163, RZ, RZ, R230 ;  /* 0x000000ffffa37224 */ /* 0x000fe200078e00e6 */
[----:B------:R-:W-:Y:S01]  /*5180*/  ISETP.GE.AND P6, PT, R246, RZ, PT ;  /* 0x000000fff600720c */ /* 0x000fe20003fc6270 */
[----:B------:R-:W-:Y:S02]  /*5190*/  IMAD.MOV.U32 R230, RZ, RZ, R247 ;  /* 0x000000ffffe67224 */ /* 0x000fe400078e00f7 */
[----:B----4-:R-:W-:Y:S02]  /*51a0*/  IMAD.MOV.U32 R242, RZ, RZ, R219 ;  /* 0x000000fffff27224 */ /* 0x010fe400078e00db */
[----:B------:R-:W-:-:S02]  /*51b0*/  IMAD.MOV.U32 R247, RZ, RZ, R250 ;  /* 0x000000fffff77224 */ /* 0x000fc400078e00fa */
[----:B------:R-:W-:Y:S02]  /*51c0*/  IMAD.MOV.U32 R246, RZ, RZ, R239 ;  /* 0x000000fffff67224 */ /* 0x000fe400078e00ef */
[----:B------:R-:W-:Y:S02]  /*51d0*/  IMAD.MOV.U32 R235, RZ, RZ, R163 ;  /* 0x000000ffffeb7224 */ /* 0x000fe400078e00a3 */
[----:B------:R-:W-:Y:S02]  /*51e0*/  IMAD.MOV.U32 R163, RZ, RZ, R230 ;  /* 0x000000ffffa37224 */ /* 0x000fe400078e00e6 */
[----:B------:R-:W-:Y:S02]  /*51f0*/  IMAD.MOV.U32 R239, RZ, RZ, R242 ;  /* 0x000000ffffef7224 */ /* 0x000fe400078e00f2 */
[----:B------:R-:W-:Y:S01]  /*5200*/  IMAD.MOV.U32 R229, RZ, RZ, R221 ;  /* 0x000000ffffe57224 */ /* 0x000fe200078e00dd */
[----:B------:R-:W-:Y:S01]  /*5210*/  LOP3.LUT R221, R0, 0xda, RZ, 0xfc, !PT ;  /* 0x000000da00dd7812 */ /* 0x000fe200078efcff */
[----:B------:R-:W-:-:S02]  /*5220*/  IMAD.MOV.U32 R230, RZ, RZ, R247 ;  /* 0x000000ffffe67224 */ /* 0x000fc400078e00f7 */
[----:B------:R-:W-:Y:S01]  /*5230*/  IMAD.MOV.U32 R242, RZ, RZ, R231 ;  /* 0x000000fffff27224 */ /* 0x000fe200078e00e7 */
[----:B------:R-:W-:Y:S01]  /*5240*/  ISETP.GE.AND P4, PT, R246, RZ, PT ;  /* 0x000000fff600720c */ /* 0x000fe20003f86270 */
[----:B------:R-:W-:Y:S02]  /*5250*/  IMAD.MOV.U32 R247, RZ, RZ, R91 ;  /* 0x000000fffff77224 */ /* 0x000fe400078e005b */
[----:B------:R-:W-:Y:S02]  /*5260*/  IMAD.MOV.U32 R246, RZ, RZ, R239 ;  /* 0x000000fffff67224 */ /* 0x000fe400078e00ef */
[----:B------:R-:W-:Y:S02]  /*5270*/  IMAD.MOV.U32 R250, RZ, RZ, R251 ;  /* 0x000000fffffa7224 */ /* 0x000fe400078e00fb */
[----:B------:R-:W-:Y:S01]  /*5280*/  IMAD.MOV.U32 R239, RZ, RZ, R242 ;  /* 0x000000ffffef7224 */ /* 0x000fe200078e00f2 */
[----:B------:R-:W2:Y:S01]  /*5290*/  LDL R251, [R1+0x4dc] ;  /* 0x0004dc0001fb7983 */ /* 0x000ea20000100800 */
[----:B------:R-:W-:-:S02]  /*52a0*/  IMAD.MOV.U32 R242, RZ, RZ, R234 ;  /* 0x000000fffff27224 */ /* 0x000fc400078e00ea */
[----:B------:R-:W-:Y:S01]  /*52b0*/  IMAD.MOV.U32 R234, RZ, RZ, R247 ;  /* 0x000000ffffea7224 */ /* 0x000fe200078e00f7 */
[----:B------:R-:W-:Y:S04]  /*52c0*/  STL [R1+0x568], R221 ;  /* 0x000568dd01007387 */ /* 0x000fe80000100800 */
[----:B------:R-:W3:Y:S01]  /*52d0*/  LDL R247, [R1+0x4fc] ;  /* 0x0004fc0001f77983 */ /* 0x000ee20000100800 */
[----:B------:R-:W-:Y:S01]  /*52e0*/  @!P3 IMAD.MOV R75, RZ, RZ, -R75 ;  /* 0x000000ffff4bb224 */ /* 0x000fe200078e0a4b */
[C---:B------:R-:W-:Y:S01]  /*52f0*/  ISETP.GT.U32.AND P3, PT, R95.reuse, R73, PT ;  /* 0x000000495f00720c */ /* 0x040fe20003f64070 */
[----:B------:R-:W-:Y:S01]  /*5300*/  @!P5 IMAD.MOV R72, RZ, RZ, -R72 ;  /* 0x000000ffff48d224 */ /* 0x000fe200078e0a48 */
[C---:B------:R-:W-:Y:S01]  /*5310*/  ISETP.GT.U32.AND P5, PT, R95.reuse, R70, PT ;  /* 0x000000465f00720c */ /* 0x040fe20003fa4070 */
[----:B------:R-:W-:Y:S01]  /*5320*/  @!P1 IMAD.MOV R74, RZ, RZ, -R74 ;  /* 0x000000ffff4a9224 */ /* 0x000fe200078e0a4a */
[----:B------:R-:W-:Y:S01]  /*5330*/  ISETP.GT.U32.AND P1, PT, R95, R144, PT ;  /* 0x000000905f00720c */ /* 0x000fe20003f24070 */
[----:B------:R-:W-:Y:S01]  /*5340*/  IMAD.MOV.U32 R227, RZ, RZ, R101 ;  /* 0x000000ffffe37224 */ /* 0x000fe200078e0065 */
[C---:B------:R-:W-:Y:S01]  /*5350*/  LOP3.LUT R151, R0.reuse, 0xe2, RZ, 0xfc, !PT ;  /* 0x000000e200977812 */ /* 0x040fe200078efcff */
[----:B------:R-:W4:Y:S01]  /*5360*/  LDL R219, [R1+0x5ac] ;  /* 0x0005ac0001db7983 */ /* 0x000f220000100800 */
[----:B------:R-:W-:-:S03]  /*5370*/  LOP3.LUT R193, R0, 0xf2, RZ, 0xfc, !PT ;  /* 0x000000f200c17812 */ /* 0x000fc600078efcff */
[----:B------:R-:W2:Y:S02]  /*5380*/  LDL R231, [R1+0x584] ;  /* 0x0005840001e77983 */ /* 0x000ea40000100800 */
[--C-:B------:R-:W-:Y:S01]  /*5390*/  @!P3 IMAD.IADD R73, R73, 0x1, -R95.reuse ;  /* 0x000000014949b824 */ /* 0x100fe200078e0a5f */
[----:B------:R-:W-:Y:S01]  /*53a0*/  ISETP.GT.U32.AND P3, PT, R95, R71, PT ;  /* 0x000000475f00720c */ /* 0x000fe20003f64070 */
[--C-:B------:R-:W-:Y:S01]  /*53b0*/  @!P5 IMAD.IADD R70, R70, 0x1, -R95.reuse ;  /* 0x000000014646d824 */ /* 0x100fe200078e0a5f */
[----:B------:R-:W-:Y:S01]  /*53c0*/  ISETP.GE.AND P5, PT, R246, RZ, PT ;  /* 0x000000fff600720c */ /* 0x000fe20003fa6270 */
[----:B------:R-:W-:-:S03]  /*53d0*/  @!P1 IMAD.IADD R144, R144, 0x1, -R95 ;  /* 0x0000000190909824 */ /* 0x000fc600078e0a5f */
[----:B------:R-:W-:-:S07]  /*53e0*/  ISETP.GT.U32.AND P1, PT, R95, R70, PT ;  /* 0x000000465f00720c */ /* 0x000fce0003f24070 */
[----:B------:R-:W-:-:S05]  /*53f0*/  @!P3 IMAD.IADD R71, R71, 0x1, -R95 ;  /* 0x000000014747b824 */ /* 0x000fca00078e0a5f */
[C---:B------:R-:W-:Y:S01]  /*5400*/  ISETP.GT.U32.AND P3, PT, R95.reuse, R71, PT ;  /* 0x000000475f00720c */ /* 0x040fe20003f64070 */
[----:B------:R-:W-:Y:S02]  /*5410*/  IMAD.MOV.U32 R246, RZ, RZ, R239 ;  /* 0x000000fffff67224 */ /* 0x000fe400078e00ef */
[----:B------:R-:W-:Y:S02]  /*5420*/  IMAD.MOV.U32 R239, RZ, RZ, R242 ;  /* 0x000000ffffef7224 */ /* 0x000fe400078e00f2 */
[----:B------:R-:W-:Y:S01]  /*5430*/  @!P5 IMAD.MOV R145, RZ, RZ, -R145 ;  /* 0x000000ffff91d224 */ /* 0x000fe200078e0a91 */
[----:B------:R-:W-:Y:S01]  /*5440*/  ISETP.GT.U32.AND P5, PT, R95, R142, PT ;  /* 0x0000008e5f00720c */ /* 0x000fe20003fa4070 */
[----:B------:R-:W-:Y:S01]  /*5450*/  @!P1 IMAD.IADD R70, R70, 0x1, -R95 ;  /* 0x0000000146469824 */ /* 0x000fe200078e0a5f */
[----:B------:R-:W-:Y:S01]  /*5460*/  ISETP.GE.AND P1, PT, R246, RZ, PT ;  /* 0x000000fff600720c */ /* 0x000fe20003f26270 */
[----:B------:R-:W-:Y:S02]  /*5470*/  IMAD.MOV.U32 R165, RZ, RZ, R239 ;  /* 0x000000ffffa57224 */ /* 0x000fe400078e00ef */
[----:B------:R-:W-:-:S02]  /*5480*/  IMAD.MOV.U32 R246, RZ, RZ, R235 ;  /* 0x000000fffff67224 */ /* 0x000fc400078e00eb */
[----:B------:R-:W-:Y:S02]  /*5490*/  IMAD.MOV.U32 R242, RZ, RZ, R234 ;  /* 0x000000fffff27224 */ /* 0x000fe400078e00ea */
[----:B------:R-:W-:Y:S01]  /*54a0*/  @!P3 IMAD.IADD R71, R71, 0x1, -R95 ;  /* 0x000000014747b824 */ /* 0x000fe200078e0a5f */
[----:B------:R-:W-:Y:S01]  /*54b0*/  ISETP.GE.AND P3, PT, R165, RZ, PT ;  /* 0x000000ffa500720c */ /* 0x000fe20003f66270 */
[----:B------:R-:W-:Y:S02]  /*54c0*/  IMAD.MOV.U32 R165, RZ, RZ, R246 ;  /* 0x000000ffffa57224 */ /* 0x000fe400078e00f6 */
[----:B------:R-:W-:Y:S02]  /*54d0*/  IMAD.MOV.U32 R246, RZ, RZ, R227 ;  /* 0x000000fffff67224 */ /* 0x000fe400078e00e3 */
[----:B------:R-:W-:Y:S01]  /*54e0*/  @!P5 IMAD.IADD R142, R142, 0x1, -R95 ;  /* 0x000000018e8ed824 */ /* 0x000fe200078e0a5f */
[----:B------:R-:W-:Y:S01]  /*54f0*/  ISETP.GE.AND P5, PT, R165, RZ, PT ;  /* 0x000000ffa500720c */ /* 0x000fe20003fa6270 */
[----:B------:R-:W-:Y:S01]  /*5500*/  STL [R1+0x564], R151 ;  /* 0x0005649701007387 */ /* 0x000fe20000100800 */
[----:B------:R-:W-:-:S02]  /*5510*/  IMAD.MOV.U32 R165, RZ, RZ, R246 ;  /* 0x000000ffffa57224 */ /* 0x000fc400078e00f6 */
[----:B---3--:R-:W-:Y:S02]  /*5520*/  IMAD.MOV.U32 R234, RZ, RZ, R247 ;  /* 0x000000ffffea7224 */ /* 0x008fe400078e00f7 */
[----:B------:R-:W-:Y:S01]  /*5530*/  IMAD.MOV.U32 R247, RZ, RZ, R223 ;  /* 0x000000fffff77224 */ /* 0x000fe200078e00df */
[----:B------:R-:W-:Y:S01]  /*5540*/  LOP3.LUT R223, R0, 0xea, RZ, 0xfc, !PT ;  /* 0x000000ea00df7812 */ /* 0x000fe200078efcff */
[----:B------:R-:W-:-:S04]  /*5550*/  IMAD.MOV.U32 R239, RZ, RZ, R234 ;  /* 0x000000ffffef7224 */ /* 0x000fc800078e00ea */
[----:B------:R-:W-:Y:S01]  /*5560*/  STL [R1+0x560], R223 ;  /* 0x000560df01007387 */ /* 0x000fe20000100800 */
[----:B------:R-:W-:Y:S02]  /*5570*/  IMAD.MOV.U32 R246, RZ, RZ, R239 ;  /* 0x000000fffff67224 */ /* 0x000fe400078e00ef */
[----:B------:R-:W-:Y:S01]  /*5580*/  IMAD.MOV.U32 R239, RZ, RZ, R242 ;  /* 0x000000ffffef7224 */ /* 0x000fe200078e00f2 */
[----:B------:R-:W-:Y:S04]  /*5590*/  STL [R1+0x55c], R193 ;  /* 0x00055cc101007387 */ /* 0x000fe80000100800 */
[----:B------:R-:W3:Y:S01]  /*55a0*/  LDL R242, [R1+0x4ec] ;  /* 0x0004ec0001f27983 */ /* 0x000ee20000100800 */
[----:B------:R-:W-:Y:S01]  /*55b0*/  @!P6 IMAD.MOV R73, RZ, RZ, -R73 ;  /* 0x000000ffff49e224 */ /* 0x000fe200078e0a49 */
[C---:B------:R-:W-:Y:S01]  /*55c0*/  ISETP.GT.U32.AND P6, PT, R95.reuse, R144, PT ;  /* 0x000000905f00720c */ /* 0x040fe20003fc4070 */
[----:B------:R-:W-:Y:S01]  /*55d0*/  @!P4 IMAD.MOV R146, RZ, RZ, -R146 ;  /* 0x000000ffff92c224 */ /* 0x000fe200078e0a92 */
[----:B------:R-:W-:Y:S01]  /*55e0*/  ISETP.GT.U32.AND P4, PT, R95, R78, PT ;  /* 0x0000004e5f00720c */ /* 0x000fe20003f84070 */
[----:B------:R-:W-:-:S10]  /*55f0*/  @!P1 IMAD.MOV R70, RZ, RZ, -R70 ;  /* 0x000000ffff469224 */ /* 0x000fd400078e0a46 */
[--C-:B------:R-:W-:Y:S01]  /*5600*/  @!P6 IMAD.IADD R144, R144, 0x1, -R95.reuse ;  /* 0x000000019090e824 */ /* 0x100fe200078e0a5f */
[----:B------:R-:W-:Y:S01]  /*5610*/  ISETP.GT.U32.AND P6, PT, R95, R143, PT ;  /* 0x0000008f5f00720c */ /* 0x000fe20003fc4070 */
[----:B------:R-:W-:-:S05]  /*5620*/  @!P4 IMAD.IADD R78, R78, 0x1, -R95 ;  /* 0x000000014e4ec824 */ /* 0x000fca00078e0a5f */
[C---:B------:R-:W-:Y:S01]  /*5630*/  ISETP.GT.U32.AND P1, PT, R95.reuse, R78, PT ;  /* 0x0000004e5f00720c */ /* 0x040fe20003f24070 */
[----:B------:R-:W-:Y:S01]  /*5640*/  @!P3 IMAD.MOV R144, RZ, RZ, -R144 ;  /* 0x000000ffff90b224 */ /* 0x000fe200078e0a90 */
[----:B------:R-:W-:-:S05]  /*5650*/  ISETP.GT.U32.AND P4, PT, R95, R141, PT ;  /* 0x0000008d5f00720c */ /* 0x000fca0003f84070 */
[----:B------:R-:W-:Y:S01]  /*5660*/  @!P6 IMAD.IADD R143, R143, 0x1, -R95 ;  /* 0x000000018f8fe824 */ /* 0x000fe200078e0a5f */
[----:B------:R-:W-:-:S04]  /*5670*/  ISETP.GT.U32.AND P6, PT, R95, R142, PT ;  /* 0x0000008e5f00720c */ /* 0x000fc80003fc4070 */
[C---:B------:R-:W-:Y:S01]  /*5680*/  ISETP.GT.U32.AND P3, PT, R95.reuse, R143, PT ;  /* 0x0000008f5f00720c */ /* 0x040fe20003f64070 */
[----:B------:R-:W-:Y:S01]  /*5690*/  @!P1 IMAD.IADD R78, R78, 0x1, -R95 ;  /* 0x000000014e4e9824 */ /* 0x000fe200078e0a5f */
[C---:B------:R-:W-:Y:S01]  /*56a0*/  ISETP.GT.U32.AND P1, PT, R95.reuse, R114, PT ;  /* 0x000000725f00720c */ /* 0x040fe20003f24070 */
[----:B------:R-:W-:Y:S01]  /*56b0*/  @!P5 IMAD.MOV R71, RZ, RZ, -R71 ;  /* 0x000000ffff47d224 */ /* 0x000fe200078e0a47 */
[----:B------:R-:W-:Y:S01]  /*56c0*/  ISETP.GT.U32.AND P5, PT, R95, R140, PT ;  /* 0x0000008c5f00720c */ /* 0x000fe20003fa4070 */
[----:B------:R-:W-:-:S04]  /*56d0*/  @!P4 IMAD.IADD R141, R141, 0x1, -R95 ;  /* 0x000000018d8dc824 */ /* 0x000fc800078e0a5f */
[----:B------:R-:W-:Y:S01]  /*56e0*/  @!P6 IMAD.IADD R142, R142, 0x1, -R95 ;  /* 0x000000018e8ee824 */ /* 0x000fe200078e0a5f */
[----:B------:R-:W-:-:S03]  /*56f0*/  ISETP.GE.AND P6, PT, R165, RZ, PT ;  /* 0x000000ffa500720c */ /* 0x000fc60003fc6270 */
[--C-:B------:R-:W-:Y:S01]  /*5700*/  @!P3 IMAD.IADD R143, R143, 0x1, -R95.reuse ;  /* 0x000000018f8fb824 */ /* 0x100fe200078e0a5f */
[----:B------:R-:W-:Y:S01]  /*5710*/  ISETP.GE.AND P3, PT, R246, RZ, PT ;  /* 0x000000fff600720c */ /* 0x000fe20003f66270 */
[--C-:B------:R-:W-:Y:S01]  /*5720*/  @!P1 IMAD.IADD R114, R114, 0x1, -R95.reuse ;  /* 0x0000000172729824 */ /* 0x100fe200078e0a5f */
[----:B------:R-:W-:Y:S01]  /*5730*/  ISETP.GT.U32.AND P4, PT, R95, R141, PT ;  /* 0x0000008d5f00720c */ /* 0x000fe20003f84070 */
[----:B------:R-:W-:-:S06]  /*5740*/  @!P5 IMAD.IADD R140, R140, 0x1, -R95 ;  /* 0x000000018c8cd824 */ /* 0x000fcc00078e0a5f */
[----:B------:R-:W-:Y:S01]  /*5750*/  @!P6 IMAD.MOV R78, RZ, RZ, -R78 ;  /* 0x000000ffff4ee224 */ /* 0x000fe200078e0a4e */
[----:B------:R-:W-:-:S03]  /*5760*/  ISETP.GT.U32.AND P6, PT, R95, R114, PT ;  /* 0x000000725f00720c */ /* 0x000fc60003fc4070 */
[----:B------:R-:W-:Y:S01]  /*5770*/  @!P3 IMAD.MOV R142, RZ, RZ, -R142 ;  /* 0x000000ffff8eb224 */ /* 0x000fe200078e0a8e */
[----:B------:R-:W-:Y:S01]  /*5780*/  ISETP.GT.U32.AND P3, PT, R95, R115, PT ;  /* 0x000000735f00720c */ /* 0x000fe20003f64070 */
[----:B------:R-:W-:Y:S01]  /*5790*/  @!P4 IMAD.IADD R141, R141, 0x1, -R95 ;  /* 0x000000018d8dc824 */ /* 0x000fe200078e0a5f */
[----:B------:R-:W-:Y:S01]  /*57a0*/  ISETP.GE.AND P4, PT, R239, RZ, PT ;  /* 0x000000ffef00720c */ /* 0x000fe20003f86270 */
[----:B------:R-:W-:Y:S01]  /*57b0*/  IMAD.MOV.U32 R234, RZ, RZ, R250 ;  /* 0x000000ffffea7224 */ /* 0x000fe200078e00fa */
[C---:B------:R-:W-:Y:S01]  /*57c0*/  ISETP.GT.U32.AND P1, PT, R95.reuse, R140, PT ;  /* 0x0000008c5f00720c */ /* 0x040fe20003f24070 */
[----:B------:R-:W-:Y:S02]  /*57d0*/  IMAD.MOV.U32 R235, RZ, RZ, R163 ;  /* 0x000000ffffeb7224 */ /* 0x000fe400078e00a3 */
[----:B------:R-:W-:Y:S02]  /*57e0*/  IMAD.MOV.U32 R227, RZ, RZ, R85 ;  /* 0x000000ffffe37224 */ /* 0x000fe400078e0055 */
[----:B------:R-:W-:Y:S01]  /*57f0*/  @!P6 IMAD.IADD R114, R114, 0x1, -R95 ;  /* 0x000000017272e824 */ /* 0x000fe200078e0a5f */
[----:B------:R-:W-:-:S03]  /*5800*/  ISETP.GT.U32.AND P6, PT, R95, R111, PT ;  /* 0x0000006f5f00720c */ /* 0x000fc60003fc4070 */
[----:B------:R-:W-:Y:S02]  /*5810*/  @!P3 IMAD.IADD R115, R115, 0x1, -R95 ;  /* 0x000000017373b824 */ /* 0x000fe400078e0a5f */
[----:B------:R-:W-:-:S03]  /*5820*/  @!P4 IMAD.MOV R143, RZ, RZ, -R143 ;  /* 0x000000ffff8fc224 */ /* 0x000fc600078e0a8f */
[----:B------:R-:W-:Y:S01]  /*5830*/  ISETP.GT.U32.AND P3, PT, R95, R115, PT ;  /* 0x000000735f00720c */ /* 0x000fe20003f64070 */
[----:B------:R-:W-:-:S04]  /*5840*/  @!P1 IMAD.IADD R140, R140, 0x1, -R95 ;  /* 0x000000018c8c9824 */ /* 0x000fc800078e0a5f */
[----:B------:R-:W-:-:S05]  /*5850*/  @!P6 IMAD.IADD R111, R111, 0x1, -R95 ;  /* 0x000000016f6fe824 */ /* 0x000fca00078e0a5f */
[----:B------:R-:W-:-:S03]  /*5860*/  ISETP.GT.U32.AND P6, PT, R95, R111, PT ;  /* 0x0000006f5f00720c */ /* 0x000fc60003fc4070 */
[----:B------:R-:W-:Y:S01]  /*5870*/  @!P3 IMAD.IADD R115, R115, 0x1, -R95 ;  /* 0x000000017373b824 */ /* 0x000fe200078e0a5f */
[----:B------:R-:W-:-:S09]  /*5880*/  ISETP.GT.U32.AND P3, PT, R95, R109, PT ;  /* 0x0000006d5f00720c */ /* 0x000fd20003f64070 */
[----:B------:R-:W-:-:S04]  /*5890*/  @!P6 IMAD.IADD R111, R111, 0x1, -R95 ;  /* 0x000000016f6fe824 */ /* 0x000fc800078e0a5f */
[----:B------:R-:W-:Y:S02]  /*58a0*/  @!P3 IMAD.IADD R109, R109, 0x1, -R95 ;  /* 0x000000016d6db824 */ /* 0x000fe400078e0a5f */
[----:B------:R-:W-:Y:S02]  /*58b0*/  IMAD.MOV.U32 R163, RZ, RZ, R167 ;  /* 0x000000ffffa37224 */ /* 0x000fe400078e00a7 */
[----:B----4-:R-:W-:Y:S01]  /*58c0*/  IMAD.MOV.U32 R167, RZ, RZ, R219 ;  /* 0x000000ffffa77224 */ /* 0x010fe200078e00db */
[----:B------:R-:W-:-:S05]  /*58d0*/  IABS R89, R216 ;  /* 0x000000d800597213 */ /* 0x000fca0000000000 */
[----:B------:R-:W-:Y:S01]  /*58e0*/  IMAD.HI.U32 R80, R94, R89, RZ ;  /* 0x000000595e507227 */ /* 0x000fe200078e00ff */
[----:B------:R-:W-:-:S03]  /*58f0*/  IABS R91, R42 ;  /* 0x0000002a005b7213 */ /* 0x000fc60000000000 */
[----:B------:R-:W-:-:S04]  /*5900*/  IMAD.MOV R80, RZ, RZ, -R80 ;  /* 0x000000ffff507224 */ /* 0x000fc800078e0a50 */
[----:B------:R-:W-:Y:S02]  /*5910*/  IMAD R89, R95, R80, R89 ;  /* 0x000000505f597224 */ /* 0x000fe400078e0259 */
[----:B------:R-:W-:Y:S01]  /*5920*/  IMAD.HI.U32 R80, R94, R91, RZ ;  /* 0x0000005b5e507227 */ /* 0x000fe200078e00ff */
[----:B------:R-:W-:-:S03]  /*5930*/  IABS R101, R34 ;  /* 0x0000002200657213 */ /* 0x000fc60000000000 */
[----:B------:R-:W-:Y:S02]  /*5940*/  IMAD.MOV.U32 R250, RZ, RZ, R166 ;  /* 0x000000fffffa7224 */ /* 0x000fe400078e00a6 */
[----:B------:R-:W-:Y:S01]  /*5950*/  IMAD.MOV.U32 R166, RZ, RZ, R87 ;  /* 0x000000ffffa67224 */ /* 0x000fe200078e0057 */
[----:B------:R-:W-:Y:S01]  /*5960*/  IABS R87, R151 ;  /* 0x0000009700577213 */ /* 0x000fe20000000000 */
[----:B------:R-:W-:Y:S02]  /*5970*/  IMAD.MOV R80, RZ, RZ, -R80 ;  /* 0x000000ffff507224 */ /* 0x000fe400078e0a50 */
[----:B------:R-:W-:Y:S01]  /*5980*/  IMAD.MOV.U32 R222, RZ, RZ, R88 ;  /* 0x000000ffffde7224 */ /* 0x000fe200078e0058 */
[----:B------:R-:W-:Y:S01]  /*5990*/  IABS R88, R221 ;  /* 0x000000dd00587213 */ /* 0x000fe20000000000 */
[----:B------:R-:W-:Y:S01]  /*59a0*/  IMAD.HI.U32 R82, R94, R101, RZ ;  /* 0x000000655e527227 */ /* 0x000fe200078e00ff */
[----:B------:R-:W-:-:S03]  /*59b0*/  LOP3.LUT R185, R0, 0xfa, RZ, 0xfc, !PT ;  /* 0x000000fa00b97812 */ /* 0x000fc600078efcff */
[----:B------:R-:W-:Y:S02]  /*59c0*/  IMAD R91, R95, R80, R91 ;  /* 0x000000505f5b7224 */ /* 0x000fe400078e025b */
[----:B------:R-:W-:Y:S01]  /*59d0*/  IMAD.HI.U32 R80, R94, R87, RZ ;  /* 0x000000575e507227 */ /* 0x000fe200078e00ff */
[----:B------:R-:W-:-:S03]  /*59e0*/  IABS R85, R193 ;  /* 0x000000c100557213 */ /* 0x000fc60000000000 */
[----:B------:R-:W-:Y:S02]  /*59f0*/  IMAD.MOV R82, RZ, RZ, -R82 ;  /* 0x000000ffff527224 */ /* 0x000fe400078e0a52 */
[----:B------:R-:W-:-:S04]  /*5a00*/  IMAD.HI.U32 R79, R94, R88, RZ ;  /* 0x000000585e4f7227 */ /* 0x000fc800078e00ff */
[----:B------:R-:W-:Y:S02]  /*5a10*/  IMAD.MOV R80, RZ, RZ, -R80 ;  /* 0x000000ffff507224 */ /* 0x000fe400078e0a50 */
[----:B------:R-:W-:Y:S02]  /*5a20*/  IMAD R101, R95, R82, R101 ;  /* 0x000000525f657224 */ /* 0x000fe400078e0265 */
[----:B------:R-:W-:Y:S01]  /*5a30*/  IMAD.MOV.U32 R219, RZ, RZ, R84 ;  /* 0x000000ffffdb7224 */ /* 0x000fe200078e0054 */
[----:B------:R-:W-:Y:S01]  /*5a40*/  IABS R84, R223 ;  /* 0x000000df00547213 */ /* 0x000fe20000000000 */
[----:B------:R-:W-:Y:S02]  /*5a50*/  IMAD.MOV R79, RZ, RZ, -R79 ;  /* 0x000000ffff4f7224 */ /* 0x000fe400078e0a4f */
[----:B------:R-:W-:-:S04]  /*5a60*/  IMAD.HI.U32 R82, R94, R85, RZ ;  /* 0x000000555e527227 */ /* 0x000fc800078e00ff */
[C---:B------:R-:W-:Y:S01]  /*5a70*/  IMAD R87, R95.reuse, R80, R87 ;  /* 0x000000505f577224 */ /* 0x040fe200078e0257 */
[C-C-:B------:R-:W-:Y:S01]  /*5a80*/  LOP3.LUT R160, R98.reuse, 0x4, R99.reuse, 0xfe, !PT ;  /* 0x0000000462a07812 */ /* 0x140fe200078efe63 */
[----:B------:R-:W-:Y:S02]  /*5a90*/  IMAD R88, R95, R79, R88 ;  /* 0x0000004f5f587224 */ /* 0x000fe400078e0258 */
[----:B------:R-:W-:Y:S01]  /*5aa0*/  IMAD.MOV R82, RZ, RZ, -R82 ;  /* 0x000000ffff527224 */ /* 0x000fe200078e0a52 */
[----:B------:R-:W-:Y:S01]  /*5ab0*/  LOP3.LUT R5, R98, 0x1c, R99, 0xfe, !PT ;  /* 0x0000001c62057812 */ /* 0x000fe200078efe63 */
[----:B------:R-:W-:-:S04]  /*5ac0*/  IMAD.HI.U32 R79, R94, R84, RZ ;  /* 0x000000545e4f7227 */ /* 0x000fc800078e00ff */
[----:B------:R-:W-:Y:S01]  /*5ad0*/  IMAD R85, R95, R82, R85 ;  /* 0x000000525f557224 */ /* 0x000fe200078e0255 */
[----:B------:R-:W-:Y:S01]  /*5ae0*/  IABS R82, R160 ;  /* 0x000000a000527213 */ /* 0x000fe20000000000 */
[----:B------:R-:W-:-:S04]  /*5af0*/  IMAD.MOV R79, RZ, RZ, -R79 ;  /* 0x000000ffff4f7224 */ /* 0x000fc800078e0a4f */
[----:B------:R-:W-:Y:S01]  /*5b00*/  IMAD R84, R95, R79, R84 ;  /* 0x0000004f5f547224 */ /* 0x000fe200078e0254 */
[----:B---3--:R-:W-:Y:S01]  /*5b10*/  ISETP.GE.AND P5, PT, R242, RZ, PT ;  /* 0x000000fff200720c */ /* 0x008fe20003fa6270 */
[----:B------:R-:W-:Y:S02]  /*5b20*/  IMAD.MOV.U32 R242, RZ, RZ, R234 ;  /* 0x000000fffff27224 */ /* 0x000fe400078e00ea */
[----:B------:R-:W-:Y:S02]  /*5b30*/  IMAD.MOV.U32 R234, RZ, RZ, R235 ;  /* 0x000000ffffea7224 */ /* 0x000fe400078e00eb */
[----:B------:R-:W-:-:S08]  /*5b40*/  IMAD.MOV.U32 R235, RZ, RZ, R227 ;  /* 0x000000ffffeb7224 */ /* 0x000fd000078e00e3 */
[----:B------:R-:W-:Y:S01]  /*5b50*/  @!P5 IMAD.MOV R141, RZ, RZ, -R141 ;  /* 0x000000ffff8dd224 */ /* 0x000fe200078e0a8d */
[----:B------:R-:W-:Y:S02]  /*5b60*/  ISETP.GT.U32.AND P5, PT, R95, R108, PT ;  /* 0x0000006c5f00720c */ /* 0x000fe40003fa4070 */
[----:B------:R-:W-:Y:S01]  /*5b70*/  ISETP.GE.AND P4, PT, R242, RZ, PT ;  /* 0x000000fff200720c */ /* 0x000fe20003f86270 */
[----:B------:R-:W-:Y:S01]  /*5b80*/  IMAD.MOV.U32 R242, RZ, RZ, R235 ;  /* 0x000000fffff27224 */ /* 0x000fe200078e00eb */
[----:B------:R-:W-:-:S09]  /*5b90*/  ISETP.GE.AND P1, PT, R234, RZ, PT ;  /* 0x000000ffea00720c */ /* 0x000fd20003f26270 */
[----:B------:R-:W-:Y:S01]  /*5ba0*/  @!P5 IMAD.IADD R108, R108, 0x1, -R95 ;  /* 0x000000016c6cd824 */ /* 0x000fe200078e0a5f */
[----:B------:R-:W-:Y:S01]  /*5bb0*/  ISETP.GE.AND P5, PT, R242, RZ, PT ;  /* 0x000000fff200720c */ /* 0x000fe20003fa6270 */
[----:B------:R-:W-:Y:S02]  /*5bc0*/  IMAD.MOV.U32 R234, RZ, RZ, R83 ;  /* 0x000000ffffea7224 */ /* 0x000fe400078e0053 */
[----:B------:R-:W-:Y:S01]  /*5bd0*/  @!P1 IMAD.MOV R114, RZ, RZ, -R114 ;  /* 0x000000ffff729224 */ /* 0x000fe200078e0a72 */
[C---:B------:R-:W-:Y:S01]  /*5be0*/  ISETP.GT.U32.AND P1, PT, R95.reuse, R113, PT ;  /* 0x000000715f00720c */ /* 0x040fe20003f24070 */
[----:B------:R-:W-:Y:S02]  /*5bf0*/  IMAD.MOV.U32 R242, RZ, RZ, R234 ;  /* 0x000000fffff27224 */ /* 0x000fe400078e00ea */
[----:B------:R-:W-:Y:S01]  /*5c00*/  @!P4 IMAD.MOV R140, RZ, RZ, -R140 ;  /* 0x000000ffff8cc224 */ /* 0x000fe200078e0a8c */
[----:B------:R-:W-:-:S05]  /*5c10*/  ISETP.GT.U32.AND P4, PT, R95, R108, PT ;  /* 0x0000006c5f00720c */ /* 0x000fca0003f84070 */
[----:B------:R-:W-:Y:S01]  /*5c20*/  @!P5 IMAD.MOV R115, RZ, RZ, -R115 ;  /* 0x000000ffff73d224 */ /* 0x000fe200078e0a73 */
[----:B------:R-:W-:Y:S02]  /*5c30*/  ISETP.GT.U32.AND P5, PT, R95, R110, PT ;  /* 0x0000006e5f00720c */ /* 0x000fe40003fa4070 */
[----:B------:R-:W-:Y:S01]  /*5c40*/  ISETP.GE.AND P6, PT, R242, RZ, PT ;  /* 0x000000fff200720c */ /* 0x000fe20003fc6270 */
[----:B------:R-:W-:Y:S02]  /*5c50*/  IMAD.MOV.U32 R234, RZ, RZ, R247 ;  /* 0x000000ffffea7224 */ /* 0x000fe400078e00f7 */
[--C-:B------:R-:W-:Y:S01]  /*5c60*/  @!P1 IMAD.IADD R113, R113, 0x1, -R95.reuse ;  /* 0x0000000171719824 */ /* 0x100fe200078e0a5f */
[C---:B------:R-:W-:Y:S01]  /*5c70*/  ISETP.GT.U32.AND P1, PT, R95.reuse, R109, PT ;  /* 0x0000006d5f00720c */ /* 0x040fe20003f24070 */
[----:B------:R-:W-:Y:S01]  /*5c80*/  @!P4 IMAD.IADD R108, R108, 0x1, -R95 ;  /* 0x000000016c6cc824 */ /* 0x000fe200078e0a5f */
[----:B------:R-:W-:Y:S02]  /*5c90*/  ISETP.GE.AND P3, PT, R234, RZ, PT ;  /* 0x000000ffea00720c */ /* 0x000fe40003f66270 */
[----:B------:R-:W-:-:S03]  /*5ca0*/  ISETP.GT.U32.AND P4, PT, R95, R112, PT ;  /* 0x000000705f00720c */ /* 0x000fc60003f84070 */
[----:B------:R-:W-:Y:S01]  /*5cb0*/  @!P5 IMAD.IADD R110, R110, 0x1, -R95 ;  /* 0x000000016e6ed824 */ /* 0x000fe200078e0a5f */
[----:B------:R-:W-:Y:S01]  /*5cc0*/  ISETP.GT.U32.AND P5, PT, R95, R113, PT ;  /* 0x000000715f00720c */ /* 0x000fe20003fa4070 */
[----:B------:R-:W-:-:S03]  /*5cd0*/  @!P6 IMAD.MOV R108, RZ, RZ, -R108 ;  /* 0x000000ffff6ce224 */ /* 0x000fc600078e0a6c */
[C---:B------:R-:W-:Y:S01]  /*5ce0*/  ISETP.GT.U32.AND P6, PT, R95.reuse, R110, PT ;  /* 0x0000006e5f00720c */ /* 0x040fe20003fc4070 */
[----:B------:R-:W-:Y:S02]  /*5cf0*/  IMAD.MOV.U32 R235, RZ, RZ, R167 ;  /* 0x000000ffffeb7224 */ /* 0x000fe400078e00a7 */
[----:B------:R-:W-:Y:S01]  /*5d00*/  @!P3 IMAD.MOV R111, RZ, RZ, -R111 ;  /* 0x000000ffff6fb224 */ /* 0x000fe200078e0a6f */
[----:B------:R-:W-:Y:S01]  /*5d10*/  ISETP.GT.U32.AND P3, PT, R95, R123, PT ;  /* 0x0000007b5f00720c */ /* 0x000fe20003f64070 */
[--C-:B------:R-:W-:Y:S01]  /*5d20*/  @!P1 IMAD.IADD R109, R109, 0x1, -R95.reuse ;  /* 0x000000016d6d9824 */ /* 0x100fe200078e0a5f */
[----:B------:R-:W-:Y:S01]  /*5d30*/  ISETP.GT.U32.AND P1, PT, R95, R138, PT ;  /* 0x0000008a5f00720c */ /* 0x000fe20003f24070 */
[--C-:B------:R-:W-:Y:S02]  /*5d40*/  @!P4 IMAD.IADD R112, R112, 0x1, -R95.reuse ;  /* 0x000000017070c824 */ /* 0x100fe400078e0a5f */
[----:B------:R-:W-:Y:S01]  /*5d50*/  @!P5 IMAD.IADD R113, R113, 0x1, -R95 ;  /* 0x000000017171d824 */ /* 0x000fe200078e0a5f */
[----:B------:R-:W-:-:S03]  /*5d60*/  ISETP.GE.AND P5, PT, R235, RZ, PT ;  /* 0x000000ffeb00720c */ /* 0x000fc60003fa6270 */
[--C-:B------:R-:W-:Y:S01]  /*5d70*/  @!P6 IMAD.IADD R110, R110, 0x1, -R95.reuse ;  /* 0x000000016e6ee824 */ /* 0x100fe200078e0a5f */
[C---:B------:R-:W-:Y:S02]  /*5d80*/  ISETP.GT.U32.AND P6, PT, R95.reuse, R125, PT ;  /* 0x0000007d5f00720c */ /* 0x040fe40003fc4070 */
[----:B------:R-:W-:Y:S01]  /*5d90*/  ISETP.GT.U32.AND P4, PT, R95, R112, PT ;  /* 0x000000705f00720c */ /* 0x000fe20003f84070 */
[--C-:B------:R-:W-:Y:S01]  /*5da0*/  @!P3 IMAD.IADD R123, R123, 0x1, -R95.reuse ;  /* 0x000000017b7bb824 */ /* 0x100fe200078e0a5f */
[----:B------:R-:W-:Y:S01]  /*5db0*/  ISETP.GE.AND P3, PT, R163, RZ, PT ;  /* 0x000000ffa300720c */ /* 0x000fe20003f66270 */
[----:B------:R-:W-:-:S04]  /*5dc0*/  @!P1 IMAD.IADD R138, R138, 0x1, -R95 ;  /* 0x000000018a8a9824 */ /* 0x000fc800078e0a5f */
[----:B------:R-:W-:Y:S01]  /*5dd0*/  @!P5 IMAD.MOV R109, RZ, RZ, -R109 ;  /* 0x000000ffff6dd224 */ /* 0x000fe200078e0a6d */
[----:B------:R-:W-:-:S03]  /*5de0*/  ISETP.GT.U32.AND P5, PT, R95, R123, PT ;  /* 0x0000007b5f00720c */ /* 0x000fc60003fa4070 */
[--C-:B------:R-:W-:Y:S01]  /*5df0*/  @!P6 IMAD.IADD R125, R125, 0x1, -R95.reuse ;  /* 0x000000017d7de824 */ /* 0x100fe200078e0a5f */
[C---:B------:R-:W-:Y:S01]  /*5e00*/  ISETP.GT.U32.AND P6, PT, R95.reuse, R138, PT ;  /* 0x0000008a5f00720c */ /* 0x040fe20003fc4070 */
[----:B------:R-:W-:Y:S01]  /*5e10*/  @!P4 IMAD.IADD R112, R112, 0x1, -R95 ;  /* 0x000000017070c824 */ /* 0x000fe200078e0a5f */
[----:B------:R-:W-:Y:S01]  /*5e20*/  ISETP.GE.AND P4, PT, R158, RZ, PT ;  /* 0x000000ff9e00720c */ /* 0x000fe20003f86270 */
[----:B--2---:R-:W-:Y:S02]  /*5e30*/  IMAD.MOV.U32 R167, RZ, RZ, R231 ;  /* 0x000000ffffa77224 */ /* 0x004fe400078e00e7 */
[----:B------:R-:W-:Y:S02]  /*5e40*/  IMAD.MOV.U32 R231, RZ, RZ, R226 ;  /* 0x000000ffffe77224 */ /* 0x000fe400078e00e2 */
[----:B------:R-:W-:Y:S01]  /*5e50*/  IMAD.MOV.U32 R226, RZ, RZ, R86 ;  /* 0x000000ffffe27224 */ /* 0x000fe200078e0056 */
[----:B------:R-:W-:Y:S01]  /*5e60*/  IABS R86, R185 ;  /* 0x000000b900567213 */ /* 0x000fe20000000000 */
[----:B------:R-:W-:Y:S01]  /*5e70*/  @!P3 IMAD.MOV R110, RZ, RZ, -R110 ;  /* 0x000000ffff6eb224 */ /* 0x000fe200078e0a6e */
[----:B------:R-:W-:Y:S01]  /*5e80*/  ISETP.GT.U32.AND P3, PT, R95, R135, PT ;  /* 0x000000875f00720c */ /* 0x000fe20003f64070 */
[----:B------:R-:W-:Y:S01]  /*5e90*/  @!P5 IMAD.IADD R123, R123, 0x1, -R95 ;  /* 0x000000017b7bd824 */ /* 0x000fe200078e0a5f */
[----:B------:R-:W-:Y:S01]  /*5ea0*/  LOP3.LUT R227, R98, 0xc, R99, 0xfe, !PT ;  /* 0x0000000c62e37812 */ /* 0x000fe200078efe63 */
[----:B------:R-:W-:Y:S01]  /*5eb0*/  @!P6 IMAD.IADD R138, R138, 0x1, -R95 ;  /* 0x000000018a8ae824 */ /* 0x000fe200078e0a5f */
[----:B------:R-:W-:Y:S01]  /*5ec0*/  ISETP.GT.U32.AND P5, PT, R95, R127, PT ;  /* 0x0000007f5f00720c */ /* 0x000fe20003fa4070 */
[----:B------:R-:W-:Y:S01]  /*5ed0*/  IMAD.HI.U32 R80, R94, R86, RZ ;  /* 0x000000565e507227 */ /* 0x000fe200078e00ff */
[----:B------:R-:W-:-:S02]  /*5ee0*/  ISETP.GE.AND P1, PT, R230, RZ, PT ;  /* 0x000000ffe600720c */ /* 0x000fc40003f26270 */
[----:B------:R-:W-:Y:S01]  /*5ef0*/  ISETP.GE.AND P6, PT, R161, RZ, PT ;  /* 0x000000ffa100720c */ /* 0x000fe20003fc6270 */
[----:B------:R-:W-:Y:S01]  /*5f00*/  @!P4 IMAD.MOV R113, RZ, RZ, -R113 ;  /* 0x000000ffff71c224 */ /* 0x000fe200078e0a71 */
[----:B------:R-:W-:Y:S01]  /*5f10*/  IABS R83, R227 ;  /* 0x000000e300537213 */ /* 0x000fe20000000000 */
[----:B------:R-:W-:Y:S01]  /*5f20*/  IMAD.MOV.U32 R247, RZ, RZ, R228 ;  /* 0x000000fffff77224 */ /* 0x000fe200078e00e4 */
[----:B------:R-:W-:Y:S01]  /*5f30*/  ISETP.GT.U32.AND P4, PT, R95, R125, PT ;  /* 0x0000007d5f00720c */ /* 0x000fe20003f84070 */
[----:B------:R-:W-:Y:S02]  /*5f40*/  IMAD.MOV.U32 R228, RZ, RZ, R169 ;  /* 0x000000ffffe47224 */ /* 0x000fe400078e00a9 */
[----:B------:R-:W-:Y:S02]  /*5f50*/  IMAD.MOV.U32 R169, RZ, RZ, R157 ;  /* 0x000000ffffa97224 */ /* 0x000fe400078e009d */
[----:B------:R-:W-:Y:S02]  /*5f60*/  IMAD.MOV R80, RZ, RZ, -R80 ;  /* 0x000000ffff507224 */ /* 0x000fe400078e0a50 */
[----:B------:R-:W-:-:S04]  /*5f70*/  IMAD.HI.U32 R157, R94, R83, RZ ;  /* 0x000000535e9d7227 */ /* 0x000fc800078e00ff */
[----:B------:R-:W-:Y:S01]  /*5f80*/  IMAD R86, R95, R80, R86 ;  /* 0x000000505f567224 */ /* 0x000fe200078e0256 */
[----:B------:R-:W-:Y:S01]  /*5f90*/  IABS R80, R5 ;  /* 0x0000000500507213 */ /* 0x000fe20000000000 */
[----:B------:R-:W-:Y:S02]  /*5fa0*/  @!P3 IMAD.IADD R135, R135, 0x1, -R95 ;  /* 0x000000018787b824 */ /* 0x000fe400078e0a5f */
[----:B------:R-:W-:Y:S02]  /*5fb0*/  IMAD.MOV R157, RZ, RZ, -R157 ;  /* 0x000000ffff9d7224 */ /* 0x000fe400078e0a9d */
[----:B------:R-:W-:Y:S02]  /*5fc0*/  IMAD.MOV.U32 R230, RZ, RZ, R247 ;  /* 0x000000ffffe67224 */ /* 0x000fe400078e00f7 */
[----:B------:R-:W-:Y:S01]  /*5fd0*/  @!P5 IMAD.IADD R127, R127, 0x1, -R95 ;  /* 0x000000017f7fd824 */ /* 0x000fe200078e0a5f */
[----:B------:R-:W-:Y:S01]  /*5fe0*/  LOP3.LUT R161, RZ, R69, RZ, 0x33, !PT ;  /* 0x00000045ffa17212 */ /* 0x000fe200078e33ff */
[----:B------:R-:W-:Y:S01]  /*5ff0*/  @!P1 IMAD.MOV R112, RZ, RZ, -R112 ;  /* 0x000000ffff709224 */ /* 0x000fe200078e0a70 */
[----:B------:R-:W-:Y:S01]  /*6000*/  ISETP.NE.AND P1, PT, R69, RZ, PT ;  /* 0x000000ff4500720c */ /* 0x000fe20003f25270 */
[----:B------:R-:W-:Y:S01]  /*6010*/  @!P6 IMAD.MOV R123, RZ, RZ, -R123 ;  /* 0x000000ffff7be224 */ /* 0x000fe200078e0a7b */
[C---:B------:R-:W-:Y:S01]  /*6020*/  ISETP.GT.U32.AND P6, PT, R95.reuse, R135, PT ;  /* 0x000000875f00720c */ /* 0x040fe20003fc4070 */
[----:B------:R-:W-:Y:S01]  /*6030*/  IMAD.HI.U32 R79, R94, R82, RZ ;  /* 0x000000525e4f7227 */ /* 0x000fe200078e00ff */
[----:B------:R-:W-:-:S03]  /*6040*/  ISETP.GT.U32.AND P5, PT, R95, R127, PT ;  /* 0x0000007f5f00720c */ /* 0x000fc60003fa4070 */
[----:B------:R-:W-:Y:S02]  /*6050*/  IMAD R83, R95, R157, R83 ;  /* 0x0000009d5f537224 */ /* 0x000fe400078e0253 */
[----:B------:R-:W-:Y:S01]  /*6060*/  IMAD.HI.U32 R157, R94, R80, RZ ;  /* 0x000000505e9d7227 */ /* 0x000fe200078e00ff */
[----:B------:R-:W-:-:S03]  /*6070*/  SEL R77, R161, R77, !P1 ;  /* 0x0000004da14d7207 */ /* 0x000fc60004800000 */
[----:B------:R-:W-:Y:S01]  /*6080*/  @!P4 IMAD.IADD R125, R125, 0x1, -R95 ;  /* 0x000000017d7dc824 */ /* 0x000fe200078e0a5f */
[----:B------:R-:W-:Y:S01]  /*6090*/  ISETP.GE.AND P4, PT, R230, RZ, PT ;  /* 0x000000ffe600720c */ /* 0x000fe20003f86270 */
[----:B------:R-:W-:Y:S01]  /*60a0*/  IMAD.MOV R79, RZ, RZ, -R79 ;  /* 0x000000ffff4f7224 */ /* 0x000fe200078e0a4f */
[C---:B------:R-:W-:Y:S01]  /*60b0*/  LOP3.LUT R244, R98.reuse, 0x14, R99, 0xfe, !PT ;  /* 0x0000001462f47812 */ /* 0x040fe200078efe63 */
[----:B------:R-:W-:Y:S01]  /*60c0*/  IMAD.MOV R157, RZ, RZ, -R157 ;  /* 0x000000ffff9d7224 */ /* 0x000fe200078e0a9d */
[----:B------:R-:W-:Y:S02]  /*60d0*/  LOP3.LUT R247, R98, 0x24, R99, 0xfe, !PT ;  /* 0x0000002462f77812 */ /* 0x000fe400078efe63 */
[----:B------:R-:W-:Y:S01]  /*60e0*/  ISETP.GE.AND P3, PT, R250, RZ, PT ;  /* 0x000000fffa00720c */ /* 0x000fe20003f66270 */
[C---:B------:R-:W-:Y:S01]  /*60f0*/  IMAD R82, R95.reuse, R79, R82 ;  /* 0x0000004f5f527224 */ /* 0x040fe200078e0252 */
[----:B------:R-:W-:Y:S01]  /*6100*/  IABS R79, R244 ;  /* 0x000000f4004f7213 */ /* 0x000fe20000000000 */
[----:B------:R-:W-:Y:S01]  /*6110*/  IMAD R80, R95, R157, R80 ;  /* 0x0000009d5f507224 */ /* 0x000fe200078e0250 */
[----:B------:R-:W-:Y:S01]  /*6120*/  IABS R157, R247 ;  /* 0x000000f7009d7213 */ /* 0x000fe20000000000 */
[----:B------:R-:W-:-:S02]  /*6130*/  IMAD R77, R77, UR9, RZ ;  /* 0x000000094d4d7c24 */ /* 0x000fc4000f8e02ff */
[----:B------:R-:W-:Y:S02]  /*6140*/  @!P6 IMAD.IADD R135, R135, 0x1, -R95 ;  /* 0x000000018787e824 */ /* 0x000fe400078e0a5f */
[----:B------:R-:W-:Y:S01]  /*6150*/  IMAD.HI.U32 R158, R94, R79, RZ ;  /* 0x0000004f5e9e7227 */ /* 0x000fe200078e00ff */
[----:B------:R-:W-:-:S03]  /*6160*/  LEA R156, P6, R77, R97, 0x1 ;  /* 0x000000614d9c7211 */ /* 0x000fc600078c08ff */
[----:B------:R-:W-:Y:S02]  /*6170*/  IMAD.MOV.U32 R69, RZ, RZ, R157 ;  /* 0x000000ffff457224 */ /* 0x000fe400078e009d */
[----:B------:R-:W-:Y:S01]  /*6180*/  @!P4 IMAD.MOV R138, RZ, RZ, -R138 ;  /* 0x000000ffff8ac224 */ /* 0x000fe200078e0a8a */
[----:B------:R-:W-:Y:S01]  /*6190*/  ISETP.GT.U32.AND P4, PT, R95, R137, PT ;  /* 0x000000895f00720c */ /* 0x000fe20003f84070 */
[----:B------:R-:W-:Y:S01]  /*61a0*/  @!P5 IMAD.IADD R127, R127, 0x1, -R95 ;  /* 0x000000017f7fd824 */ /* 0x000fe200078e0a5f */
[----:B------:R-:W-:Y:S01]  /*61b0*/  ISETP.GE.AND P5, PT, R167, RZ, PT ;  /* 0x000000ffa700720c */ /* 0x000fe20003fa6270 */
[----:B------:R-:W-:Y:S01]  /*61c0*/  IMAD.MOV R158, RZ, RZ, -R158 ;  /* 0x000000ffff9e7224 */ /* 0x000fe200078e0a9e */
[----:B------:R-:W-:Y:S01]  /*61d0*/  LEA.HI.X.SX32 R159, R77, R96, 0x1, P6 ;  /* 0x000000604d9f7211 */ /* 0x000fe200030f0eff */
[----:B------:R-:W-:Y:S01]  /*61e0*/  IMAD.HI.U32 R157, R94, R69, RZ ;  /* 0x000000455e9d7227 */ /* 0x000fe200078e00ff */
[----:B------:R-:W-:-:S03]  /*61f0*/  ISETP.GE.AND P6, PT, R232, RZ, PT ;  /* 0x000000ffe800720c */ /* 0x000fc60003fc6270 */
[----:B------:R-:W-:Y:S01]  /*6200*/  @!P3 IMAD.MOV R125, RZ, RZ, -R125 ;  /* 0x000000ffff7db224 */ /* 0x000fe200078e0a7d */
[C---:B------:R-:W-:Y:S01]  /*6210*/  ISETP.GT.U32.AND P3, PT, R95.reuse, R129, PT ;  /* 0x000000815f00720c */ /* 0x040fe20003f64070 */
[----:B------:R-:W-:Y:S01]  /*6220*/  IMAD R79, R95, R158, R79 ;  /* 0x0000009e5f4f7224 */ /* 0x000fe200078e024f */
[----:B------:R-:W-:Y:S01]  /*6230*/  SEL R158, R161, R81, !P1 ;  /* 0x00000051a19e7207 */ /* 0x000fe20004800000 */
[----:B------:R-:W-:Y:S01]  /*6240*/  IMAD.MOV R157, RZ, RZ, -R157 ;  /* 0x000000ffff9d7224 */ /* 0x000fe200078e0a9d */
[----:B------:R-:W-:Y:S01]  /*6250*/  LOP3.LUT R165, R98, 0x34, R99, 0xfe, !PT ;  /* 0x0000003462a57812 */ /* 0x000fe200078efe63 */
[----:B------:R-:W-:Y:S02]  /*6260*/  @!P4 IMAD.IADD R137, R137, 0x1, -R95 ;  /* 0x000000018989c824 */ /* 0x000fe400078e0a5f */
[----:B------:R-:W-:Y:S02]  /*6270*/  IMAD R81, R95, R157, R69 ;  /* 0x0000009d5f517224 */ /* 0x000fe400078e0245 */
[----:B------:R-:W-:-:S02]  /*6280*/  IMAD R69, R158, UR9, RZ ;  /* 0x000000099e457c24 */ /* 0x000fc4000f8e02ff */
[----:B------:R-:W-:Y:S01]  /*6290*/  @!P5 IMAD.MOV R135, RZ, RZ, -R135 ;  /* 0x000000ffff87d224 */ /* 0x000fe200078e0a87 */
[----:B------:R-:W-:Y:S01]  /*62a0*/  ISETP.GT.U32.AND P5, PT, R95, R136, PT ;  /* 0x000000885f00720c */ /* 0x000fe20003fa4070 */
[----:B------:R-:W-:Y:S01]  /*62b0*/  @!P6 IMAD.MOV R127, RZ, RZ, -R127 ;  /* 0x000000ffff7fe224 */ /* 0x000fe200078e0a7f */
[----:B------:R-:W-:Y:S01]  /*62c0*/  LEA R154, P4, R69, R97, 0x1 ;  /* 0x00000061459a7211 */ /* 0x000fe200078808ff */
[----:B------:R-:W-:Y:S01]  /*62d0*/  @!P3 IMAD.IADD R129, R129, 0x1, -R95 ;  /* 0x000000018181b824 */ /* 0x000fe200078e0a5f */
[C---:B------:R-:W-:Y:S02]  /*62e0*/  ISETP.GT.U32.AND P6, PT, R95.reuse, R131, PT ;  /* 0x000000835f00720c */ /* 0x040fe40003fc4070 */
[----:B------:R-:W-:Y:S02]  /*62f0*/  ISETP.GT.U32.AND P3, PT, R95, R137, PT ;  /* 0x000000895f00720c */ /* 0x000fe40003f64070 */
[----:B------:R-:W-:Y:S02]  /*6300*/  IABS R157, R165 ;  /* 0x000000a5009d7213 */ /* 0x000fe40000000000 */
[----:B------:R-:W-:-:S02]  /*6310*/  SEL R158, R161, R76, !P1 ;  /* 0x0000004ca19e7207 */ /* 0x000fc40004800000 */
[----:B------:R-:W-:Y:S01]  /*6320*/  LEA.HI.X.SX32 R155, R69, R96, 0x1, P4 ;  /* 0x00000060459b7211 */ /* 0x000fe200020f0eff */
[----:B------:R-:W-:Y:S01]  /*6330*/  IMAD.MOV.U32 R76, RZ, RZ, R157 ;  /* 0x000000ffff4c7224 */ /* 0x000fe200078e009d */
[----:B------:R-:W-:Y:S01]  /*6340*/  ISETP.GT.U32.AND P4, PT, R95, R129, PT ;  /* 0x000000815f00720c */ /* 0x000fe20003f84070 */
[----:B------:R-:W-:Y:S02]  /*6350*/  IMAD R157, R158, UR9, RZ ;  /* 0x000000099e9d7c24 */ /* 0x000fe4000f8e02ff */
[--C-:B------:R-:W-:Y:S02]  /*6360*/  @!P5 IMAD.IADD R136, R136, 0x1, -R95.reuse ;  /* 0x000000018888d824 */ /* 0x100fe400078e0a5f */
[--C-:B------:R-:W-:Y:S01]  /*6370*/  @!P6 IMAD.IADD R131, R131, 0x1, -R95.reuse ;  /* 0x000000018383e824 */ /* 0x100fe200078e0a5f */
[----:B------:R-:W-:Y:S01]  /*6380*/  LEA R150, P5, R157, R97, 0x1 ;  /* 0x000000619d967211 */ /* 0x000fe200078a08ff */
[----:B------:R-:W-:Y:S01]  /*6390*/  @!P3 IMAD.IADD R137, R137, 0x1, -R95 ;  /* 0x000000018989b824 */ /* 0x000fe200078e0a5f */
[----:B------:R-:W-:-:S02]  /*63a0*/  ISETP.GE.AND P3, PT, R231, RZ, PT ;  /* 0x000000ffe700720c */ /* 0x000fc40003f66270 */
[----:B------:R-:W-:Y:S02]  /*63b0*/  LEA.HI.X.SX32 R152, R157, R96, 0x1, P5 ;  /* 0x000000609d987211 */ /* 0x000fe400028f0eff */
[----:B------:R-:W-:Y:S01]  /*63c0*/  ISETP.GT.U32.AND P5, PT, R95, R136, PT ;  /* 0x000000885f00720c */ /* 0x000fe20003fa4070 */
[----:B------:R-:W-:Y:S01]  /*63d0*/  @!P4 IMAD.IADD R129, R129, 0x1, -R95 ;  /* 0x000000018181c824 */ /* 0x000fe200078e0a5f */
[----:B------:R-:W-:Y:S02]  /*63e0*/  ISETP.GT.U32.AND P6, PT, R95, R131, PT ;  /* 0x000000835f00720c */ /* 0x000fe40003fc4070 */
[----:B------:R-:W-:-:S05]  /*63f0*/  ISETP.GE.AND P4, PT, R228, RZ, PT ;  /* 0x000000ffe400720c */ /* 0x000fca0003f86270 */
[----:B------:R-:W-:Y:S01]  /*6400*/  @!P3 IMAD.MOV R137, RZ, RZ, -R137 ;  /* 0x000000ffff89b224 */ /* 0x000fe200078e0a89 */
[----:B------:R-:W-:-:S03]  /*6410*/  ISETP.GT.U32.AND P3, PT, R95, R139, PT ;  /* 0x0000008b5f00720c */ /* 0x000fc60003f64070 */
[--C-:B------:R-:W-:Y:S01]  /*6420*/  @!P5 IMAD.IADD R136, R136, 0x1, -R95.reuse ;  /* 0x000000018888d824 */ /* 0x100fe200078e0a5f */
[----:B------:R-:W-:Y:S01]  /*6430*/  ISETP.GE.AND P5, PT, R226, RZ, PT ;  /* 0x000000ffe200720c */ /* 0x000fe20003fa6270 */
[----:B------:R-:W-:Y:S01]  /*6440*/  @!P6 IMAD.IADD R131, R131, 0x1, -R95 ;  /* 0x000000018383e824 */ /* 0x000fe200078e0a5f */
[----:B------:R-:W-:Y:S01]  /*6450*/  ISETP.GE.AND P6, PT, R229, RZ, PT ;  /* 0x000000ffe500720c */ /* 0x000fe20003fc6270 */
[----:B------:R-:W-:Y:S01]  /*6460*/  @!P4 IMAD.MOV R129, RZ, RZ, -R129 ;  /* 0x000000ffff81c224 */ /* 0x000fe200078e0a81 */
[----:B------:R-:W-:Y:S02]  /*6470*/  ISETP.GT.U32.AND P4, PT, R95, R133, PT ;  /* 0x000000855f00720c */ /* 0x000fe40003f84070 */
[----:B------:R-:W-:-:S03]  /*6480*/  SEL R157, R161, R147, !P1 ;  /* 0x00000093a19d7207 */ /* 0x000fc60004800000 */
[----:B------:R-:W-:Y:S02]  /*6490*/  @!P3 IMAD.IADD R139, R139, 0x1, -R95 ;  /* 0x000000018b8bb824 */ /* 0x000fe400078e0a5f */
[----:B------:R-:W-:Y:S02]  /*64a0*/  IMAD R157, R157, UR9, RZ ;  /* 0x000000099d9d7c24 */ /* 0x000fe4000f8e02ff */
[----:B------:R-:W-:Y:S01]  /*64b0*/  @!P5 IMAD.MOV R136, RZ, RZ, -R136 ;  /* 0x000000ffff88d224 */ /* 0x000fe200078e0a88 */
[C---:B------:R-:W-:Y:S01]  /*64c0*/  ISETP.GT.U32.AND P5, PT, R95.reuse, R119, PT ;  /* 0x000000775f00720c */ /* 0x040fe20003fa4070 */
[----:B------:R-:W-:Y:S01]  /*64d0*/  @!P6 IMAD.MOV R131, RZ, RZ, -R131 ;  /* 0x000000ffff83e224 */ /* 0x000fe200078e0a83 */
[----:B------:R-:W-:Y:S01]  /*64e0*/  ISETP.GT.U32.AND P6, PT, R95, R134, PT ;  /* 0x000000865f00720c */ /* 0x000fe20003fc4070 */
[----:B------:R-:W-:Y:S01]  /*64f0*/  @!P4 IMAD.IADD R133, R133, 0x1, -R95 ;  /* 0x000000018585c824 */ /* 0x000fe200078e0a5f */
[----:B------:R-:W-:Y:S02]  /*6500*/  LEA R93, P3, R157, R97, 0x1 ;  /* 0x000000619d5d7211 */ /* 0x000fe400078608ff */
[----:B------:R-:W-:-:S02]  /*6510*/  ISETP.GT.U32.AND P4, PT, R95, R139, PT ;  /* 0x0000008b5f00720c */ /* 0x000fc40003f84070 */
[----:B------:R-:W-:Y:S02]  /*6520*/  SEL R158, R161, R75, !P1 ;  /* 0x0000004ba19e7207 */ /* 0x000fe40004800000 */
[----:B------:R-:W-:Y:S02]  /*6530*/  LEA.HI.X.SX32 R149, R157, R96, 0x1, P3 ;  /* 0x000000609d957211 */ /* 0x000fe400018f0eff */
[----:B------:R-:W-:Y:S01]  /*6540*/  ISETP.GT.U32.AND P3, PT, R95, R133, PT ;  /* 0x000000855f00720c */ /* 0x000fe20003f64070 */
[----:B------:R-:W-:Y:S01]  /*6550*/  IMAD R158, R158, UR9, RZ ;  /* 0x000000099e9e7c24 */ /* 0x000fe2000f8e02ff */
[----:B------:R-:W-:Y:S01]  /*6560*/  LOP3.LUT R168, R98, 0x3c, R99, 0xfe, !PT ;  /* 0x0000003c62a87812 */ /* 0x000fe200078efe63 */
[--C-:B------:R-:W-:Y:S02]  /*6570*/  @!P5 IMAD.IADD R119, R119, 0x1, -R95.reuse ;  /* 0x000000017777d824 */ /* 0x100fe400078e0a5f */
[--C-:B------:R-:W-:Y:S01]  /*6580*/  @!P6 IMAD.IADD R134, R134, 0x1, -R95.reuse ;  /* 0x000000018686e824 */ /* 0x100fe200078e0a5f */
[----:B------:R-:W-:Y:S01]  /*6590*/  LEA R10, P5, R158, R97, 0x1 ;  /* 0x000000619e0a7211 */ /* 0x000fe200078a08ff */
[----:B------:R-:W-:Y:S01]  /*65a0*/  @!P4 IMAD.IADD R139, R139, 0x1, -R95 ;  /* 0x000000018b8bc824 */ /* 0x000fe200078e0a5f */
[----:B------:R-:W-:-:S02]  /*65b0*/  IABS R147, R168 ;  /* 0x000000a800937213 */ /* 0x000fc40000000000 */
[----:B------:R-:W-:Y:S02]  /*65c0*/  ISETP.GE.AND P4, PT, R164, RZ, PT ;  /* 0x000000ffa400720c */ /* 0x000fe40003f86270 */
[----:B------:R-:W-:Y:S01]  /*65d0*/  LEA.HI.X.SX32 R11, R158, R96, 0x1, P5 ;  /* 0x000000609e0b7211 */ /* 0x000fe200028f0eff */
[----:B------:R-:W-:Y:S01]  /*65e0*/  IMAD.HI.U32 R157, R94, R147, RZ ;  /* 0x000000935e9d7227 */ /* 0x000fe200078e00ff */
[----:B------:R-:W-:-:S03]  /*65f0*/  ISETP.GT.U32.AND P5, PT, R95, R134, PT ;  /* 0x000000865f00720c */ /* 0x000fc60003fa4070 */
[----:B------:R-:W-:Y:S01]  /*6600*/  @!P3 IMAD.IADD R133, R133, 0x1, -R95 ;  /* 0x000000018585b824 */ /* 0x000fe200078e0a5f */
[----:B------:R-:W-:Y:S01]  /*6610*/  ISETP.GE.AND P3, PT, R251, RZ, PT ;  /* 0x000000fffb00720c */ /* 0x000fe20003f66270 */
[----:B------:R-:W-:Y:S01]  /*6620*/  IMAD.MOV R157, RZ, RZ, -R157 ;  /* 0x000000ffff9d7224 */ /* 0x000fe200078e0a9d */
[C---:B------:R-:W-:Y:S01]  /*6630*/  ISETP.GT.U32.AND P6, PT, R95.reuse, R119, PT ;  /* 0x000000775f00720c */ /* 0x040fe20003fc4070 */
[----:B------:R-:W-:Y:S02]  /*6640*/  IMAD.MOV.U32 R251, RZ, RZ, R224 ;  /* 0x000000fffffb7224 */ /* 0x000fe400078e00e0 */
[----:B------:R-:W-:Y:S01]  /*6650*/  IMAD R75, R95, R157, R147 ;  /* 0x0000009d5f4b7224 */ /* 0x000fe200078e0293 */
[----:B------:R-:W-:Y:S01]  /*6660*/  SEL R157, R161, R72, !P1 ;  /* 0x00000048a19d7207 */ /* 0x000fe20004800000 */
[----:B------:R-:W-:Y:S01]  /*6670*/  @!P4 IMAD.MOV R139, RZ, RZ, -R139 ;  /* 0x000000ffff8bc224 */ /* 0x000fe200078e0a8b */
[----:B------:R-:W-:Y:S01]  /*6680*/  ISETP.GT.U32.AND P4, PT, R95, R120, PT ;  /* 0x000000785f00720c */ /* 0x000fe20003f84070 */
[----:B------:R-:W-:Y:S01]  /*6690*/  @!P5 IMAD.IADD R134, R134, 0x1, -R95 ;  /* 0x000000018686d824 */ /* 0x000fe200078e0a5f */
[----:B------:R-:W-:Y:S01]  /*66a0*/  ISETP.GE.AND P5, PT, R251, RZ, PT ;  /* 0x000000fffb00720c */ /* 0x000fe20003fa6270 */
[----:B------:R-:W-:Y:S01]  /*66b0*/  IMAD R157, R157, UR9, RZ ;  /* 0x000000099d9d7c24 */ /* 0x000fe2000f8e02ff */
[----:B------:R-:W-:Y:S01]  /*66c0*/  SEL R74, R161, R74, !P1 ;  /* 0x0000004aa14a7207 */ /* 0x000fe20004800000 */
[----:B------:R-:W-:Y:S01]  /*66d0*/  @!P3 IMAD.MOV R133, RZ, RZ, -R133 ;  /* 0x000000ffff85b224 */ /* 0x000fe200078e0a85 */
[----:B------:R-:W-:Y:S01]  /*66e0*/  ISETP.GT.U32.AND P3, PT, R95, R121, PT ;  /* 0x000000795f00720c */ /* 0x000fe20003f64070 */
[----:B------:R-:W-:Y:S01]  /*66f0*/  @!P6 IMAD.IADD R119, R119, 0x1, -R95 ;  /* 0x000000017777e824 */ /* 0x000fe200078e0a5f */
[----:B------:R-:W-:Y:S01]  /*6700*/  LOP3.LUT R234, R98, 0x2c, R99, 0xfe, !PT ;  /* 0x0000002c62ea7812 */ /* 0x000fe200078efe63 */
[----:B------:R-:W-:Y:S01]  /*6710*/  IMAD.MOV.U32 R224, RZ, RZ, R202 ;  /* 0x000000ffffe07224 */ /* 0x000fe200078e00ca */
[C---:B------:R-:W-:Y:S01]  /*6720*/  LEA R8, P6, R157.reuse, R97, 0x1 ;  /* 0x000000619d087211 */ /* 0x040fe200078c08ff */
[----:B------:R-:W-:Y:S01]  /*6730*/  IMAD R74, R74, UR9, RZ ;  /* 0x000000094a4a7c24 */ /* 0x000fe2000f8e02ff */
[----:B------:R-:W-:Y:S01]  /*6740*/  IABS R77, R234 ;  /* 0x000000ea004d7213 */ /* 0x000fe20000000000 */
[----:B------:R-:W-:Y:S01]  /*6750*/  @!P4 IMAD.IADD R120, R120, 0x1, -R95 ;  /* 0x000000017878c824 */ /* 0x000fe200078e0a5f */
[----:B------:R-:W-:-:S02]  /*6760*/  LEA.HI.X.SX32 R9, R157, R96, 0x1, P6 ;  /* 0x000000609d097211 */ /* 0x000fc400030f0eff */
[----:B------:R-:W-:Y:S02]  /*6770*/  LEA R45, P4, R74, R97, 0x1 ;  /* 0x000000614a2d7211 */ /* 0x000fe400078808ff */
[----:B------:R-:W-:Y:S01]  /*6780*/  ISETP.GE.AND P6, PT, R224, RZ, PT ;  /* 0x000000ffe000720c */ /* 0x000fe20003fc6270 */
[----:B------:R-:W-:Y:S01]  /*6790*/  @!P5 IMAD.MOV R119, RZ, RZ, -R119 ;  /* 0x000000ffff77d224 */ /* 0x000fe200078e0a77 */
[C---:B------:R-:W-:Y:S01]  /*67a0*/  ISETP.GT.U32.AND P5, PT, R95.reuse, R122, PT ;  /* 0x0000007a5f00720c */ /* 0x040fe20003fa4070 */
[----:B------:R-:W-:Y:S01]  /*67b0*/  IMAD.HI.U32 R69, R94, R77, RZ ;  /* 0x0000004d5e457227 */ /* 0x000fe200078e00ff */
[----:B------:R-:W-:Y:S02]  /*67c0*/  LEA.HI.X.SX32 R46, R74, R96, 0x1, P4 ;  /* 0x000000604a2e7211 */ /* 0x000fe400020f0eff */
[----:B------:R-:W-:Y:S01]  /*67d0*/  ISETP.GT.U32.AND P4, PT, R95, R120, PT ;  /* 0x000000785f00720c */ /* 0x000fe20003f84070 */
[----:B------:R-:W-:Y:S01]  /*67e0*/  @!P3 IMAD.IADD R121, R121, 0x1, -R95 ;  /* 0x000000017979b824 */ /* 0x000fe200078e0a5f */
[----:B------:R-:W-:Y:S01]  /*67f0*/  SEL R157, R161, R73, !P1 ;  /* 0x00000049a19d7207 */ /* 0x000fe20004800000 */
[----:B------:R-:W-:-:S03]  /*6800*/  IMAD.MOV R69, RZ, RZ, -R69 ;  /* 0x000000ffff457224 */ /* 0x000fc600078e0a45 */
[C---:B------:R-:W-:Y:S01]  /*6810*/  ISETP.GT.U32.AND P3, PT, R95.reuse, R121, PT ;  /* 0x000000795f00720c */ /* 0x040fe20003f64070 */
[----:B------:R-:W-:Y:S02]  /*6820*/  IMAD R77, R95, R69, R77 ;  /* 0x000000455f4d7224 */ /* 0x000fe400078e024d */
[----:B------:R-:W-:Y:S02]  /*6830*/  IMAD R157, R157, UR9, RZ ;  /* 0x000000099d9d7c24 */ /* 0x000fe4000f8e02ff */
[----:B------:R-:W-:-:S04]  /*6840*/  IMAD.HI.U32 R69, R94, R76, RZ ;  /* 0x0000004c5e457227 */ /* 0x000fc800078e00ff */
[----:B------:R-:W-:Y:S01]  /*6850*/  @!P6 IMAD.MOV R134, RZ, RZ, -R134 ;  /* 0x000000ffff86e224 */ /* 0x000fe200078e0a86 */
[----:B------:R-:W-:Y:S01]  /*6860*/  ISETP.GT.U32.AND P6, PT, R95, R124, PT ;  /* 0x0000007c5f00720c */ /* 0x000fe20003fc4070 */
[----:B------:R-:W-:Y:S01]  /*6870*/  @!P5 IMAD.IADD R122, R122, 0x1, -R95 ;  /* 0x000000017a7ad824 */ /* 0x000fe200078e0a5f */
[----:B------:R-:W-:Y:S01]  /*6880*/  LEA R43, P5, R157, R97, 0x1 ;  /* 0x000000619d2b7211 */ /* 0x000fe200078a08ff */
[----:B------:R-:W-:Y:S01]  /*6890*/  IMAD.MOV R69, RZ, RZ, -R69 ;  /* 0x000000ffff457224 */ /* 0x000fe200078e0a45 */
[----:B------:R-:W-:Y:S01]  /*68a0*/  LOP3.LUT R153, R98, 0x44, R99, 0xfe, !PT ;  /* 0x0000004462997812 */ /* 0x000fe200078efe63 */
[--C-:B------:R-:W-:Y:S01]  /*68b0*/  @!P4 IMAD.IADD R120, R120, 0x1, -R95.reuse ;  /* 0x000000017878c824 */ /* 0x100fe200078e0a5f */
[----:B------:R-:W-:Y:S01]  /*68c0*/  ISETP.GE.AND P4, PT, R222, RZ, PT ;  /* 0x000000ffde00720c */ /* 0x000fe20003f86270 */
[----:B------:R-:W-:Y:S01]  /*68d0*/  IMAD R76, R95, R69, R76 ;  /* 0x000000455f4c7224 */ /* 0x000fe200078e024c */
[----:B------:R-:W-:Y:S01]  /*68e0*/  LEA.HI.X.SX32 R44, R157, R96, 0x1, P5 ;  /* 0x000000609d2c7211 */ /* 0x000fe200028f0eff */
[----:B------:R-:W-:Y:S01]  /*68f0*/  @!P3 IMAD.IADD R121, R121, 0x1, -R95 ;  /* 0x000000017979b824 */ /* 0x000fe200078e0a5f */
[----:B------:R-:W-:-:S02]  /*6900*/  IABS R69, R153 ;  /* 0x0000009900457213 */ /* 0x000fc40000000000 */
[----:B------:R-:W-:Y:S02]  /*6910*/  ISETP.GT.U32.AND P5, PT, R95, R122, PT ;  /* 0x0000007a5f00720c */ /* 0x000fe40003fa4070 */
[----:B------:R-:W-:Y:S01]  /*6920*/  ISETP.GE.AND P3, PT, R169, RZ, PT ;  /* 0x000000ffa900720c */ /* 0x000fe20003f66270 */
[----:B------:R-:W-:-:S04]  /*6930*/  IMAD.HI.U32 R147, R94, R69, RZ ;  /* 0x000000455e937227 */ /* 0x000fc800078e00ff */
[----:B------:R-:W-:Y:S01]  /*6940*/  @!P6 IMAD.IADD R124, R124, 0x1, -R95 ;  /* 0x000000017c7ce824 */ /* 0x000fe200078e0a5f */
[----:B------:R-:W-:Y:S01]  /*6950*/  LOP3.LUT R236, R98, 0x4c, R99, 0xfe, !PT ;  /* 0x0000004c62ec7812 */ /* 0x000fe200078efe63 */
[----:B------:R-:W-:Y:S02]  /*6960*/  IMAD.MOV R147, RZ, RZ, -R147 ;  /* 0x000000ffff937224 */ /* 0x000fe400078e0a93 */
[----:B------:R-:W-:Y:S01]  /*6970*/  IMAD.MOV.U32 R169, RZ, RZ, R186 ;  /* 0x000000ffffa97224 */ /* 0x000fe200078e00ba */
[C---:B------:R-:W-:Y:S01]  /*6980*/  ISETP.GT.U32.AND P6, PT, R95.reuse, R124, PT ;  /* 0x0000007c5f00720c */ /* 0x040fe20003fc4070 */
[----:B------:R-:W-:Y:S02]  /*6990*/  IMAD.MOV.U32 R222, RZ, RZ, R220 ;  /* 0x000000ffffde7224 */ /* 0x000fe400078e00dc */
[----:B------:R-:W-:Y:S01]  /*69a0*/  @!P4 IMAD.MOV R120, RZ, RZ, -R120 ;  /* 0x000000ffff78c224 */ /* 0x000fe200078e0a78 */
[C---:B------:R-:W-:Y:S01]  /*69b0*/  ISETP.GT.U32.AND P4, PT, R95.reuse, R126, PT ;  /* 0x0000007e5f00720c */ /* 0x040fe20003f84070 */
[----:B------:R-:W-:Y:S01]  /*69c0*/  IMAD R72, R95, R147, R69 ;  /* 0x000000935f487224 */ /* 0x000fe200078e0245 */
[----:B------:R-:W-:Y:S01]  /*69d0*/  IABS R69, R236 ;  /* 0x000000ec00457213 */ /* 0x000fe20000000000 */
[----:B------:R-:W-:Y:S01]  /*69e0*/  @!P5 IMAD.IADD R122, R122, 0x1, -R95 ;  /* 0x000000017a7ad824 */ /* 0x000fe200078e0a5f */
[----:B------:R-:W-:Y:S01]  /*69f0*/  ISETP.GE.AND P5, PT, R169, RZ, PT ;  /* 0x000000ffa900720c */ /* 0x000fe20003fa6270 */
[----:B------:R-:W-:Y:S01]  /*6a00*/  @!P3 IMAD.MOV R121, RZ, RZ, -R121 ;  /* 0x000000ffff79b224 */ /* 0x000fe200078e0a79 */
[----:B------:R-:W-:-:S02]  /*6a10*/  LOP3.LUT R202, R98, 0x54, R99, 0xfe, !PT ;  /* 0x0000005462ca7812 */ /* 0x000fc400078efe63 */
[----:B------:R-:W-:Y:S01]  /*6a20*/  ISETP.GE.AND P3, PT, R222, RZ, PT ;  /* 0x000000ffde00720c */ /* 0x000fe20003f66270 */
[----:B------:R-:W-:Y:S01]  /*6a30*/  IMAD.HI.U32 R73, R94, R69, RZ ;  /* 0x000000455e497227 */ /* 0x000fe200078e00ff */
[----:B------:R-:W-:Y:S02]  /*6a40*/  SEL R157, R161, R146, !P1 ;  /* 0x00000092a19d7207 */ /* 0x000fe40004800000 */
[----:B------:R-:W-:Y:S01]  /*6a50*/  IABS R74, R202 ;  /* 0x000000ca004a7213 */ /* 0x000fe20000000000 */
[----:B------:R-:W-:Y:S02]  /*6a60*/  IMAD.MOV.U32 R220, RZ, RZ, R233 ;  /* 0x000000ffffdc7224 */ /* 0x000fe400078e00e9 */
[----:B------:R-:W-:Y:S01]  /*6a70*/  IMAD.MOV.U32 R233, RZ, RZ, R243 ;  /* 0x000000ffffe97224 */ /* 0x000fe200078e00f3 */
[----:B------:R-:W-:Y:S01]  /*6a80*/  STL [R1+0x558], R185 ;  /* 0x000558b901007387 */ /* 0x000fe20000100800 */
[----:B------:R-:W-:Y:S02]  /*6a90*/  IMAD.MOV R73, RZ, RZ, -R73 ;  /* 0x000000ffff497224 */ /* 0x000fe400078e0a49 */
[----:B------:R-:W-:Y:S01]  /*6aa0*/  IMAD.MOV.U32 R243, RZ, RZ, R194 ;  /* 0x000000fffff37224 */ /* 0x000fe200078e00c2 */
[----:B------:R-:W-:Y:S01]  /*6ab0*/  LOP3.LUT R194, R98, 0x5c, R99, 0xfe, !PT ;  /* 0x0000005c62c27812 */ /* 0x000fe200078efe63 */
[----:B------:R-:W-:-:S02]  /*6ac0*/  @!P6 IMAD.IADD R124, R124, 0x1, -R95 ;  /* 0x000000017c7ce824 */ /* 0x000fc400078e0a5f */
[----:B------:R-:W-:Y:S01]  /*6ad0*/  IMAD R157, R157, UR9, RZ ;  /* 0x000000099d9d7c24 */ /* 0x000fe2000f8e02ff */
[----:B------:R-:W-:Y:S01]  /*6ae0*/  STL [R1+0x46c], R160 ;  /* 0x00046ca001007387 */ /* 0x000fe20000100800 */
[----:B------:R-:W-:-:S04]  /*6af0*/  IMAD.HI.U32 R147, R94, R74, RZ ;  /* 0x0000004a5e937227 */ /* 0x000fc800078e00ff */
[----:B------:R-:W-:Y:S01]  /*6b00*/  @!P4 IMAD.IADD R126, R126, 0x1, -R95 ;  /* 0x000000017e7ec824 */ /* 0x000fe200078e0a5f */
[----:B------:R-:W-:Y:S01]  /*6b10*/  STL [R1+0x4d8], R227 ;  /* 0x0004d8e301007387 */ /* 0x000fe20000100800 */
[----:B------:R-:W-:Y:S01]  /*6b20*/  IMAD R73, R95, R73, R69 ;  /* 0x000000495f497224 */ /* 0x000fe200078e0245 */
[----:B------:R-:W-:Y:S01]  /*6b30*/  IABS R69, R194 ;  /* 0x000000c200457213 */ /* 0x000fe20000000000 */
[----:B------:R-:W-:Y:S01]  /*6b40*/  @!P5 IMAD.MOV R124, RZ, RZ, -R124 ;  /* 0x000000ffff7cd224 */ /* 0x000fe200078e0a7c */
[----:B------:R-:W-:Y:S01]  /*6b50*/  STL [R1+0x4c0], R244 ;  /* 0x0004c0f401007387 */ /* 0x000fe20000100800 */
[----:B------:R-:W-:Y:S01]  /*6b60*/  IMAD.MOV R147, RZ, RZ, -R147 ;  /* 0x000000ffff937224 */ /* 0x000fe200078e0a93 */
[----:B------:R-:W-:Y:S01]  /*6b70*/  LEA R40, P5, R157, R97, 0x1 ;  /* 0x000000619d287211 */ /* 0x000fe200078a08ff */
[----:B------:R-:W-:Y:S01]  /*6b80*/  @!P3 IMAD.MOV R122, RZ, RZ, -R122 ;  /* 0x000000ffff7ab224 */ /* 0x000fe200078e0a7a */
[----:B------:R-:W-:Y:S01]  /*6b90*/  STL [R1+0x4bc], R5 ;  /* 0x0004bc0501007387 */ /* 0x000fe20000100800 */
[----:B------:R-:W-:-:S02]  /*6ba0*/  LOP3.LUT R186, R98, 0x64, R99, 0xfe, !PT ;  /* 0x0000006462ba7812 */ /* 0x000fc400078efe63 */
[C---:B------:R-:W-:Y:S01]  /*6bb0*/  ISETP.GT.U32.AND P4, PT, R95.reuse, R126, PT ;  /* 0x0000007e5f00720c */ /* 0x040fe20003f84070 */
[----:B------:R-:W-:Y:S01]  /*6bc0*/  STL [R1+0x4d4], R247 ;  /* 0x0004d4f701007387 */ /* 0x000fe20000100800 */
[C---:B------:R-:W-:Y:S01]  /*6bd0*/  ISETP.GT.U32.AND P3, PT, R95.reuse, R130, PT ;  /* 0x000000825f00720c */ /* 0x040fe20003f64070 */
[----:B------:R-:W-:Y:S02]  /*6be0*/  IMAD R74, R95, R147, R74 ;  /* 0x000000935f4a7224 */ /* 0x000fe400078e024a */
[----:B------:R-:W-:Y:S01]  /*6bf0*/  STL [R1+0x4d0], R234 ;  /* 0x0004d0ea01007387 */ /* 0x000fe20000100800 */
[----:B------:R-:W-:Y:S01]  /*6c00*/  LEA.HI.X.SX32 R41, R157, R96, 0x1, P5 ;  /* 0x000000609d297211 */ /* 0x000fe200028f0eff */
[----:B------:R-:W-:Y:S02]  /*6c10*/  IMAD.HI.U32 R146, R94, R69, RZ ;  /* 0x000000455e927227 */ /* 0x000fe400078e00ff */
[----:B------:R-:W-:Y:S01]  /*6c20*/  STL [R1+0xdc], R156 ;  /* 0x0000dc9c01007387 */ /* 0x000fe20000100800 */
[----:B------:R-:W-:-:S02]  /*6c30*/  IABS R147, R186 ;  /* 0x000000ba00937213 */ /* 0x000fc40000000000 */
[----:B------:R-:W-:Y:S01]  /*6c40*/  ISETP.GE.AND P5, PT, R220, RZ, PT ;  /* 0x000000ffdc00720c */ /* 0x000fe20003fa6270 */
[----:B------:R-:W-:Y:S04]  /*6c50*/  STL [R1+0xd8], R159 ;  /* 0x0000d89f01007387 */ /* 0x000fe80000100800 */
[----:B------:R-:W-:Y:S01]  /*6c60*/  STL [R1+0x354], R154 ;  /* 0x0003549a01007387 */ /* 0x000fe20000100800 */
[----:B------:R-:W-:-:S03]  /*6c70*/  IMAD.MOV R158, RZ, RZ, -R146 ;  /* 0x000000ffff9e7224 */ /* 0x000fc600078e0a92 */
[----:B------:R-:W-:Y:S01]  /*6c80*/  STL [R1+0x350], R155 ;  /* 0x0003509b01007387 */ /* 0x000fe20000100800 */
[----:B------:R-:W-:-:S03]  /*6c90*/  SEL R145, R161, R145, !P1 ;  /* 0x00000091a1917207 */ /* 0x000fc60004800000 */
[----:B------:R-:W-:Y:S01]  /*6ca0*/  STL [R1+0x4cc], R165 ;  /* 0x0004cca501007387 */ /* 0x000fe20000100800 */
[----:B------:R-:W-:-:S03]  /*6cb0*/  IMAD.HI.U32 R146, R94, R147, RZ ;  /* 0x000000935e927227 */ /* 0x000fc600078e00ff */
[----:B------:R-:W-:Y:S04]  /*6cc0*/  STL [R1+0xf4], R150 ;  /* 0x0000f49601007387 */ /* 0x000fe80000100800 */
[----:B------:R-:W-:Y:S04]  /*6cd0*/  STL [R1+0xf0], R152 ;  /* 0x0000f09801007387 */ /* 0x000fe80000100800 */
[----:B------:R-:W-:Y:S01]  /*6ce0*/  STL [R1+0x4c8], R168 ;  /* 0x0004c8a801007387 */ /* 0x000fe20000100800 */
[----:B------:R-:W-:-:S03]  /*6cf0*/  IMAD.MOV R146, RZ, RZ, -R146 ;  /* 0x000000ffff927224 */ /* 0x000fc600078e0a92 */
[----:B------:R-:W-:Y:S01]  /*6d00*/  STL [R1+0x4c4], R153 ;  /* 0x0004c49901007387 */ /* 0x000fe20000100800 */
[--C-:B------:R-:W-:Y:S01]  /*6d10*/  @!P4 IMAD.IADD R126, R126, 0x1, -R95.reuse ;  /* 0x000000017e7ec824 */ /* 0x100fe200078e0a5f */
[----:B------:R-:W-:Y:S02]  /*6d20*/  SEL R157, R161, R70, !P1 ;  /* 0x00000046a19d7207 */ /* 0x000fe40004800000 */
[----:B------:R-:W-:Y:S01]  /*6d30*/  STL [R1+0x10c], R93 ;  /* 0x00010c5d01007387 */ /* 0x000fe20000100800 */
[----:B------:R-:W-:Y:S02]  /*6d40*/  @!P3 IMAD.IADD R130, R130, 0x1, -R95 ;  /* 0x000000018282b824 */ /* 0x000fe400078e0a5f */
[----:B------:R-:W-:Y:S01]  /*6d50*/  IMAD R145, R145, UR9, RZ ;  /* 0x0000000991917c24 */ /* 0x000fe2000f8e02ff */
[----:B------:R-:W-:Y:S04]  /*6d60*/  STL [R1+0x108], R149 ;  /* 0x0001089501007387 */ /* 0x000fe80000100800 */
[----:B------:R0:W-:Y:S01]  /*6d70*/  STL [R1+0x124], R10 ;  /* 0x0001240a01007387 */ /* 0x0001e20000100800 */
[----:B------:R-:W-:-:S03]  /*6d80*/  IMAD R70, R95, R146, R147 ;  /* 0x000000925f467224 */ /* 0x000fc600078e0293 */
[----:B------:R2:W-:Y:S01]  /*6d90*/  STL [R1+0x120], R11 ;  /* 0x0001200b01007387 */ /* 0x0005e20000100800 */
[----:B------:R-:W-:-:S03]  /*6da0*/  @!P5 IMAD.MOV R126, RZ, RZ, -R126 ;  /* 0x000000ffff7ed224 */ /* 0x000fc600078e0a7e */
[----:B------:R-:W-:Y:S01]  /*6db0*/  STL [R1+0x4b8], R236 ;  /* 0x0004b8ec01007387 */ /* 0x000fe20000100800 */
[----:B------:R-:W-:Y:S01]  /*6dc0*/  ISETP.GT.U32.AND P3, PT, R95, R130, PT ;  /* 0x000000825f00720c */ /* 0x000fe20003f64070 */
[----:B------:R-:W-:Y:S02]  /*6dd0*/  IMAD R146, R157, UR9, RZ ;  /* 0x000000099d927c24 */ /* 0x000fe4000f8e02ff */
[----:B------:R-:W-:Y:S01]  /*6de0*/  STL [R1+0x4b4], R202 ;  /* 0x0004b4ca01007387 */ /* 0x000fe20000100800 */
[----:B------:R-:W-:-:S03]  /*6df0*/  LEA R38, P5, R145, R97, 0x1 ;  /* 0x0000006191267211 */ /* 0x000fc600078a08ff */
[----:B------:R3:W-:Y:S01]  /*6e00*/  STL [R1+0x13c], R8 ;  /* 0x00013c0801007387 */ /* 0x0007e20000100800 */
[----:B------:R-:W-:-:S03]  /*6e10*/  ISETP.GT.U32.AND P4, PT, R95, R132, PT ;  /* 0x000000845f00720c */ /* 0x000fc60003f84070 */
[----:B------:R4:W-:Y:S01]  /*6e20*/  STL [R1+0x138], R9 ;  /* 0x0001380901007387 */ /* 0x0009e20000100800 */
[----:B------:R-:W-:-:S03]  /*6e30*/  IMAD.MOV.U32 R169, RZ, RZ, R233 ;  /* 0x000000ffffa97224 */ /* 0x000fc600078e00e9 */
[----:B------:R-:W-:Y:S01]  /*6e40*/  STL [R1+0x154], R45 ;  /* 0x0001542d01007387 */ /* 0x000fe20000100800 */
[----:B------:R-:W-:Y:S01]  /*6e50*/  IMAD.MOV.U32 R233, RZ, RZ, R178 ;  /* 0x000000ffffe97224 */ /* 0x000fe200078e00b2 */
[----:B------:R-:W-:Y:S02]  /*6e60*/  LEA.HI.X.SX32 R39, R145, R96, 0x1, P5 ;  /* 0x0000006091277211 */ /* 0x000fe400028f0eff */
[----:B------:R-:W-:Y:S01]  /*6e70*/  STL [R1+0x150], R46 ;  /* 0x0001502e01007387 */ /* 0x000fe20000100800 */
[----:B------:R-:W-:Y:S01]  /*6e80*/  IMAD.MOV.U32 R220, RZ, RZ, R170 ;  /* 0x000000ffffdc7224 */ /* 0x000fe200078e00aa */
[----:B------:R-:W-:Y:S02]  /*6e90*/  LOP3.LUT R178, R98, 0x6c, R99, 0xfe, !PT ;  /* 0x0000006c62b27812 */ /* 0x000fe400078efe63 */
[----:B------:R-:W-:Y:S01]  /*6ea0*/  STL [R1+0x16c], R43 ;  /* 0x00016c2b01007387 */ /* 0x000fe20000100800 */
[----:B------:R-:W-:-:S03]  /*6eb0*/  LEA R6, P5, R146, R97, 0x1 ;  /* 0x0000006192067211 */ /* 0x000fc600078a08ff */
[----:B------:R-:W-:Y:S01]  /*6ec0*/  STL [R1+0x168], R44 ;  /* 0x0001682c01007387 */ /* 0x000fe20000100800 */
[----:B------:R-:W-:-:S03]  /*6ed0*/  LOP3.LUT R170, R98, 0x74, R99, 0xfe, !PT ;  /* 0x0000007462aa7812 */ /* 0x000fc600078efe63 */
[----:B------:R-:W-:Y:S01]  /*6ee0*/  STL [R1+0x4b0], R194 ;  /* 0x0004b0c201007387 */ /* 0x000fe20000100800 */
[----:B------:R-:W-:-:S03]  /*6ef0*/  LEA.HI.X.SX32 R7, R146, R96, 0x1, P5 ;  /* 0x0000006092077211 */ /* 0x000fc600028f0eff */
[----:B------:R-:W-:Y:S04]  /*6f00*/  STL [R1+0x4ac], R186 ;  /* 0x0004acba01007387 */ /* 0x000fe80000100800 */
[----:B------:R-:W-:Y:S04]  /*6f10*/  STL [R1+0x184], R40 ;  /* 0x0001842801007387 */ /* 0x000fe80000100800 */
[----:B------:R-:W-:Y:S04]  /*6f20*/  STL [R1+0x180], R41 ;  /* 0x0001802901007387 */ /* 0x000fe80000100800 */
[----:B------:R-:W-:Y:S01]  /*6f30*/  STL [R1+0x19c], R38 ;  /* 0x00019c2601007387 */ /* 0x000fe20000100800 */
[----:B------:R-:W-:-:S03]  /*6f40*/  @!P3 IMAD.IADD R130, R130, 0x1, -R95 ;  /* 0x000000018282b824 */ /* 0x000fc600078e0a5f */
[----:B------:R-:W-:Y:S01]  /*6f50*/  STL [R1+0x4a0], R178 ;  /* 0x0004a0b201007387 */ /* 0x000fe20000100800 */
[----:B------:R-:W-:-:S03]  /*6f60*/  @!P4 IMAD.IADD R132, R132, 0x1, -R95 ;  /* 0x000000018484c824 */ /* 0x000fc600078e0a5f */
[----:B------:R-:W-:Y:S01]  /*6f70*/  STL [R1+0x49c], R170 ;  /* 0x00049caa01007387 */ /* 0x000fe20000100800 */
[----:B------:R-:W-:-:S03]  /*6f80*/  ISETP.GE.AND P3, PT, R233, RZ, PT ;  /* 0x000000ffe900720c */ /* 0x000fc60003f66270 */
[----:B------:R-:W-:Y:S01]  /*6f90*/  STL [R1+0x198], R39 ;  /* 0x0001982701007387 */ /* 0x000fe20000100800 */
[----:B------:R-:W-:-:S03]  /*6fa0*/  ISETP.GE.AND P4, PT, R220, RZ, PT ;  /* 0x000000ffdc00720c */ /* 0x000fc60003f86270 */
[----:B------:R-:W-:Y:S01]  /*6fb0*/  STL [R1+0x1b4], R6 ;  /* 0x0001b40601007387 */ /* 0x000fe20000100800 */
[----:B------:R-:W-:-:S03]  /*6fc0*/  IMAD.MOV.U32 R220, RZ, RZ, R225 ;  /* 0x000000ffffdc7224 */ /* 0x000fc600078e00e1 */
[----:B------:R-:W-:Y:S04]  /*6fd0*/  STL [R1+0x1b0], R7 ;  /* 0x0001b00701007387 */ /* 0x000fe80000100800 */
[----:B------:R-:W3:Y:S04]  /*6fe0*/  LDL R233, [R1+0x4e8] ;  /* 0x0004e80001e97983 */ /* 0x000ee80000100800 */
[----:B------:R-:W4:Y:S01]  /*6ff0*/  LDL R225, [R1+0x5d0] ;  /* 0x0005d00001e17983 */ /* 0x000f220000100800 */
[----:B------:R-:W-:-:S13]  /*7000*/  ISETP.GT.U32.AND P6, PT, R95, R128, PT ;  /* 0x000000805f00720c */ /* 0x000fda0003fc4070 */
[----:B------:R-:W-:-:S05]  /*7010*/  @!P6 IMAD.IADD R128, R128, 0x1, -R95 ;  /* 0x000000018080e824 */ /* 0x000fca00078e0a5f */
[C---:B------:R-:W-:Y:S02]  /*7020*/  ISETP.GT.U32.AND P6, PT, R95.reuse, R128, PT ;  /* 0x000000805f00720c */ /* 0x040fe40003fc4070 */
[----:B------:R-:W-:Y:S02]  /*7030*/  ISETP.GT.U32.AND P5, PT, R95, R132, PT ;  /* 0x000000845f00720c */ /* 0x000fe40003fa4070 */
[----:B------:R-:W-:-:S09]  /*7040*/  SEL R147, R161, R144, !P1 ;  /* 0x00000090a1937207 */ /* 0x000fd20004800000 */
[--C-:B------:R-:W-:Y:S01]  /*7050*/  @!P6 IMAD.IADD R128, R128, 0x1, -R95.reuse ;  /* 0x000000018080e824 */ /* 0x100fe200078e0a5f */
[----:B------:R-:W-:Y:S01]  /*7060*/  ISETP.GE.AND P6, PT, R169, RZ, PT ;  /* 0x000000ffa900720c */ /* 0x000fe20003fc6270 */
[----:B------:R-:W-:Y:S01]  /*7070*/  IMAD R147, R147, UR9, RZ ;  /* 0x0000000993937c24 */ /* 0x000fe2000f8e02ff */
[----:B------:R-:W-:Y:S01]  /*7080*/  IABS R145, R178 ;  /* 0x000000b200917213 */ /* 0x000fe20000000000 */
[----:B------:R-:W-:-:S04]  /*7090*/  @!P5 IMAD.IADD R132, R132, 0x1, -R95 ;  /* 0x000000018484d824 */ /* 0x000fc800078e0a5f */
[----:B------:R-:W-:Y:S01]  /*70a0*/  IMAD.HI.U32 R146, R94, R145, RZ ;  /* 0x000000915e927227 */ /* 0x000fe200078e00ff */
[----:B------:R-:W-:-:S05]  /*70b0*/  ISETP.GT.U32.AND P5, PT, R95, R117, PT ;  /* 0x000000755f00720c */ /* 0x000fca0003fa4070 */
[----:B------:R-:W-:Y:S01]  /*70c0*/  @!P6 IMAD.MOV R128, RZ, RZ, -R128 ;  /* 0x000000ffff80e224 */ /* 0x000fe200078e0a80 */
[----:B------:R-:W-:Y:S01]  /*70d0*/  LEA R3, P6, R147, R97, 0x1 ;  /* 0x0000006193037211 */ /* 0x000fe200078c08ff */
[----:B------:R-:W-:-:S03]  /*70e0*/  IMAD.MOV R146, RZ, RZ, -R146 ;  /* 0x000000ffff927224 */ /* 0x000fc600078e0a92 */
[----:B------:R-:W-:Y:S02]  /*70f0*/  LEA.HI.X.SX32 R4, R147, R96, 0x1, P6 ;  /* 0x0000006093047211 */ /* 0x000fe400030f0eff */
[----:B------:R-:W-:Y:S02]  /*7100*/  ISETP.GT.U32.AND P6, PT, R95, R116, PT ;  /* 0x000000745f00720c */ /* 0x000fe40003fc4070 */
[----:B------:R-:W-:Y:S01]  /*7110*/  SEL R147, R161, R71, !P1 ;  /* 0x00000047a1937207 */ /* 0x000fe20004800000 */
[----:B------:R-:W-:Y:S01]  /*7120*/  IMAD R71, R95, R146, R145 ;  /* 0x000000925f477224 */ /* 0x000fe200078e0291 */
[----:B------:R-:W-:Y:S01]  /*7130*/  SEL R145, R161, R78, !P1 ;  /* 0x0000004ea1917207 */ /* 0x000fe20004800000 */
[----:B------:R-:W-:Y:S01]  /*7140*/  @!P3 IMAD.MOV R132, RZ, RZ, -R132 ;  /* 0x000000ffff84b224 */ /* 0x000fe200078e0a84 */
[----:B------:R-:W-:Y:S02]  /*7150*/  IABS R144, R170 ;  /* 0x000000aa00907213 */ /* 0x000fe40000000000 */
[----:B------:R-:W-:Y:S01]  /*7160*/  ISETP.LT.AND P3, PT, R2, R90, P0 ;  /* 0x0000005a0200720c */ /* 0x000fe20000761270 */
[----:B------:R-:W-:-:S02]  /*7170*/  IMAD R145, R145, UR9, RZ ;  /* 0x0000000991917c24 */ /* 0x000fc4000f8e02ff */
[----:B------:R-:W-:-:S04]  /*7180*/  IMAD.HI.U32 R78, R94, R144, RZ ;  /* 0x000000905e4e7227 */ /* 0x000fc800078e00ff */
[--C-:B------:R-:W-:Y:S01]  /*7190*/  @!P5 IMAD.IADD R117, R117, 0x1, -R95.reuse ;  /* 0x000000017575d824 */ /* 0x100fe200078e0a5f */
[----:B------:R-:W-:Y:S01]  /*71a0*/  LEA R12, P5, R145, R97, 0x1 ;  /* 0x00000061910c7211 */ /* 0x000fe200078a08ff */
[----:B------:R-:W-:Y:S02]  /*71b0*/  IMAD.MOV R78, RZ, RZ, -R78 ;  /* 0x000000ffff4e7224 */ /* 0x000fe400078e0a4e */
[----:B------:R-:W-:Y:S01]  /*71c0*/  @!P6 IMAD.IADD R116, R116, 0x1, -R95 ;  /* 0x000000017474e824 */ /* 0x000fe200078e0a5f */
[C---:B------:R-:W-:Y:S01]  /*71d0*/  ISETP.GT.U32.AND P6, PT, R95.reuse, R117, PT ;  /* 0x000000755f00720c */ /* 0x040fe20003fc4070 */
[----:B------:R-:W-:Y:S01]  /*71e0*/  IMAD R78, R95, R78, R144 ;  /* 0x0000004e5f4e7224 */ /* 0x000fe200078e0290 */
[----:B------:R-:W-:Y:S01]  /*71f0*/  LEA.HI.X.SX32 R14, R145, R96, 0x1, P5 ;  /* 0x00000060910e7211 */ /* 0x000fe200028f0eff */
[----:B------:R-:W-:Y:S01]  /*7200*/  @P3 IMAD.MOV.U32 R144, RZ, RZ, R156 ;  /* 0x000000ffff903224 */ /* 0x000fe200078e009c */
[----:B------:R-:W-:Y:S01]  /*7210*/  PRMT R22, RZ, 0x7610, R22 ;  /* 0x00007610ff167816 */ /* 0x000fe20000000016 */
[----:B------:R-:W-:Y:S01]  /*7220*/  @P3 IMAD.MOV.U32 R145, RZ, RZ, R159 ;  /* 0x000000ffff913224 */ /* 0x000fe200078e009f */
[C---:B------:R-:W-:Y:S01]  /*7230*/  ISETP.GT.U32.AND P5, PT, R95.reuse, R116, PT ;  /* 0x000000745f00720c */ /* 0x040fe20003fa4070 */
[----:B------:R-:W-:Y:S01]  /*7240*/  @!P4 IMAD.MOV R130, RZ, RZ, -R130 ;  /* 0x000000ffff82c224 */ /* 0x000fe200078e0a82 */
[----:B------:R-:W-:-:S02]  /*7250*/  ISETP.GT.U32.AND P4, PT, R95, R118, PT ;  /* 0x000000765f00720c */ /* 0x000fc40003f84070 */
[----:B------:R-:W-:Y:S01]  /*7260*/  PRMT R2, RZ, 0x7610, R2 ;  /* 0x00007610ff027816 */ /* 0x000fe20000000002 */
[----:B------:R0:W4:Y:S01]  /*7270*/  @P3 LDG.E.U16 R22, desc[UR24][R144.64] ;  /* 0x0000001890163981 */ /* 0x000122000c1e1500 */
[----:B------:R-:W-:Y:S01]  /*7280*/  IMAD R146, R147, UR9, RZ ;  /* 0x0000000993927c24 */ /* 0x000fe2000f8e02ff */
[----:B------:R-:W-:Y:S01]  /*7290*/  PRMT R212, RZ, 0x7610, R212 ;  /* 0x00007610ffd47816 */ /* 0x000fe200000000d4 */
[----:B------:R-:W-:Y:S02]  /*72a0*/  @!P6 IMAD.IADD R117, R117, 0x1, -R95 ;  /* 0x000000017575e824 */ /* 0x000fe400078e0a5f */
[----:B0-----:R-:W-:Y:S02]  /*72b0*/  @P3 IMAD.MOV.U32 R144, RZ, RZ, R154 ;  /* 0x000000ffff903224 */ /* 0x001fe400078e009a */
[----:B------:R-:W-:Y:S02]  /*72c0*/  @P3 IMAD.MOV.U32 R145, RZ, RZ, R155 ;  /* 0x000000ffff913224 */ /* 0x000fe400078e009b */
[----:B------:R-:W-:-:S03]  /*72d0*/  @!P5 IMAD.IADD R116, R116, 0x1, -R95 ;  /* 0x000000017474d824 */ /* 0x000fc600078e0a5f */
[----:B------:R0:W4:Y:S01]  /*72e0*/  @P3 LDG.E.U16 R2, desc[UR24][R144.64] ;  /* 0x0000001890023981 */ /* 0x000122000c1e1500 */
[----:B------:R-:W-:Y:S01]  /*72f0*/  @!P4 IMAD.IADD R118, R118, 0x1, -R95 ;  /* 0x000000017676c824 */ /* 0x000fe200078e0a5f */
[C---:B------:R-:W-:Y:S02]  /*7300*/  LEA R36, P4, R146.reuse, R97, 0x1 ;  /* 0x0000006192247211 */ /* 0x040fe400078808ff */
[----:B------:R-:W-:Y:S01]  /*7310*/  PRMT R211, RZ, 0x7610, R211 ;  /* 0x00007610ffd37816 */ /* 0x000fe200000000d3 */
[----:B0-----:R-:W-:Y:S02]  /*7320*/  @P3 IMAD.MOV.U32 R144, RZ, RZ, R150 ;  /* 0x000000ffff903224 */ /* 0x001fe400078e0096 */
[----:B------:R-:W-:Y:S01]  /*7330*/  @P3 IMAD.MOV.U32 R145, RZ, RZ, R152 ;  /* 0x000000ffff913224 */ /* 0x000fe200078e0098 */
[----:B------:R-:W-:-:S04]  /*7340*/  LEA.HI.X.SX32 R37, R146, R96, 0x1, P4 ;  /* 0x0000006092257211 */ /* 0x000fc800020f0eff */
[----:B------:R0:W4:Y:S01]  /*7350*/  @P3 LDG.E.U16 R212, desc[UR24][R144.64] ;  /* 0x0000001890d43981 */ /* 0x000122000c1e1500 */
[----:B------:R-:W-:Y:S02]  /*7360*/  ISETP.GT.U32.AND P4, PT, R95, R118, PT ;  /* 0x000000765f00720c */ /* 0x000fe40003f84070 */
[----:B------:R-:W-:Y:S01]  /*7370*/  PRMT R24, RZ, 0x7610, R24 ;  /* 0x00007610ff187816 */ /* 0x000fe20000000018 */
[----:B0-----:R-:W-:Y:S02]  /*7380*/  @P3 IMAD.MOV.U32 R144, RZ, RZ, R93 ;  /* 0x000000ffff903224 */ /* 0x001fe400078e005d */
[----:B------:R-:W-:-:S05]  /*7390*/  @P3 IMAD.MOV.U32 R145, RZ, RZ, R149 ;  /* 0x000000ffff913224 */ /* 0x000fca00078e0095 */
[----:B------:R0:W4:Y:S02]  /*73a0*/  @P3 LDG.E.U16 R211, desc[UR24][R144.64] ;  /* 0x0000001890d33981 */ /* 0x000124000c1e1500 */
[----:B0-----:R-:W-:Y:S02]  /*73b0*/  @P3 IMAD.MOV.U32 R144, RZ, RZ, R10 ;  /* 0x000000ffff903224 */ /* 0x001fe400078e000a */
[----:B------:R-:W-:-:S05]  /*73c0*/  @P3 IMAD.MOV.U32 R145, RZ, RZ, R11 ;  /* 0x000000ffff913224 */ /* 0x000fca00078e000b */
[----:B------:R0:W4:Y:S01]  /*73d0*/  @P3 LDG.E.U16 R24, desc[UR24][R144.64] ;  /* 0x0000001890183981 */ /* 0x000122000c1e1500 */
[----:B------:R-:W-:Y:S01]  /*73e0*/  @!P4 IMAD.IADD R118, R118, 0x1, -R95 ;  /* 0x000000017676c824 */ /* 0x000fe200078e0a5f */
[----:B------:R-:W-:Y:S02]  /*73f0*/  ISETP.GE.AND P4, PT, R220, RZ, PT ;  /* 0x000000ffdc00720c */ /* 0x000fe40003f86270 */
[C---:B0-----:R-:W-:Y:S02]  /*7400*/  SEL R144, R161.reuse, R143, !P1 ;  /* 0x0000008fa1907207 */ /* 0x041fe40004800000 */
[----:B------:R-:W-:-:S03]  /*7410*/  SEL R146, R161, R142, !P1 ;  /* 0x0000008ea1927207 */ /* 0x000fc60004800000 */
[----:B------:R-:W-:Y:S01]  /*7420*/  IMAD R144, R144, UR9, RZ ;  /* 0x0000000990907c24 */ /* 0x000fe2000f8e02ff */
[----:B------:R-:W-:Y:S01]  /*7430*/  PRMT R21, RZ, 0x7610, R21 ;  /* 0x00007610ff157816 */ /* 0x000fe20000000015 */
[----:B------:R-:W-:Y:S02]  /*7440*/  @P3 IMAD.MOV.U32 R142, RZ, RZ, R8 ;  /* 0x000000ffff8e3224 */ /* 0x000fe400078e0008 */
[----:B------:R-:W-:Y:S01]  /*7450*/  @P3 IMAD.MOV.U32 R143, RZ, RZ, R9 ;  /* 0x000000ffff8f3224 */ /* 0x000fe200078e0009 */
[----:B------:R-:W-:Y:S01]  /*7460*/  PRMT R209, RZ, 0x7610, R209 ;  /* 0x00007610ffd17816 */ /* 0x000fe200000000d1 */
[----:B------:R-:W-:-:S03]  /*7470*/  @!P4 IMAD.MOV R118, RZ, RZ, -R118 ;  /* 0x000000ffff76c224 */ /* 0x000fc600078e0a76 */
[----:B------:R0:W4:Y:S01]  /*7480*/  @P3 LDG.E.U16 R21, desc[UR24][R142.64] ;  /* 0x000000188e153981 */ /* 0x000122000c1e1500 */
[----:B------:R-:W-:Y:S02]  /*7490*/  ISETP.GT.U32.AND P4, PT, R95, R107, PT ;  /* 0x0000006b5f00720c */ /* 0x000fe40003f84070 */
[----:B------:R-:W-:Y:S01]  /*74a0*/  PRMT R206, RZ, 0x7610, R206 ;  /* 0x00007610ffce7816 */ /* 0x000fe200000000ce */
[----:B0-----:R-:W-:Y:S02]  /*74b0*/  @P3 IMAD.MOV.U32 R142, RZ, RZ, R45 ;  /* 0x000000ffff8e3224 */ /* 0x001fe400078e002d */
[----:B------:R-:W-:-:S05]  /*74c0*/  @P3 IMAD.MOV.U32 R143, RZ, RZ, R46 ;  /* 0x000000ffff8f3224 */ /* 0x000fca00078e002e */
[----:B------:R0:W4:Y:S01]  /*74d0*/  @P3 LDG.E.U16 R209, desc[UR24][R142.64] ;  /* 0x000000188ed13981 */ /* 0x000122000c1e1500 */
[----:B------:R-:W-:Y:S01]  /*74e0*/  IMAD R146, R146, UR9, RZ ;  /* 0x0000000992927c24 */ /* 0x000fe2000f8e02ff */
[----:B------:R-:W-:Y:S01]  /*74f0*/  PRMT R23, RZ, 0x7610, R23 ;  /* 0x00007610ff177816 */ /* 0x000fe20000000017 */
[----:B0-----:R-:W-:Y:S02]  /*7500*/  @P3 IMAD.MOV.U32 R142, RZ, RZ, R43 ;  /* 0x000000ffff8e3224 */ /* 0x001fe400078e002b */
[----:B------:R-:W-:-:S05]  /*7510*/  @P3 IMAD.MOV.U32 R143, RZ, RZ, R44 ;  /* 0x000000ffff8f3224 */ /* 0x000fca00078e002c */
[----:B------:R0:W4:Y:S01]  /*7520*/  @P3 LDG.E.U16 R206, desc[UR24][R142.64] ;  /* 0x000000188ece3981 */ /* 0x000122000c1e1500 */
[----:B------:R-:W-:Y:S01]  /*7530*/  @!P4 IMAD.IADD R107, R107, 0x1, -R95 ;  /* 0x000000016b6bc824 */ /* 0x000fe200078e0a5f */
[C---:B------:R-:W-:Y:S02]  /*7540*/  LEA R10, P4, R146.reuse, R97, 0x1 ;  /* 0x00000061920a7211 */ /* 0x040fe400078808ff */
[----:B------:R-:W-:Y:S01]  /*7550*/  PRMT R19, RZ, 0x7610, R19 ;  /* 0x00007610ff137816 */ /* 0x000fe20000000013 */
[----:B0-----:R-:W-:Y:S02]  /*7560*/  @P3 IMAD.MOV.U32 R142, RZ, RZ, R40 ;  /* 0x000000ffff8e3224 */ /* 0x001fe400078e0028 */
[----:B------:R-:W-:Y:S01]  /*7570*/  @P3 IMAD.MOV.U32 R143, RZ, RZ, R41 ;  /* 0x000000ffff8f3224 */ /* 0x000fe200078e0029 */
[----:B--2---:R-:W-:-:S04]  /*7580*/  LEA.HI.X.SX32 R11, R146, R96, 0x1, P4 ;  /* 0x00000060920b7211 */ /* 0x004fc800020f0eff */
[----:B------:R0:W2:Y:S01]  /*7590*/  @P3 LDG.E.U16 R23, desc[UR24][R142.64] ;  /* 0x000000188e173981 */ /* 0x0000a2000c1e1500 */
[----:B------:R-:W-:Y:S02]  /*75a0*/  ISETP.GT.U32.AND P4, PT, R95, R107, PT ;  /* 0x0000006b5f00720c */ /* 0x000fe40003f84070 */
[----:B------:R-:W-:Y:S01]  /*75b0*/  PRMT R20, RZ, 0x7610, R20 ;  /* 0x00007610ff147816 */ /* 0x000fe20000000014 */
[----:B0-----:R-:W-:Y:S02]  /*75c0*/  @P3 IMAD.MOV.U32 R142, RZ, RZ, R38 ;  /* 0x000000ffff8e3224 */ /* 0x001fe400078e0026 */
[----:B------:R-:W-:-:S05]  /*75d0*/  @P3 IMAD.MOV.U32 R143, RZ, RZ, R39 ;  /* 0x000000ffff8f3224 */ /* 0x000fca00078e0027 */
[----:B------:R0:W2:Y:S01]  /*75e0*/  @P3 LDG.E.U16 R19, desc[UR24][R142.64] ;  /* 0x000000188e133981 */ /* 0x0000a2000c1e1500 */
[----:B---3--:R-:W-:Y:S02]  /*75f0*/  ISETP.GE.AND P6, PT, R233, RZ, PT ;  /* 0x000000ffe900720c */ /* 0x008fe40003fc6270 */
[----:B----4-:R-:W-:-:S11]  /*7600*/  ISETP.GE.AND P5, PT, R225, RZ, PT ;  /* 0x000000ffe100720c */ /* 0x010fd60003fa6270 */
[----:B------:R-:W-:Y:S01]  /*7610*/  @!P6 IMAD.MOV R117, RZ, RZ, -R117 ;  /* 0x000000ffff75e224 */ /* 0x000fe200078e0a75 */
[C---:B------:R-:W-:Y:S01]  /*7620*/  ISETP.GT.U32.AND P6, PT, R95.reuse, R106, PT ;  /* 0x0000006a5f00720c */ /* 0x040fe20003fc4070 */
[----:B------:R-:W-:Y:S01]  /*7630*/  @!P5 IMAD.MOV R116, RZ, RZ, -R116 ;  /* 0x000000ffff74d224 */ /* 0x000fe200078e0a74 */
[----:B------:R-:W-:-:S11]  /*7640*/  ISETP.GT.U32.AND P5, PT, R95, R105, PT ;  /* 0x000000695f00720c */ /* 0x000fd60003fa4070 */
[--C-:B------:R-:W-:Y:S01]  /*7650*/  @!P6 IMAD.IADD R106, R106, 0x1, -R95.reuse ;  /* 0x000000016a6ae824 */ /* 0x100fe200078e0a5f */
[----:B------:R-:W-:Y:S01]  /*7660*/  LEA R8, P6, R144, R97, 0x1 ;  /* 0x0000006190087211 */ /* 0x000fe200078c08ff */
[----:B------:R-:W-:-:S03]  /*7670*/  @!P5 IMAD.IADD R105, R105, 0x1, -R95 ;  /* 0x000000016969d824 */ /* 0x000fc600078e0a5f */
[----:B------:R-:W-:Y:S02]  /*7680*/  LEA.HI.X.SX32 R9, R144, R96, 0x1, P6 ;  /* 0x0000006090097211 */ /* 0x000fe400030f0eff */
[C---:B------:R-:W-:Y:S02]  /*7690*/  ISETP.GT.U32.AND P6, PT, R95.reuse, R106, PT ;  /* 0x0000006a5f00720c */ /* 0x040fe40003fc4070 */
[----:B------:R-:W-:-:S11]  /*76a0*/  ISETP.GT.U32.AND P5, PT, R95, R105, PT ;  /* 0x000000695f00720c */ /* 0x000fd60003fa4070 */
[--C-:B------:R-:W-:Y:S01]  /*76b0*/  @!P6 IMAD.IADD R106, R106, 0x1, -R95.reuse ;  /* 0x000000016a6ae824 */ /* 0x100fe200078e0a5f */
[----:B------:R-:W-:Y:S01]  /*76c0*/  ISETP.GE.AND P6, PT, R243, RZ, PT ;  /* 0x000000fff300720c */ /* 0x000fe20003fc6270 */
[----:B------:R-:W-:Y:S01]  /*76d0*/  @!P5 IMAD.IADD R105, R105, 0x1, -R95 ;  /* 0x000000016969d824 */ /* 0x000fe200078e0a5f */
[----:B------:R-:W-:Y:S01]  /*76e0*/  ISETP.GE.AND P5, PT, R238, RZ, PT ;  /* 0x000000ffee00720c */ /* 0x000fe20003fa6270 */
[----:B0-----:R-:W-:Y:S02]  /*76f0*/  @P3 IMAD.MOV.U32 R142, RZ, RZ, R6 ;  /* 0x000000ffff8e3224 */ /* 0x001fe400078e0006 */
[----:B------:R-:W-:-:S05]  /*7700*/  @P3 IMAD.MOV.U32 R143, RZ, RZ, R7 ;  /* 0x000000ffff8f3224 */ /* 0x000fca00078e0007 */
[----:B------:R0:W3:Y:S03]  /*7710*/  @P3 LDG.E.U16 R20, desc[UR24][R142.64] ;  /* 0x000000188e143981 */ /* 0x0000e6000c1e1500 */
[----:B------:R-:W-:Y:S01]  /*7720*/  @!P6 IMAD.MOV R106, RZ, RZ, -R106 ;  /* 0x000000ffff6ae224 */ /* 0x000fe200078e0a6a */
[C---:B------:R-:W-:Y:S01]  /*7730*/  ISETP.GT.U32.AND P6, PT, R95.reuse, R102, PT ;  /* 0x000000665f00720c */ /* 0x040fe20003fc4070 */
[----:B------:R-:W-:Y:S01]  /*7740*/  @!P5 IMAD.MOV R105, RZ, RZ, -R105 ;  /* 0x000000ffff69d224 */ /* 0x000fe200078e0a69 */
[----:B------:R-:W-:Y:S02]  /*7750*/  ISETP.GT.U32.AND P5, PT, R95, R104, PT ;  /* 0x000000685f00720c */ /* 0x000fe40003fa4070 */
[----:B0-----:R-:W-:Y:S01]  /*7760*/  SEL R143, R161, R140, !P1 ;  /* 0x0000008ca18f7207 */ /* 0x001fe20004800000 */
[----:B------:R-:W-:Y:S01]  /*7770*/  @!P4 IMAD.IADD R107, R107, 0x1, -R95 ;  /* 0x000000016b6bc824 */ /* 0x000fe200078e0a5f */
[----:B------:R-:W-:-:S03]  /*7780*/  ISETP.GE.AND P4, PT, R218, RZ, PT ;  /* 0x000000ffda00720c */ /* 0x000fc60003f86270 */
[----:B------:R-:W-:Y:S01]  /*7790*/  IMAD R143, R143, UR9, RZ ;  /* 0x000000098f8f7c24 */ /* 0x000fe2000f8e02ff */
[----:B------:R0:W-:Y:S01]  /*77a0*/  STL [R1+0x1cc], R3 ;  /* 0x0001cc0301007387 */ /* 0x0001e20000100800 */
[----:B------:R-:W-:Y:S02]  /*77b0*/  @P3 IMAD.MOV.U32 R140, RZ, RZ, R3 ;  /* 0x000000ffff8c3224 */ /* 0x000fe400078e0003 */
[--C-:B------:R-:W-:Y:S02]  /*77c0*/  @!P6 IMAD.IADD R102, R102, 0x1, -R95.reuse ;  /* 0x000000016666e824 */ /* 0x100fe400078e0a5f */
[----:B------:R-:W-:Y:S01]  /*77d0*/  @!P5 IMAD.IADD R104, R104, 0x1, -R95 ;  /* 0x000000016868d824 */ /* 0x000fe200078e0a5f */
[----:B------:R-:W-:Y:S01]  /*77e0*/  SEL R142, R161, R141, !P1 ;  /* 0x0000008da18e7207 */ /* 0x000fe20004800000 */
[----:B------:R4:W-:Y:S01]  /*77f0*/  STL [R1+0x1c8], R4 ;  /* 0x0001c80401007387 */ /* 0x0009e20000100800 */
[----:B0-----:R-:W-:Y:S01]  /*7800*/  LEA R3, P6, R143, R97, 0x1 ;  /* 0x000000618f037211 */ /* 0x001fe200078c08ff */
[----:B------:R-:W-:Y:S01]  /*7810*/  @P3 IMAD.MOV.U32 R141, RZ, RZ, R4 ;  /* 0x000000ffff8d3224 */ /* 0x000fe200078e0004 */
[----:B------:R-:W-:Y:S01]  /*7820*/  ISETP.GT.U32.AND P5, PT, R95, R104, PT ;  /* 0x000000685f00720c */ /* 0x000fe20003fa4070 */
[----:B------:R-:W-:Y:S01]  /*7830*/  @!P4 IMAD.MOV R107, RZ, RZ, -R107 ;  /* 0x000000ffff6bc224 */ /* 0x000fe200078e0a6b */
[----:B----4-:R-:W-:-:S02]  /*7840*/  LEA.HI.X.SX32 R4, R143, R96, 0x1, P6 ;  /* 0x000000608f047211 */ /* 0x010fc400030f0eff */
[C---:B------:R-:W-:Y:S02]  /*7850*/  ISETP.GT.U32.AND P6, PT, R95.reuse, R102, PT ;  /* 0x000000665f00720c */ /* 0x040fe40003fc4070 */
[----:B------:R-:W-:Y:S01]  /*7860*/  ISETP.GT.U32.AND P4, PT, R95, R103, PT ;  /* 0x000000675f00720c */ /* 0x000fe20003f84070 */
[----:B------:R-:W-:-:S06]  /*7870*/  IMAD R142, R142, UR9, RZ ;  /* 0x000000098e8e7c24 */ /* 0x000fcc000f8e02ff */
[----:B------:R-:W-:Y:S01]  /*7880*/  @!P5 IMAD.IADD R104, R104, 0x1, -R95 ;  /* 0x000000016868d824 */ /* 0x000fe200078e0a5f */
[----:B------:R-:W-:-:S03]  /*7890*/  ISETP.GE.AND P5, PT, R219, RZ, PT ;  /* 0x000000ffdb00720c */ /* 0x000fc60003fa6270 */
[--C-:B------:R-:W-:Y:S01]  /*78a0*/  @!P6 IMAD.IADD R102, R102, 0x1, -R95.reuse ;  /* 0x000000016666e824 */ /* 0x100fe200078e0a5f */
[----:B------:R-:W-:Y:S01]  /*78b0*/  ISETP.GE.AND P6, PT, R166, RZ, PT ;  /* 0x000000ffa600720c */ /* 0x000fe20003fc6270 */
[----:B------:R-:W-:Y:S01]  /*78c0*/  @!P4 IMAD.IADD R103, R103, 0x1, -R95 ;  /* 0x000000016767c824 */ /* 0x000fe200078e0a5f */
[C---:B------:R-:W-:Y:S02]  /*78d0*/  LEA R6, P4, R142.reuse, R97, 0x1 ;  /* 0x000000618e067211 */ /* 0x040fe400078808ff */
[C---:B------:R-:W-:Y:S02]  /*78e0*/  SEL R114, R161.reuse, R114, !P1 ;  /* 0x00000072a1727207 */ /* 0x040fe40004800000 */
[----:B------:R-:W-:Y:S02]  /*78f0*/  SEL R115, R161, R115, !P1 ;  /* 0x00000073a1737207 */ /* 0x000fe40004800000 */
[----:B------:R-:W-:Y:S01]  /*7900*/  LEA.HI.X.SX32 R7, R142, R96, 0x1, P4 ;  /* 0x000000608e077211 */ /* 0x000fe200020f0eff */
[----:B------:R-:W-:Y:S01]  /*7910*/  IMAD R114, R114, UR9, RZ ;  /* 0x0000000972727c24 */ /* 0x000fe2000f8e02ff */
[----:B------:R-:W-:Y:S01]  /*7920*/  ISETP.GT.U32.AND P4, PT, R95, R103, PT ;  /* 0x000000675f00720c */ /* 0x000fe20003f84070 */
[----:B------:R-:W-:Y:S01]  /*7930*/  IMAD R115, R115, UR9, RZ ;  /* 0x0000000973737c24 */ /* 0x000fe2000f8e02ff */
[----:B------:R-:W-:-:S02]  /*7940*/  SEL R108, R161, R108, !P1 ;  /* 0x0000006ca16c7207 */ /* 0x000fc40004800000 */
[C---:B------:R-:W-:Y:S01]  /*7950*/  SEL R111, R161.reuse, R111, !P1 ;  /* 0x0000006fa16f7207 */ /* 0x040fe20004800000 */
[----:B------:R-:W-:Y:S01]  /*7960*/  @!P6 IMAD.MOV R102, RZ, RZ, -R102 ;  /* 0x000000ffff66e224 */ /* 0x000fe200078e0a66 */
[----:B------:R-:W-:Y:S01]  /*7970*/  PRMT R208, RZ, 0x7610, R208 ;  /* 0x00007610ffd07816 */ /* 0x000fe200000000d0 */
[----:B------:R-:W-:Y:S01]  /*7980*/  @!P5 IMAD.MOV R104, RZ, RZ, -R104 ;  /* 0x000000ffff68d224 */ /* 0x000fe200078e0a68 */
[C---:B------:R-:W-:Y:S01]  /*7990*/  SEL R109, R161.reuse, R109, !P1 ;  /* 0x0000006da16d7207 */ /* 0x040fe20004800000 */
[----:B------:R-:W-:Y:S01]  /*79a0*/  IMAD R108, R108, UR9, RZ ;  /* 0x000000096c6c7c24 */ /* 0x000fe2000f8e02ff */
[----:B------:R-:W-:Y:S01]  /*79b0*/  SEL R113, R161, R113, !P1 ;  /* 0x00000071a1717207 */ /* 0x000fe20004800000 */
[----:B------:R-:W-:Y:S01]  /*79c0*/  IMAD R111, R111, UR9, RZ ;  /* 0x000000096f6f7c24 */ /* 0x000fe2000f8e02ff */
[CC--:B------:R-:W-:Y:S02]  /*79d0*/  LEA R155, P5, R114.reuse, R97.reuse, 0x1 ;  /* 0x00000061729b7211 */ /* 0x0c0fe400078a08ff */
[----:B------:R-:W-:Y:S01]  /*79e0*/  LEA R154, P6, R115, R97, 0x1 ;  /* 0x00000061739a7211 */ /* 0x000fe200078c08ff */
[----:B------:R-:W-:Y:S01]  /*79f0*/  IMAD R109, R109, UR9, RZ ;  /* 0x000000096d6d7c24 */ /* 0x000fe2000f8e02ff */
[-C--:B------:R-:W-:Y:S01]  /*7a00*/  LEA.HI.X.SX32 R235, R114, R96.reuse, 0x1, P5 ;  /* 0x0000006072eb7211 */ /* 0x080fe200028f0eff */
[----:B------:R-:W-:Y:S01]  /*7a10*/  IMAD R113, R113, UR9, RZ ;  /* 0x0000000971717c24 */ /* 0x000fe2000f8e02ff */
[----:B------:R-:W-:Y:S01]  /*7a20*/  LEA.HI.X.SX32 R219, R115, R96, 0x1, P6 ;  /* 0x0000006073db7211 */ /* 0x000fe200030f0eff */
[----:B------:R0:W4:Y:S01]  /*7a30*/  @P3 LDG.E.U16 R208, desc[UR24][R140.64] ;  /* 0x000000188cd03981 */ /* 0x000122000c1e1500 */
[----:B------:R-:W-:-:S02]  /*7a40*/  SEL R110, R161, R110, !P1 ;  /* 0x0000006ea16e7207 */ /* 0x000fc40004800000 */
[----:B------:R-:W-:Y:S02]  /*7a50*/  SEL R112, R161, R112, !P1 ;  /* 0x00000070a1707207 */ /* 0x000fe40004800000 */
[CC--:B------:R-:W-:Y:S02]  /*7a60*/  LEA R166, P5, R108.reuse, R97.reuse, 0x1 ;  /* 0x000000616ca67211 */ /* 0x0c0fe400078a08ff */
[----:B------:R-:W-:Y:S02]  /*7a70*/  LEA R174, P6, R111, R97, 0x1 ;  /* 0x000000616fae7211 */ /* 0x000fe400078c08ff */
[----:B------:R-:W-:Y:S01]  /*7a80*/  PRMT R213, RZ, 0x7610, R213 ;  /* 0x00007610ffd57816 */ /* 0x000fe200000000d5 */
[----:B0-----:R-:W-:Y:S01]  /*7a90*/  @P3 IMAD.MOV.U32 R140, RZ, RZ, R36 ;  /* 0x000000ffff8c3224 */ /* 0x001fe200078e0024 */
[----:B------:R0:W-:Y:S01]  /*7aa0*/  STL [R1+0x1e4], R36 ;  /* 0x0001e42401007387 */ /* 0x0001e20000100800 */
[----:B------:R-:W-:Y:S01]  /*7ab0*/  @P3 IMAD.MOV.U32 R141, RZ, RZ, R37 ;  /* 0x000000ffff8d3224 */ /* 0x000fe200078e0025 */
[----:B------:R-:W-:Y:S01]  /*7ac0*/  LEA.HI.X.SX32 R181, R108, R96, 0x1, P5 ;  /* 0x000000606cb57211 */ /* 0x000fe200028f0eff */
[----:B------:R-:W-:Y:S01]  /*7ad0*/  @!P4 IMAD.IADD R103, R103, 0x1, -R95 ;  /* 0x000000016767c824 */ /* 0x000fe200078e0a5f */
[----:B------:R-:W-:Y:S01]  /*7ae0*/  ISETP.GE.AND P4, PT, R217, RZ, PT ;  /* 0x000000ffd900720c */ /* 0x000fe20003f86270 */
[----:B------:R-:W-:Y:S01]  /*7af0*/  IMAD R110, R110, UR9, RZ ;  /* 0x000000096e6e7c24 */ /* 0x000fe2000f8e02ff */
[C---:B------:R-:W-:Y:S01]  /*7b00*/  SEL R123, R161.reuse, R123, !P1 ;  /* 0x0000007ba17b7207 */ /* 0x040fe20004800000 */
[----:B------:R-:W-:Y:S01]  /*7b10*/  IMAD R112, R112, UR9, RZ ;  /* 0x0000000970707c24 */ /* 0x000fe2000f8e02ff */
[----:B------:R-:W-:-:S02]  /*7b20*/  SEL R138, R161, R138, !P1 ;  /* 0x0000008aa18a7207 */ /* 0x000fc40004800000 */
[-C--:B0-----:R-:W-:Y:S01]  /*7b30*/  LEA.HI.X.SX32 R36, R111, R96.reuse, 0x1, P6 ;  /* 0x000000606f247211 */ /* 0x081fe200030f0eff */
[----:B------:R-:W-:Y:S01]  /*7b40*/  STL [R1+0x1fc], R12 ;  /* 0x0001fc0c01007387 */ /* 0x000fe20000100800 */
[-C--:B------:R-:W-:Y:S02]  /*7b50*/  LEA R217, P5, R109, R97.reuse, 0x1 ;  /* 0x000000616dd97211 */ /* 0x080fe400078a08ff */
[----:B------:R-:W-:Y:S01]  /*7b60*/  LEA R243, P6, R113, R97, 0x1 ;  /* 0x0000006171f37211 */ /* 0x000fe200078c08ff */
[----:B------:R0:W2:Y:S01]  /*7b70*/  @P3 LDG.E.U16 R213, desc[UR24][R140.64] ;  /* 0x000000188cd53981 */ /* 0x0000a2000c1e1500 */
[----:B------:R-:W-:Y:S01]  /*7b80*/  PRMT R16, RZ, 0x7610, R16 ;  /* 0x00007610ff107816 */ /* 0x000fe20000000010 */
[----:B------:R-:W-:Y:S01]  /*7b90*/  IMAD R123, R123, UR9, RZ ;  /* 0x000000097b7b7c24 */ /* 0x000fe2000f8e02ff */
[-C--:B------:R-:W-:Y:S01]  /*7ba0*/  LEA.HI.X.SX32 R173, R109, R96.reuse, 0x1, P5 ;  /* 0x000000606dad7211 */ /* 0x080fe200028f0eff */
[----:B------:R-:W-:Y:S01]  /*7bb0*/  STL [R1+0x1e0], R37 ;  /* 0x0001e02501007387 */ /* 0x000fe20000100800 */
[----:B------:R-:W-:Y:S01]  /*7bc0*/  LEA.HI.X.SX32 R238, R113, R96, 0x1, P6 ;  /* 0x0000006071ee7211 */ /* 0x000fe200030f0eff */
[----:B------:R-:W-:Y:S01]  /*7bd0*/  IMAD R138, R138, UR9, RZ ;  /* 0x000000098a8a7c24 */ /* 0x000fe2000f8e02ff */
[----:B------:R-:W-:Y:S01]  /*7be0*/  SEL R125, R161, R125, !P1 ;  /* 0x0000007da17d7207 */ /* 0x000fe20004800000 */
[----:B------:R1:W-:Y:S01]  /*7bf0*/  STL [R1+0x1f8], R14 ;  /* 0x0001f80e01007387 */ /* 0x0003e20000100800 */
[----:B0-----:R-:W-:-:S02]  /*7c00*/  @P3 IMAD.MOV.U32 R140, RZ, RZ, R12 ;  /* 0x000000ffff8c3224 */ /* 0x001fc400078e000c */
[----:B------:R-:W-:Y:S01]  /*7c10*/  @P3 IMAD.MOV.U32 R141, RZ, RZ, R14 ;  /* 0x000000ffff8d3224 */ /* 0x000fe200078e000e */
[----:B------:R0:W-:Y:S01]  /*7c20*/  STL [R1+0x214], R10 ;  /* 0x0002140a01007387 */ /* 0x0001e20000100800 */
[----:B------:R-:W-:Y:S02]  /*7c30*/  SEL R135, R161, R135, !P1 ;  /* 0x00000087a1877207 */ /* 0x000fe40004800000 */
[-C--:B------:R-:W-:Y:S01]  /*7c40*/  LEA R239, P5, R110, R97.reuse, 0x1 ;  /* 0x000000616eef7211 */ /* 0x080fe200078a08ff */
[----:B------:R-:W-:Y:S01]  /*7c50*/  STL [R1+0x22c], R8 ;  /* 0x00022c0801007387 */ /* 0x000fe20000100800 */
[----:B-1----:R-:W-:-:S03]  /*7c60*/  LEA R14, P6, R112, R97, 0x1 ;  /* 0x00000061700e7211 */ /* 0x002fc600078c08ff */
[----:B------:R-:W-:Y:S01]  /*7c70*/  STL [R1+0x210], R11 ;  /* 0x0002100b01007387 */ /* 0x000fe20000100800 */
[-C--:B------:R-:W-:Y:S01]  /*7c80*/  LEA.HI.X.SX32 R242, R110, R96.reuse, 0x1, P5 ;  /* 0x000000606ef27211 */ /* 0x080fe200028f0eff */
[----:B------:R-:W-:Y:S01]  /*7c90*/  IMAD R125, R125, UR9, RZ ;  /* 0x000000097d7d7c24 */ /* 0x000fe2000f8e02ff */
[----:B------:R-:W-:Y:S01]  /*7ca0*/  LEA.HI.X.SX32 R45, R112, R96, 0x1, P6 ;  /* 0x00000060702d7211 */ /* 0x000fe200030f0eff */
[----:B------:R1:W-:Y:S01]  /*7cb0*/  STL [R1+0x228], R9 ;  /* 0x0002280901007387 */ /* 0x0003e20000100800 */
[----:B------:R-:W-:Y:S01]  /*7cc0*/  SEL R127, R161, R127, !P1 ;  /* 0x0000007fa17f7207 */ /* 0x000fe20004800000 */
[----:B------:R-:W-:Y:S02]  /*7cd0*/  IMAD R135, R135, UR9, RZ ;  /* 0x0000000987877c24 */ /* 0x000fe4000f8e02ff */
[----:B------:R0:W2:Y:S01]  /*7ce0*/  @P3 LDG.E.U16 R16, desc[UR24][R140.64] ;  /* 0x000000188c103981 */ /* 0x0000a2000c1e1500 */
[----:B------:R-:W-:Y:S02]  /*7cf0*/  SEL R137, R161, R137, !P1 ;  /* 0x00000089a1897207 */ /* 0x000fe40004800000 */
[-C--:B------:R-:W-:Y:S01]  /*7d00*/  LEA R12, P6, R138, R97.reuse, 0x1 ;  /* 0x000000618a0c7211 */ /* 0x080fe200078c08ff */
[----:B------:R1:W-:Y:S04]  /*7d10*/  STL [R1+0x244], R6 ;  /* 0x0002440601007387 */ /* 0x0003e80000100800 */
[----:B------:R-:W-:Y:S01]  /*7d20*/  STL [R1+0x254], R3 ;  /* 0x0002540301007387 */ /* 0x000fe20000100800 */
[----:B0-----:R-:W-:Y:S01]  /*7d30*/  @P3 IMAD.MOV.U32 R140, RZ, RZ, R10 ;  /* 0x000000ffff8c3224 */ /* 0x001fe200078e000a */
[----:B------:R-:W-:-:S02]  /*7d40*/  LEA R10, P5, R123, R97, 0x1 ;  /* 0x000000617b0a7211 */ /* 0x000fc400078a08ff */
[----:B------:R0:W-:Y:S01]  /*7d50*/  STL [R1+0x240], R7 ;  /* 0x0002400701007387 */ /* 0x0001e20000100800 */
[----:B------:R-:W-:-:S03]  /*7d60*/  LEA.HI.X.SX32 R39, R138, R96, 0x1, P6 ;  /* 0x000000608a277211 */ /* 0x000fc600030f0eff */
[----:B------:R0:W-:Y:S01]  /*7d70*/  STL [R1+0x250], R4 ;  /* 0x0002500401007387 */ /* 0x0001e20000100800 */
[----:B------:R-:W-:Y:S01]  /*7d80*/  LEA.HI.X.SX32 R46, R123, R96, 0x1, P5 ;  /* 0x000000607b2e7211 */ /* 0x000fe200028f0eff */
[----:B------:R-:W-:Y:S02]  /*7d90*/  IMAD R127, R127, UR9, RZ ;  /* 0x000000097f7f7c24 */ /* 0x000fe4000f8e02ff */
[----:B------:R-:W-:Y:S01]  /*7da0*/  STL [R1+0x264], R155 ;  /* 0x0002649b01007387 */ /* 0x000fe20000100800 */
[----:B------:R-:W-:Y:S01]  /*7db0*/  SEL R129, R161, R129, !P1 ;  /* 0x00000081a1817207 */ /* 0x000fe20004800000 */
[----:B------:R-:W-:Y:S01]  /*7dc0*/  IMAD R137, R137, UR9, RZ ;  /* 0x0000000989897c24 */ /* 0x000fe2000f8e02ff */
[----:B------:R-:W-:Y:S01]  /*7dd0*/  SEL R136, R161, R136, !P1 ;  /* 0x00000088a1887207 */ /* 0x000fe20004800000 */
[----:B------:R-:W-:Y:S01]  /*7de0*/  STL [R1+0x274], R154 ;  /* 0x0002749a01007387 */ /* 0x000fe20000100800 */
[-C--:B------:R-:W-:Y:S02]  /*7df0*/  LEA R218, P5, R125, R97.reuse, 0x1 ;  /* 0x000000617dda7211 */ /* 0x080fe400078a08ff */
[----:B------:R-:W-:Y:S01]  /*7e00*/  LEA R246, P6, R135, R97, 0x1 ;  /* 0x0000006187f67211 */ /* 0x000fe200078c08ff */
[----:B------:R-:W-:Y:S01]  /*7e10*/  STL [R1+0x260], R235 ;  /* 0x000260eb01007387 */ /* 0x000fe20000100800 */
[----:B------:R-:W-:-:S03]  /*7e20*/  PRMT R18, RZ, 0x7610, R18 ;  /* 0x00007610ff127816 */ /* 0x000fc60000000012 */
[----:B------:R-:W-:Y:S01]  /*7e30*/  STL [R1+0x284], R166 ;  /* 0x000284a601007387 */ /* 0x000fe20000100800 */
[----:B------:R-:W-:-:S03]  /*7e40*/  LEA.HI.X.SX32 R44, R125, R96, 0x1, P5 ;  /* 0x000000607d2c7211 */ /* 0x000fc600028f0eff */
[----:B------:R0:W-:Y:S01]  /*7e50*/  STL [R1+0x270], R219 ;  /* 0x000270db01007387 */ /* 0x0001e20000100800 */
[----:B------:R-:W-:Y:S01]  /*7e60*/  LEA.HI.X.SX32 R37, R135, R96, 0x1, P6 ;  /* 0x0000006087257211 */ /* 0x000fe200030f0eff */
[----:B------:R-:W-:Y:S02]  /*7e70*/  @P3 IMAD.MOV.U32 R141, RZ, RZ, R11 ;  /* 0x000000ffff8d3224 */ /* 0x000fe400078e000b */
[----:B------:R-:W-:Y:S01]  /*7e80*/  STL [R1+0x294], R174 ;  /* 0x000294ae01007387 */ /* 0x000fe20000100800 */
[----:B------:R-:W-:Y:S01]  /*7e90*/  SEL R131, R161, R131, !P1 ;  /* 0x00000083a1837207 */ /* 0x000fe20004800000 */
[----:B------:R-:W-:Y:S01]  /*7ea0*/  IMAD R129, R129, UR9, RZ ;  /* 0x0000000981817c24 */ /* 0x000fe2000f8e02ff */
[----:B------:R-:W-:Y:S01]  /*7eb0*/  SEL R139, R161, R139, !P1 ;  /* 0x0000008ba18b7207 */ /* 0x000fe20004800000 */
[----:B------:R0:W-:Y:S01]  /*7ec0*/  STL [R1+0x280], R181 ;  /* 0x000280b501007387 */ /* 0x0001e20000100800 */
[----:B------:R-:W-:Y:S01]  /*7ed0*/  IMAD R136, R136, UR9, RZ ;  /* 0x0000000988887c24 */ /* 0x000fe2000f8e02ff */
[----:B------:R-:W-:-:S02]  /*7ee0*/  LEA R93, P5, R127, R97, 0x1 ;  /* 0x000000617f5d7211 */ /* 0x000fc400078a08ff */
[----:B------:R-:W-:Y:S01]  /*7ef0*/  STL [R1+0x2a4], R217 ;  /* 0x0002a4d901007387 */ /* 0x000fe20000100800 */
[----:B------:R-:W-:-:S03]  /*7f00*/  LEA R220, P6, R137, R97, 0x1 ;  /* 0x0000006189dc7211 */ /* 0x000fc600078c08ff */
[----:B------:R0:W-:Y:S01]  /*7f10*/  STL [R1+0x290], R36 ;  /* 0x0002902401007387 */ /* 0x0001e20000100800 */
[----:B------:R-:W-:-:S03]  /*7f20*/  LEA.HI.X.SX32 R225, R127, R96, 0x1, P5 ;  /* 0x000000607fe17211 */ /* 0x000fc600028f0eff */
[----:B------:R-:W-:Y:S01]  /*7f30*/  STL [R1+0x2b4], R243 ;  /* 0x0002b4f301007387 */ /* 0x000fe20000100800 */
[----:B------:R-:W-:Y:S01]  /*7f40*/  LEA.HI.X.SX32 R233, R137, R96, 0x1, P6 ;  /* 0x0000006089e97211 */ /* 0x000fe200030f0eff */
[----:B------:R-:W-:Y:S02]  /*7f50*/  IMAD R131, R131, UR9, RZ ;  /* 0x0000000983837c24 */ /* 0x000fe4000f8e02ff */
[----:B------:R0:W-:Y:S01]  /*7f60*/  STL [R1+0x2a0], R173 ;  /* 0x0002a0ad01007387 */ /* 0x0001e20000100800 */
[----:B------:R-:W-:Y:S01]  /*7f70*/  PRMT R210, RZ, 0x7610, R210 ;  /* 0x00007610ffd27816 */ /* 0x000fe200000000d2 */
[----:B------:R-:W-:Y:S01]  /*7f80*/  IMAD R139, R139, UR9, RZ ;  /* 0x000000098b8b7c24 */ /* 0x000fe2000f8e02ff */
[C---:B------:R-:W-:Y:S01]  /*7f90*/  SEL R133, R161.reuse, R133, !P1 ;  /* 0x00000085a1857207 */ /* 0x040fe20004800000 */
[----:B------:R-:W-:Y:S01]  /*7fa0*/  STL [R1+0x2c4], R239 ;  /* 0x0002c4ef01007387 */ /* 0x000fe20000100800 */
[----:B------:R-:W-:Y:S02]  /*7fb0*/  SEL R119, R161, R119, !P1 ;  /* 0x00000077a1777207 */ /* 0x000fe40004800000 */
[-C--:B------:R-:W-:Y:S01]  /*7fc0*/  LEA R149, P5, R129, R97.reuse, 0x1 ;  /* 0x0000006181957211 */ /* 0x080fe200078a08ff */
[----:B------:R0:W2:Y:S01]  /*7fd0*/  @P3 LDG.E.U16 R18, desc[UR24][R140.64] ;  /* 0x000000188c123981 */ /* 0x0000a2000c1e1500 */
[----:B------:R-:W-:-:S03]  /*7fe0*/  LEA R150, P6, R136, R97, 0x1 ;  /* 0x0000006188967211 */ /* 0x000fc600078c08ff */
[----:B------:R1:W-:Y:S01]  /*7ff0*/  STL [R1+0x2b0], R238 ;  /* 0x0002b0ee01007387 */ /* 0x0003e20000100800 */
[----:B------:R-:W-:-:S03]  /*8000*/  LEA.HI.X.SX32 R162, R129, R96, 0x1, P5 ;  /* 0x0000006081a27211 */ /* 0x000fc600028f0eff */
[----:B------:R-:W-:Y:S01]  /*8010*/  STL [R1+0x2d4], R14 ;  /* 0x0002d40e01007387 */ /* 0x000fe20000100800 */
[----:B0-----:R-:W-:Y:S02]  /*8020*/  @P3 IMAD.MOV.U32 R140, RZ, RZ, R8 ;  /* 0x000000ffff8c3224 */ /* 0x001fe400078e0008 */
[----:B------:R-:W-:Y:S01]  /*8030*/  @P3 IMAD.MOV.U32 R141, RZ, RZ, R9 ;  /* 0x000000ffff8d3224 */ /* 0x000fe200078e0009 */
[----:B------:R0:W-:Y:S01]  /*8040*/  STL [R1+0x2c0], R242 ;  /* 0x0002c0f201007387 */ /* 0x0001e20000100800 */
[----:B------:R-:W-:Y:S01]  /*8050*/  LEA.HI.X.SX32 R169, R136, R96, 0x1, P6 ;  /* 0x0000006088a97211 */ /* 0x000fe200030f0eff */
[----:B------:R-:W-:Y:S02]  /*8060*/  IMAD R133, R133, UR9, RZ ;  /* 0x0000000985857c24 */ /* 0x000fe4000f8e02ff */
[----:B------:R-:W-:Y:S01]  /*8070*/  STL [R1+0x2e4], R10 ;  /* 0x0002e40a01007387 */ /* 0x000fe20000100800 */
[----:B------:R-:W-:Y:S01]  /*8080*/  SEL R134, R161, R134, !P1 ;  /* 0x00000086a1867207 */ /* 0x000fe20004800000 */
[----:B------:R-:W-:Y:S01]  /*8090*/  IMAD R119, R119, UR9, RZ ;  /* 0x0000000977777c24 */ /* 0x000fe2000f8e02ff */
[----:B------:R-:W-:Y:S01]  /*80a0*/  SEL R120, R161, R120, !P1 ;  /* 0x00000078a1787207 */ /* 0x000fe20004800000 */
[----:B------:R0:W-:Y:S01]  /*80b0*/  STL [R1+0x2d0], R45 ;  /* 0x0002d02d01007387 */ /* 0x0001e20000100800 */
[----:B------:R-:W-:-:S02]  /*80c0*/  LEA R43, P5, R131, R97, 0x1 ;  /* 0x00000061832b7211 */ /* 0x000fc400078a08ff */
[----:B------:R-:W-:Y:S01]  /*80d0*/  LEA R222, P6, R139, R97, 0x1 ;  /* 0x000000618bde7211 */ /* 0x000fe200078c08ff */
[----:B------:R-:W-:Y:S01]  /*80e0*/  STL [R1+0x2f4], R12 ;  /* 0x0002f40c01007387 */ /* 0x000fe20000100800 */
[----:B------:R-:W-:-:S03]  /*80f0*/  PRMT R15, RZ, 0x7610, R15 ;  /* 0x00007610ff0f7816 */ /* 0x000fc6000000000f */
[----:B------:R0:W2:Y:S01]  /*8100*/  @P3 LDG.E.U16 R210, desc[UR24][R140.64] ;  /* 0x000000188cd23981 */ /* 0x0000a2000c1e1500 */
[----:B------:R-:W-:-:S03]  /*8110*/  LEA.HI.X.SX32 R41, R131, R96, 0x1, P5 ;  /* 0x0000006083297211 */ /* 0x000fc600028f0eff */
[----:B------:R2:W-:Y:S01]  /*8120*/  STL [R1+0x2e0], R46 ;  /* 0x0002e02e01007387 */ /* 0x0005e20000100800 */
[----:B-1----:R-:W-:-:S03]  /*8130*/  LEA.HI.X.SX32 R9, R139, R96, 0x1, P6 ;  /* 0x000000608b097211 */ /* 0x002fc600030f0eff */
[----:B------:R-:W-:Y:S01]  /*8140*/  STL [R1+0x304], R218 ;  /* 0x000304da01007387 */ /* 0x000fe20000100800 */
[----:B0-----:R-:W-:Y:S02]  /*8150*/  @P3 IMAD.MOV.U32 R140, RZ, RZ, R6 ;  /* 0x000000ffff8c3224 */ /* 0x001fe400078e0006 */
[----:B------:R-:W-:Y:S01]  /*8160*/  @P3 IMAD.MOV.U32 R141, RZ, RZ, R7 ;  /* 0x000000ffff8d3224 */ /* 0x000fe200078e0007 */
[----:B------:R0:W-:Y:S01]  /*8170*/  STL [R1+0x2f0], R39 ;  /* 0x0002f02701007387 */ /* 0x0001e20000100800 */
[C---:B------:R-:W-:Y:S01]  /*8180*/  SEL R121, R161.reuse, R121, !P1 ;  /* 0x00000079a1797207 */ /* 0x040fe20004800000 */
[----:B------:R-:W-:Y:S01]  /*8190*/  IMAD R134, R134, UR9, RZ ;  /* 0x0000000986867c24 */ /* 0x000fe2000f8e02ff */
[----:B------:R-:W-:Y:S01]  /*81a0*/  SEL R122, R161, R122, !P1 ;  /* 0x0000007aa17a7207 */ /* 0x000fe20004800000 */
[----:B------:R-:W-:Y:S01]  /*81b0*/  STL [R1+0x314], R246 ;  /* 0x000314f601007387 */ /* 0x000fe20000100800 */
[----:B------:R-:W-:Y:S01]  /*81c0*/  IMAD R120, R120, UR9, RZ ;  /* 0x0000000978787c24 */ /* 0x000fe2000f8e02ff */
[----:B------:R-:W-:-:S02]  /*81d0*/  LEA R152, P5, R133, R97, 0x1 ;  /* 0x0000006185987211 */ /* 0x000fc400078a08ff */
[----:B------:R1:W-:Y:S01]  /*81e0*/  STL [R1+0x300], R44 ;  /* 0x0003002c01007387 */ /* 0x0003e20000100800 */
[----:B------:R-:W-:Y:S02]  /*81f0*/  LEA R40, P6, R119, R97, 0x1 ;  /* 0x0000006177287211 */ /* 0x000fe400078c08ff */
[----:B------:R-:W-:Y:S01]  /*8200*/  PRMT R17, RZ, 0x7610, R17 ;  /* 0x00007610ff117816 */ /* 0x000fe20000000011 */
[----:B------:R-:W-:Y:S01]  /*8210*/  STL [R1+0x324], R93 ;  /* 0x0003245d01007387 */ /* 0x000fe20000100800 */
[----:B------:R-:W-:-:S03]  /*8220*/  SEL R117, R161, R117, !P1 ;  /* 0x00000075a1757207 */ /* 0x000fc60004800000 */
[----:B------:R0:W2:Y:S01]  /*8230*/  @P3 LDG.E.U16 R15, desc[UR24][R140.64] ;  /* 0x000000188c0f3981 */ /* 0x0000a2000c1e1500 */
[----:B------:R-:W-:-:S03]  /*8240*/  LEA.HI.X.SX32 R224, R133, R96, 0x1, P5 ;  /* 0x0000006085e07211 */ /* 0x000fc600028f0eff */
[----:B------:R1:W-:Y:S01]  /*8250*/  STL [R1+0x310], R37 ;  /* 0x0003102501007387 */ /* 0x0003e20000100800 */
[----:B------:R-:W-:Y:S01]  /*8260*/  LEA.HI.X.SX32 R38, R119, R96, 0x1, P6 ;  /* 0x0000006077267211 */ /* 0x000fe200030f0eff */
[----:B------:R-:W-:Y:S02]  /*8270*/  IMAD R121, R121, UR9, RZ ;  /* 0x0000000979797c24 */ /* 0x000fe4000f8e02ff */
        /* <DEDUP_REMOVED lines=8> */
[----:B------:R-:W-:-:S02]  /*8300*/  LEA R251, P5, R134, R97, 0x1 ;  /* 0x0000006186fb7211 */ /* 0x000fc400078a08ff */
[----:B------:R-:W-:Y:S01]  /*8310*/  LEA R164, P6, R120, R97, 0x1 ;  /* 0x0000006178a47211 */ /* 0x000fe200078c08ff */
[----:B------:R0:W-:Y:S01]  /*8320*/  STL [R1+0x330], R233 ;  /* 0x000330e901007387 */ /* 0x0001e20000100800 */
[----:B------:R-:W-:Y:S01]  /*8330*/  SEL R118, R161, R118, !P1 ;  /* 0x00000076a1767207 */ /* 0x000fe20004800000 */
[----:B------:R-:W-:Y:S02]  /*8340*/  IMAD R108, R117, UR9, RZ ;  /* 0x00000009756c7c24 */ /* 0x000fe4000f8e02ff */
[----:B------:R-:W-:Y:S01]  /*8350*/  STL [R1+0xe4], R150 ;  /* 0x0000e49601007387 */ /* 0x000fe20000100800 */
[----:B------:R-:W-:Y:S01]  /*8360*/  @!P4 IMAD.MOV R103, RZ, RZ, -R103 ;  /* 0x000000ffff67c224 */ /* 0x000fe200078e0a67 */
[C---:B------:R-:W-:Y:S02]  /*8370*/  SEL R142, R161.reuse, R105, !P1 ;  /* 0x00000069a18e7207 */ /* 0x040fe40004800000 */
[----:B------:R0:W2:Y:S01]  /*8380*/  @P3 LDG.E.U16 R17, desc[UR24][R140.64] ;  /* 0x000000188c113981 */ /* 0x0000a2000c1e1500 */
[-C--:B------:R-:W-:Y:S01]  /*8390*/  LEA.HI.X.SX32 R201, R134, R96.reuse, 0x1, P5 ;  /* 0x0000006086c97211 */ /* 0x080fe200028f0eff */
[----:B------:R-:W-:Y:S01]  /*83a0*/  IMAD R105, R126, UR9, RZ ;  /* 0x000000097e697c24 */ /* 0x000fe2000f8e02ff */
[----:B------:R-:W-:Y:S01]  /*83b0*/  LEA.HI.X.SX32 R117, R120, R96, 0x1, P6 ;  /* 0x0000006078757211 */ /* 0x000fe200030f0eff */
[----:B------:R1:W-:Y:S01]  /*83c0*/  STL [R1+0x340], R162 ;  /* 0x000340a201007387 */ /* 0x0003e20000100800 */
[----:B------:R-:W-:-:S02]  /*83d0*/  SEL R128, R161, R128, !P1 ;  /* 0x00000080a1807207 */ /* 0x000fc40004800000 */
[----:B------:R-:W-:Y:S01]  /*83e0*/  SEL R130, R161, R130, !P1 ;  /* 0x00000082a1827207 */ /* 0x000fe20004800000 */
[----:B------:R-:W-:Y:S01]  /*83f0*/  STL [R1+0xfc], R43 ;  /* 0x0000fc2b01007387 */ /* 0x000fe20000100800 */
[-C--:B------:R-:W-:Y:S02]  /*8400*/  LEA R113, P5, R121, R97.reuse, 0x1 ;  /* 0x0000006179717211 */ /* 0x080fe400078a08ff */
[C---:B0-----:R-:W-:Y:S01]  /*8410*/  SEL R141, R161.reuse, R106, !P1 ;  /* 0x0000006aa18d7207 */ /* 0x041fe20004800000 */
[----:B------:R-:W-:Y:S01]  /*8420*/  IMAD R106, R124, UR9, RZ ;  /* 0x000000097c6a7c24 */ /* 0x000fe2000f8e02ff */
[----:B------:R0:W-:Y:S01]  /*8430*/  STL [R1+0xe0], R169 ;  /* 0x0000e0a901007387 */ /* 0x0001e20000100800 */
[----:B------:R-:W-:Y:S02]  /*8440*/  LEA R114, P6, R122, R97, 0x1 ;  /* 0x000000617a727211 */ /* 0x000fe400078c08ff */
[C---:B------:R-:W-:Y:S01]  /*8450*/  SEL R140, R161.reuse, R107, !P1 ;  /* 0x0000006ba18c7207 */ /* 0x040fe20004800000 */
[----:B------:R-:W-:Y:S01]  /*8460*/  STL [R1+0x114], R222 ;  /* 0x000114de01007387 */ /* 0x000fe20000100800 */
[----:B------:R-:W-:Y:S01]  /*8470*/  IMAD R107, R118, UR9, RZ ;  /* 0x00000009766b7c24 */ /* 0x000fe2000f8e02ff */
[----:B------:R-:W-:-:S02]  /*8480*/  SEL R143, R161, R103, !P1 ;  /* 0x00000067a18f7207 */ /* 0x000fc40004800000 */
[----:B------:R0:W-:Y:S01]  /*8490*/  STL [R1+0xf8], R41 ;  /* 0x0000f82901007387 */ /* 0x0001e20000100800 */
[----:B------:R-:W-:Y:S01]  /*84a0*/  SEL R145, R161, R104, !P1 ;  /* 0x00000068a1917207 */ /* 0x000fe20004800000 */
[----:B------:R-:W-:Y:S01]  /*84b0*/  IMAD R104, R128, UR9, RZ ;  /* 0x0000000980687c24 */ /* 0x000fe2000f8e02ff */
[-C--:B------:R-:W-:Y:S01]  /*84c0*/  LEA.HI.X.SX32 R118, R121, R96.reuse, 0x1, P5 ;  /* 0x0000006079767211 */ /* 0x080fe200028f0eff */
[----:B------:R-:W-:Y:S01]  /*84d0*/  STL [R1+0x12c], R152 ;  /* 0x00012c9801007387 */ /* 0x000fe20000100800 */
[----:B------:R-:W-:Y:S01]  /*84e0*/  LEA.HI.X.SX32 R115, R122, R96, 0x1, P6 ;  /* 0x000000607a737211 */ /* 0x000fe200030f0eff */
[----:B------:R-:W-:Y:S01]  /*84f0*/  IMAD R103, R130, UR9, RZ ;  /* 0x0000000982677c24 */ /* 0x000fe2000f8e02ff */
[----:B------:R-:W-:Y:S01]  /*8500*/  SEL R132, R161, R132, !P1 ;  /* 0x00000084a1847207 */ /* 0x000fe20004800000 */
[----:B------:R0:W-:Y:S01]  /*8510*/  STL [R1+0x110], R9 ;  /* 0x0001100901007387 */ /* 0x0001e20000100800 */
[-C--:B------:R-:W-:Y:S02]  /*8520*/  LEA R229, P5, R106, R97.reuse, 0x1 ;  /* 0x000000616ae57211 */ /* 0x080fe400078a08ff */
[----:B------:R-:W-:Y:S01]  /*8530*/  LEA R252, P6, R105, R97, 0x1 ;  /* 0x0000006169fc7211 */ /* 0x000fe200078c08ff */
[----:B------:R-:W-:Y:S01]  /*8540*/  STL [R1+0x144], R40 ;  /* 0x0001442801007387 */ /* 0x000fe20000100800 */
[----:B------:R-:W-:-:S03]  /*8550*/  SEL R144, R161, R102, !P1 ;  /* 0x00000066a1907207 */ /* 0x000fc60004800000 */
[----:B------:R0:W-:Y:S01]  /*8560*/  STL [R1+0x128], R224 ;  /* 0x000128e001007387 */ /* 0x0001e20000100800 */
[----:B------:R-:W-:-:S03]  /*8570*/  LEA.HI.X.SX32 R177, R106, R96, 0x1, P5 ;  /* 0x000000606ab17211 */ /* 0x000fc600028f0eff */
[----:B------:R-:W2:Y:S01]  /*8580*/  LDL R119, [R1+0x598] ;  /* 0x0005980001777983 */ /* 0x000ea20000100800 */
[----:B------:R-:W-:Y:S01]  /*8590*/  LEA.HI.X.SX32 R249, R105, R96, 0x1, P6 ;  /* 0x0000006069f97211 */ /* 0x000fe200030f0eff */
[----:B------:R-:W-:Y:S02]  /*85a0*/  IMAD R102, R132, UR9, RZ ;  /* 0x0000000984667c24 */ /* 0x000fe4000f8e02ff */
[----:B------:R-:W-:Y:S01]  /*85b0*/  STL [R1+0x15c], R251 ;  /* 0x00015cfb01007387 */ /* 0x000fe20000100800 */
[----:B------:R-:W-:Y:S02]  /*85c0*/  SEL R116, R161, R116, !P1 ;  /* 0x00000074a1747207 */ /* 0x000fe40004800000 */
[-C--:B------:R-:W-:Y:S01]  /*85d0*/  LEA R226, P5, R104, R97.reuse, 0x1 ;  /* 0x0000006168e27211 */ /* 0x080fe200078a08ff */
[----:B------:R0:W-:Y:S01]  /*85e0*/  STL [R1+0x140], R38 ;  /* 0x0001402601007387 */ /* 0x0001e20000100800 */
[----:B------:R-:W-:-:S03]  /*85f0*/  LEA R159, P6, R103, R97, 0x1 ;  /* 0x00000061679f7211 */ /* 0x000fc600078c08ff */
[----:B------:R-:W-:Y:S01]  /*8600*/  STL [R1+0x174], R164 ;  /* 0x000174a401007387 */ /* 0x000fe20000100800 */
[----:B------:R-:W-:-:S03]  /*8610*/  LEA.HI.X.SX32 R248, R104, R96, 0x1, P5 ;  /* 0x0000006068f87211 */ /* 0x000fc600028f0eff */
[----:B------:R0:W-:Y:S01]  /*8620*/  STL [R1+0x158], R201 ;  /* 0x000158c901007387 */ /* 0x0001e20000100800 */
[----:B------:R-:W-:-:S03]  /*8630*/  LEA.HI.X.SX32 R245, R103, R96, 0x1, P6 ;  /* 0x0000006067f57211 */ /* 0x000fc600030f0eff */
[----:B------:R-:W-:Y:S01]  /*8640*/  STL [R1+0x18c], R113 ;  /* 0x00018c7101007387 */ /* 0x000fe20000100800 */
[----:B------:R-:W-:Y:S01]  /*8650*/  IMAD R109, R116, UR9, RZ ;  /* 0x00000009746d7c24 */ /* 0x000fe2000f8e02ff */
[-C--:B------:R-:W-:Y:S02]  /*8660*/  LEA R11, P5, R102, R97.reuse, 0x1 ;  /* 0x00000061660b7211 */ /* 0x080fe400078a08ff */
[----:B------:R0:W-:Y:S01]  /*8670*/  STL [R1+0x170], R117 ;  /* 0x0001707501007387 */ /* 0x0001e20000100800 */
[----:B------:R-:W-:-:S03]  /*8680*/  LEA R228, P6, R107, R97, 0x1 ;  /* 0x000000616be47211 */ /* 0x000fc600078c08ff */
[----:B------:R-:W-:Y:S04]  /*8690*/  STL [R1+0x1a4], R114 ;  /* 0x0001a47201007387 */ /* 0x000fe80000100800 */
[----:B------:R-:W-:Y:S01]  /*86a0*/  STL [R1+0x188], R118 ;  /* 0x0001887601007387 */ /* 0x000fe20000100800 */
[----:B------:R-:W-:-:S03]  /*86b0*/  LEA.HI.X.SX32 R241, R102, R96, 0x1, P5 ;  /* 0x0000006066f17211 */ /* 0x000fc600028f0eff */
[----:B------:R-:W-:Y:S01]  /*86c0*/  STL [R1+0x1bc], R229 ;  /* 0x0001bce501007387 */ /* 0x000fe20000100800 */
[----:B------:R-:W-:-:S03]  /*86d0*/  LEA.HI.X.SX32 R156, R107, R96, 0x1, P6 ;  /* 0x000000606b9c7211 */ /* 0x000fc600030f0eff */
[----:B------:R0:W-:Y:S01]  /*86e0*/  STL [R1+0x1a0], R115 ;  /* 0x0001a07301007387 */ /* 0x0001e20000100800 */
[----:B------:R-:W-:Y:S01]  /*86f0*/  IMAD R106, R140, UR9, RZ ;  /* 0x000000098c6a7c24 */ /* 0x000fe2000f8e02ff */
[CC--:B------:R-:W-:Y:S02]  /*8700*/  LEA R232, P5, R108.reuse, R97.reuse, 0x1 ;  /* 0x000000616ce87211 */ /* 0x0c0fe400078a08ff */
[----:B------:R-:W-:Y:S01]  /*8710*/  STL [R1+0x1d4], R252 ;  /* 0x0001d4fc01007387 */ /* 0x000fe20000100800 */
[----:B------:R-:W-:Y:S01]  /*8720*/  IMAD R104, R141, UR9, RZ ;  /* 0x000000098d687c24 */ /* 0x000fe2000f8e02ff */
[----:B------:R-:W-:Y:S02]  /*8730*/  LEA R167, P6, R109, R97, 0x1 ;  /* 0x000000616da77211 */ /* 0x000fe400078c08ff */
[----:B------:R0:W-:Y:S04]  /*8740*/  STL [R1+0x1b8], R177 ;  /* 0x0001b8b101007387 */ /* 0x0001e80000100800 */
        /* <DEDUP_REMOVED lines=8> */
[----:B------:R-:W-:Y:S01]  /*87d0*/  IMAD R102, R143, UR9, RZ ;  /* 0x000000098f667c24 */ /* 0x000fe2000f8e02ff */
[----:B------:R-:W-:Y:S02]  /*87e0*/  LEA R7, P6, R104, R97, 0x1 ;  /* 0x0000006168077211 */ /* 0x000fe400078c08ff */
[----:B------:R-:W-:Y:S04]  /*87f0*/  STL [R1+0x21c], R11 ;  /* 0x00021c0b01007387 */ /* 0x000fe80000100800 */
[----:B------:R0:W-:Y:S01]  /*8800*/  STL [R1+0x200], R245 ;  /* 0x000200f501007387 */ /* 0x0001e20000100800 */
[----:B------:R-:W-:-:S03]  /*8810*/  LEA.HI.X.SX32 R250, R106, R96, 0x1, P5 ;  /* 0x000000606afa7211 */ /* 0x000fc600028f0eff */
[----:B------:R-:W-:Y:S01]  /*8820*/  STL [R1+0x234], R228 ;  /* 0x000234e401007387 */ /* 0x000fe20000100800 */
[----:B------:R-:W-:-:S03]  /*8830*/  LEA.HI.X.SX32 R240, R104, R96, 0x1, P6 ;  /* 0x0000006068f07211 */ /* 0x000fc600030f0eff */
[----:B------:R0:W-:Y:S01]  /*8840*/  STL [R1+0x218], R241 ;  /* 0x000218f101007387 */ /* 0x0001e20000100800 */
[----:B------:R-:W-:-:S03]  /*8850*/  LEA R4, P5, R103, R97, 0x1 ;  /* 0x0000006167047211 */ /* 0x000fc600078a08ff */
[----:B------:R-:W-:Y:S01]  /*8860*/  STL [R1+0x24c], R232 ;  /* 0x00024ce801007387 */ /* 0x000fe20000100800 */
[----:B------:R-:W-:Y:S01]  /*8870*/  LEA R230, P6, R102, R97, 0x1 ;  /* 0x0000006166e67211 */ /* 0x000fe200078c08ff */
[----:B------:R-:W-:Y:S02]  /*8880*/  IMAD R105, R144, UR9, RZ ;  /* 0x0000000990697c24 */ /* 0x000fe4000f8e02ff */
[----:B------:R0:W-:Y:S04]  /*8890*/  STL [R1+0x230], R156 ;  /* 0x0002309c01007387 */ /* 0x0001e80000100800 */
[----:B------:R-:W-:Y:S01]  /*88a0*/  STL [R1+0x25c], R167 ;  /* 0x00025ca701007387 */ /* 0x000fe20000100800 */
[----:B------:R-:W-:-:S03]  /*88b0*/  PRMT R13, RZ, 0x7610, R13 ;  /* 0x00007610ff0d7816 */ /* 0x000fc6000000000d */
[----:B------:R0:W-:Y:S01]  /*88c0*/  STL [R1+0x248], R231 ;  /* 0x000248e701007387 */ /* 0x0001e20000100800 */
[----:B------:R-:W-:-:S03]  /*88d0*/  LEA.HI.X.SX32 R207, R103, R96, 0x1, P5 ;  /* 0x0000006067cf7211 */ /* 0x000fc600028f0eff */
[----:B------:R-:W-:Y:S01]  /*88e0*/  STL [R1+0x26c], R6 ;  /* 0x00026c0601007387 */ /* 0x000fe20000100800 */
[----:B------:R-:W-:Y:S01]  /*88f0*/  LEA.HI.X.SX32 R3, R102, R96, 0x1, P6 ;  /* 0x0000006066037211 */ /* 0x000fe200030f0eff */
[----:B------:R-:W-:Y:S02]  /*8900*/  @P3 IMAD.MOV.U32 R102, RZ, RZ, R155 ;  /* 0x000000ffff663224 */ /* 0x000fe400078e009b */
[----:B------:R0:W-:Y:S01]  /*8910*/  STL [R1+0x258], R8 ;  /* 0x0002580801007387 */ /* 0x0001e20000100800 */
[----:B------:R-:W-:Y:S01]  /*8920*/  @P3 IMAD.MOV.U32 R103, RZ, RZ, R235 ;  /* 0x000000ffff673224 */ /* 0x000fe200078e00eb */
[----:B------:R-:W-:Y:S02]  /*8930*/  LEA R163, P6, R105, R97, 0x1 ;  /* 0x0000006169a37211 */ /* 0x000fe400078c08ff */
[----:B------:R-:W-:Y:S04]  /*8940*/  STL [R1+0x27c], R7 ;  /* 0x00027c0701007387 */ /* 0x000fe80000100800 */
[----:B------:R0:W-:Y:S04]  /*8950*/  STL [R1+0x268], R250 ;  /* 0x000268fa01007387 */ /* 0x0001e80000100800 */
[----:B------:R-:W-:Y:S04]  /*8960*/  STL [R1+0x28c], R4 ;  /* 0x00028c0401007387 */ /* 0x000fe80000100800 */
[----:B------:R0:W-:Y:S04]  /*8970*/  STL [R1+0x278], R240 ;  /* 0x000278f001007387 */ /* 0x0001e80000100800 */
[----:B------:R-:W-:Y:S04]  /*8980*/  STL [R1+0x29c], R230 ;  /* 0x00029ce601007387 */ /* 0x000fe80000100800 */
[----:B------:R0:W-:Y:S04]  /*8990*/  STL [R1+0x288], R207 ;  /* 0x000288cf01007387 */ /* 0x0001e80000100800 */
[----:B------:R0:W3:Y:S04]  /*89a0*/  @P3 LDG.E.U16 R13, desc[UR24][R102.64] ;  /* 0x00000018660d3981 */ /* 0x0000e8000c1e1500 */
[----:B------:R1:W-:Y:S04]  /*89b0*/  STL [R1+0x298], R3 ;  /* 0x0002980301007387 */ /* 0x0003e80000100800 */
[----:B------:R-:W-:Y:S01]  /*89c0*/  STL [R1+0x2ac], R163 ;  /* 0x0002aca301007387 */ /* 0x000fe20000100800 */
[----:B0-----:R-:W-:-:S03]  /*89d0*/  @P3 IMAD.MOV.U32 R103, RZ, RZ, R219 ;  /* 0x000000ffff673224 */ /* 0x001fc600078e00db */
[----:B------:R-:W3:Y:S01]  /*89e0*/  LDL.LU R219, [R1+0x7e0] ;  /* 0x0007e00001db7983 */ /* 0x000ee20000300800 */
[----:B------:R-:W-:Y:S01]  /*89f0*/  ISETP.GT.U32.AND P4, PT, R95, R100, PT ;  /* 0x000000645f00720c */ /* 0x000fe20003f84070 */
[----:B------:R-:W-:Y:S01]  /*8a00*/  IMAD R104, R145, UR9, RZ ;  /* 0x0000000991687c24 */ /* 0x000fe2000f8e02ff */
[----:B------:R-:W-:Y:S01]  /*8a10*/  PRMT R146, RZ, 0x7610, R146 ;  /* 0x00007610ff927816 */ /* 0x000fe20000000092 */
[----:B------:R-:W-:Y:S01]  /*8a20*/  @P3 IMAD.MOV.U32 R102, RZ, RZ, R154 ;  /* 0x000000ffff663224 */ /* 0x000fe200078e009a */
[----:B------:R-:W-:Y:S02]  /*8a30*/  LEA.HI.X.SX32 R155, R105, R96, 0x1, P6 ;  /* 0x00000060699b7211 */ /* 0x000fe400030f0eff */
[----:B------:R-:W-:Y:S02]  /*8a40*/  LEA R235, P6, R104, R97, 0x1 ;  /* 0x0000006168eb7211 */ /* 0x000fe400078c08ff */
[----:B------:R0:W4:Y:S01]  /*8a50*/  @P3 LDG.E.U16 R146, desc[UR24][R102.64] ;  /* 0x0000001866923981 */ /* 0x000122000c1e1500 */
[----:B------:R-:W-:-:S04]  /*8a60*/  PRMT R214, RZ, 0x7610, R214 ;  /* 0x00007610ffd67816 */ /* 0x000fc800000000d6 */
[----:B------:R-:W-:Y:S01]  /*8a70*/  @!P4 IMAD.IADD R100, R100, 0x1, -R95 ;  /* 0x000000016464c824 */ /* 0x000fe200078e0a5f */
[----:B------:R1:W-:Y:S01]  /*8a80*/  STL [R1+0x2a8], R155 ;  /* 0x0002a89b01007387 */ /* 0x0003e20000100800 */
[----:B0-----:R-:W-:-:S03]  /*8a90*/  @P3 IMAD.MOV.U32 R102, RZ, RZ, R166 ;  /* 0x000000ffff663224 */ /* 0x001fc600078e00a6 */
[----:B------:R-:W-:Y:S01]  /*8aa0*/  ISETP.GT.U32.AND P4, PT, R95, R100, PT ;  /* 0x000000645f00720c */ /* 0x000fe20003f84070 */
[----:B------:R-:W-:Y:S01]  /*8ab0*/  @P3 IMAD.MOV.U32 R103, RZ, RZ, R181 ;  /* 0x000000ffff673224 */ /* 0x000fe200078e00b5 */
[----:B------:R-:W-:Y:S01]  /*8ac0*/  STL [R1+0x2bc], R235 ;  /* 0x0002bceb01007387 */ /* 0x000fe20000100800 */
[----:B------:R-:W-:-:S03]  /*8ad0*/  LEA.HI.X.SX32 R154, R104, R96, 0x1, P6 ;  /* 0x00000060689a7211 */ /* 0x000fc600030f0eff */
[----:B------:R-:W5:Y:S01]  /*8ae0*/  LDL.LU R181, [R1+0x7dc] ;  /* 0x0007dc0001b57983 */ /* 0x000f620000300800 */
[----:B------:R-:W-:-:S03]  /*8af0*/  PRMT R215, RZ, 0x7610, R215 ;  /* 0x00007610ffd77816 */ /* 0x000fc600000000d7 */
[----:B------:R-:W4:Y:S04]  /*8b00*/  LDL.LU R166, [R1+0x7d8] ;  /* 0x0007d80001a67983 */ /* 0x000f280000300800 */
[----:B------:R0:W4:Y:S04]  /*8b10*/  @P3 LDG.E.U16 R214, desc[UR24][R102.64] ;  /* 0x0000001866d63981 */ /* 0x000128000c1e1500 */
[----:B------:R1:W-:Y:S01]  /*8b20*/  STL [R1+0x2b8], R154 ;  /* 0x0002b89a01007387 */ /* 0x0003e20000100800 */
[----:B0-----:R-:W-:Y:S02]  /*8b30*/  @P3 IMAD.MOV.U32 R102, RZ, RZ, R174 ;  /* 0x000000ffff663224 */ /* 0x001fe400078e00ae */
[----:B------:R-:W-:-:S02]  /*8b40*/  @P3 IMAD.MOV.U32 R103, RZ, RZ, R36 ;  /* 0x000000ffff673224 */ /* 0x000fc400078e0024 */
[----:B------:R-:W4:Y:S01]  /*8b50*/  LDL.LU R36, [R1+0x7d4] ;  /* 0x0007d40001247983 */ /* 0x000f220000300800 */
[----:B------:R-:W-:-:S03]  /*8b60*/  @!P4 IMAD.IADD R100, R100, 0x1, -R95 ;  /* 0x000000016464c824 */ /* 0x000fc600078e0a5f */
[----:B------:R0:W4:Y:S04]  /*8b70*/  @P3 LDG.E.U16 R215, desc[UR24][R102.64] ;  /* 0x0000001866d73981 */ /* 0x000128000c1e1500 */
[----:B------:R-:W5:Y:S01]  /*8b80*/  LDL.LU R174, [R1+0x7d0] ;  /* 0x0007d00001ae7983 */ /* 0x000f620000300800 */
[----:B0-----:R-:W-:Y:S02]  /*8b90*/  @P3 IMAD.MOV.U32 R103, RZ, RZ, R173 ;  /* 0x000000ffff673224 */ /* 0x001fe400078e00ad */
[----:B------:R-:W-:Y:S01]  /*8ba0*/  @P3 IMAD.MOV.U32 R102, RZ, RZ, R217 ;  /* 0x000000ffff663224 */ /* 0x000fe200078e00d9 */
[----:B------:R-:W5:Y:S04]  /*8bb0*/  LDL.LU R173, [R1+0x7cc] ;  /* 0x0007cc0001ad7983 */ /* 0x000f680000300800 */
[----:B------:R-:W4:Y:S01]  /*8bc0*/  LDL.LU R217, [R1+0x7c8] ;  /* 0x0007c80001d97983 */ /* 0x000f220000300800 */
[----:B--2---:R-:W-:-:S13]  /*8bd0*/  ISETP.GE.AND P6, PT, R119, RZ, PT ;  /* 0x000000ff7700720c */ /* 0x004fda0003fc6270 */
[----:B------:R-:W-:Y:S01]  /*8be0*/  @!P6 IMAD.MOV R100, RZ, RZ, -R100 ;  /* 0x000000ffff64e224 */ /* 0x000fe200078e0a64 */
[----:B------:R-:W-:Y:S02]  /*8bf0*/  ISETP.GE.AND P6, PT, R34, RZ, PT ;  /* 0x000000ff2200720c */ /* 0x000fe40003fc6270 */
[----:B------:R-:W2:Y:S01]  /*8c00*/  LDL.LU R34, [R1+0x7c4] ;  /* 0x0007c40001227983 */ /* 0x000ea20000300800 */
[----:B---3--:R-:W-:-:S06]  /*8c10*/  PRMT R219, RZ, 0x7610, R219 ;  /* 0x00007610ffdb7816 */ /* 0x008fcc00000000db */
[----:B------:R0:W3:Y:S02]  /*8c20*/  @P3 LDG.E.U16 R219, desc[UR24][R102.64] ;  /* 0x0000001866db3981 */ /* 0x0000e4000c1e1500 */
[----:B0-----:R-:W-:Y:S02]  /*8c30*/  @P3 IMAD.MOV.U32 R103, RZ, RZ, R238 ;  /* 0x000000ffff673224 */ /* 0x001fe400078e00ee */
[----:B------:R-:W2:Y:S01]  /*8c40*/  LDL.LU R238, [R1+0x7c0] ;  /* 0x0007c00001ee7983 */ /* 0x000ea20000300800 */
[----:B------:R-:W-:-:S03]  /*8c50*/  @P3 IMAD.MOV.U32 R102, RZ, RZ, R243 ;  /* 0x000000ffff663224 */ /* 0x000fc600078e00f3 */
[----:B------:R-:W3:Y:S01]  /*8c60*/  LDL.LU R243, [R1+0x7bc] ;  /* 0x0007bc0001f37983 */ /* 0x000ee20000300800 */
[----:B------:R-:W-:-:S13]  /*8c70*/  ISETP.GT.U32.AND P5, PT, R95, R101, PT ;  /* 0x000000655f00720c */ /* 0x000fda0003fa4070 */
[----:B------:R-:W-:-:S05]  /*8c80*/  @!P5 IMAD.IADD R101, R101, 0x1, -R95 ;  /* 0x000000016565d824 */ /* 0x000fca00078e0a5f */
[----:B------:R-:W-:Y:S02]  /*8c90*/  ISETP.GT.U32.AND P5, PT, R95, R101, PT ;  /* 0x000000655f00720c */ /* 0x000fe40003fa4070 */
[----:B------:R-:W-:Y:S02]  /*8ca0*/  SEL R100, R161, R100, !P1 ;  /* 0x00000064a1647207 */ /* 0x000fe40004800000 */
[----:B----4-:R-:W-:-:S03]  /*8cb0*/  PRMT R166, RZ, 0x7610, R166 ;  /* 0x00007610ffa67816 */ /* 0x010fc600000000a6 */
[----:B------:R-:W-:-:S03]  /*8cc0*/  IMAD R100, R100, UR9, RZ ;  /* 0x0000000964647c24 */ /* 0x000fc6000f8e02ff */
[----:B------:R0:W4:Y:S03]  /*8cd0*/  @P3 LDG.E.U16 R166, desc[UR24][R102.64] ;  /* 0x0000001866a63981 */ /* 0x000126000c1e1500 */
[----:B------:R-:W-:-:S04]  /*8ce0*/  @!P5 IMAD.IADD R101, R101, 0x1, -R95 ;  /* 0x000000016565d824 */ /* 0x000fc800078e0a5f */
[----:B------:R-:W-:Y:S02]  /*8cf0*/  @!P6 IMAD.MOV R101, RZ, RZ, -R101 ;  /* 0x000000ffff65e224 */ /* 0x000fe400078e0a65 */
[----:B0-----:R-:W-:Y:S01]  /*8d00*/  @P3 IMAD.MOV.U32 R102, RZ, RZ, R239 ;  /* 0x000000ffff663224 */ /* 0x001fe200078e00ef */
[----:B------:R-:W-:Y:S01]  /*8d10*/  LEA R239, P6, R100, R97, 0x1 ;  /* 0x0000006164ef7211 */ /* 0x000fe200078c08ff */
[----:B------:R-:W-:-:S03]  /*8d20*/  @P3 IMAD.MOV.U32 R103, RZ, RZ, R242 ;  /* 0x000000ffff673224 */ /* 0x000fc600078e00f2 */
[----:B------:R-:W-:Y:S01]  /*8d30*/  LEA.HI.X.SX32 R242, R100, R96, 0x1, P6 ;  /* 0x0000006064f27211 */ /* 0x000fe200030f0eff */
[----:B------:R-:W-:Y:S01]  /*8d40*/  STL [R1+0x2cc], R239 ;  /* 0x0002ccef01007387 */ /* 0x000fe20000100800 */
[----:B------:R-:W-:Y:S02]  /*8d50*/  PRMT R217, RZ, 0x7610, R217 ;  /* 0x00007610ffd97816 */ /* 0x000fe400000000d9 */
[----:B------:R-:W-:Y:S02]  /*8d60*/  ISETP.GE.AND P6, PT, R216, RZ, PT ;  /* 0x000000ffd800720c */ /* 0x000fe40003fc6270 */
[----:B------:R-:W4:Y:S04]  /*8d70*/  LDL.LU R216, [R1+0x7b8] ;  /* 0x0007b80001d87983 */ /* 0x000f280000300800 */
[----:B------:R0:W4:Y:S02]  /*8d80*/  @P3 LDG.E.U16 R217, desc[UR24][R102.64] ;  /* 0x0000001866d93981 */ /* 0x000124000c1e1500 */
[----:B0-----:R-:W-:-:S02]  /*8d90*/  @P3 IMAD.MOV.U32 R103, RZ, RZ, R45 ;  /* 0x000000ffff673224 */ /* 0x001fc400078e002d */
[----:B------:R-:W-:Y:S01]  /*8da0*/  @P3 IMAD.MOV.U32 R102, RZ, RZ, R14 ;  /* 0x000000ffff663224 */ /* 0x000fe200078e000e */
[----:B------:R-:W5:Y:S04]  /*8db0*/  LDL.LU R45, [R1+0x7b4] ;  /* 0x0007b400012d7983 */ /* 0x000f680000300800 */
[----:B------:R-:W4:Y:S04]  /*8dc0*/  LDL.LU R14, [R1+0x7b0] ;  /* 0x0007b000010e7983 */ /* 0x000f280000300800 */
[----:B------:R0:W-:Y:S01]  /*8dd0*/  STL [R1+0x2c8], R242 ;  /* 0x0002c8f201007387 */ /* 0x0001e20000100800 */
[----:B--2---:R-:W-:-:S06]  /*8de0*/  PRMT R238, RZ, 0x7610, R238 ;  /* 0x00007610ffee7816 */ /* 0x004fcc00000000ee */
[----:B------:R2:W4:Y:S01]  /*8df0*/  @P3 LDG.E.U16 R238, desc[UR24][R102.64] ;  /* 0x0000001866ee3981 */ /* 0x000522000c1e1500 */
[----:B---3--:R-:W-:Y:S01]  /*8e00*/  PRMT R243, RZ, 0x7610, R243 ;  /* 0x00007610fff37816 */ /* 0x008fe200000000f3 */
[----:B--2---:R-:W-:Y:S02]  /*8e10*/  @P3 IMAD.MOV.U32 R103, RZ, RZ, R46 ;  /* 0x000000ffff673224 */ /* 0x004fe400078e002e */
[----:B------:R-:W-:Y:S01]  /*8e20*/  @P3 IMAD.MOV.U32 R102, RZ, RZ, R10 ;  /* 0x000000ffff663224 */ /* 0x000fe200078e000a */
[----:B------:R-:W5:Y:S04]  /*8e30*/  LDL.LU R46, [R1+0x7ac] ;  /* 0x0007ac00012e7983 */ /* 0x000f680000300800 */
[----:B------:R-:W2:Y:S04]  /*8e40*/  LDL.LU R10, [R1+0x7a8] ;  /* 0x0007a800010a7983 */ /* 0x000ea80000300800 */
[----:B------:R3:W2:Y:S02]  /*8e50*/  @P3 LDG.E.U16 R243, desc[UR24][R102.64] ;  /* 0x0000001866f33981 */ /* 0x0006a4000c1e1500 */
[----:B---3--:R-:W-:-:S02]  /*8e60*/  @P3 IMAD.MOV.U32 R103, RZ, RZ, R39 ;  /* 0x000000ffff673224 */ /* 0x008fc400078e0027 */
[----:B------:R-:W-:Y:S01]  /*8e70*/  @P3 IMAD.MOV.U32 R102, RZ, RZ, R12 ;  /* 0x000000ffff663224 */ /* 0x000fe200078e000c */
[----:B------:R-:W3:Y:S04]  /*8e80*/  LDL.LU R39, [R1+0x7a4] ;  /* 0x0007a40001277983 */ /* 0x000ee80000300800 */
[----:B------:R-:W3:Y:S01]  /*8e90*/  LDL.LU R12, [R1+0x7a0] ;  /* 0x0007a000010c7983 */ /* 0x000ee20000300800 */
[C---:B------:R-:W-:Y:S02]  /*8ea0*/  ISETP.GT.U32.AND P4, PT, R95.reuse, R89, PT ;  /* 0x000000595f00720c */ /* 0x040fe40003f84070 */
[----:B------:R-:W-:-:S11]  /*8eb0*/  ISETP.GT.U32.AND P5, PT, R95, R91, PT ;  /* 0x0000005b5f00720c */ /* 0x000fd60003fa4070 */
[----:B------:R-:W-:-:S05]  /*8ec0*/  @!P4 IMAD.IADD R89, R89, 0x1, -R95 ;  /* 0x000000015959c824 */ /* 0x000fca00078e0a5f */
[----:B------:R-:W-:Y:S01]  /*8ed0*/  ISETP.GT.U32.AND P4, PT, R95, R89, PT ;  /* 0x000000595f00720c */ /* 0x000fe20003f84070 */
[----:B------:R-:W-:Y:S01]  /*8ee0*/  @!P5 IMAD.IADD R91, R91, 0x1, -R95 ;  /* 0x000000015b5bd824 */ /* 0x000fe200078e0a5f */
[----:B----4-:R-:W-:-:S04]  /*8ef0*/  PRMT R216, RZ, 0x7610, R216 ;  /* 0x00007610ffd87816 */ /* 0x010fc800000000d8 */
[----:B------:R-:W-:Y:S02]  /*8f00*/  ISETP.GT.U32.AND P5, PT, R95, R91, PT ;  /* 0x0000005b5f00720c */ /* 0x000fe40003fa4070 */
[----:B------:R4:W3:Y:S01]  /*8f10*/  @P3 LDG.E.U16 R216, desc[UR24][R102.64] ;  /* 0x0000001866d83981 */ /* 0x0008e2000c1e1500 */
[----:B------:R-:W-:-:S04]  /*8f20*/  SEL R101, R161, R101, !P1 ;  /* 0x00000065a1657207 */ /* 0x000fc80004800000 */
[----:B------:R-:W-:Y:S01]  /*8f30*/  @!P4 IMAD.IADD R89, R89, 0x1, -R95 ;  /* 0x000000015959c824 */ /* 0x000fe200078e0a5f */
[----:B------:R-:W-:-:S03]  /*8f40*/  PRMT R14, RZ, 0x7610, R14 ;  /* 0x00007610ff0e7816 */ /* 0x000fc6000000000e */
[----:B------:R-:W-:Y:S02]  /*8f50*/  @!P6 IMAD.MOV R89, RZ, RZ, -R89 ;  /* 0x000000ffff59e224 */ /* 0x000fe400078e0a59 */
[----:B----4-:R-:W-:Y:S02]  /*8f60*/  @P3 IMAD.MOV.U32 R102, RZ, RZ, R218 ;  /* 0x000000ffff663224 */ /* 0x010fe400078e00da */
[----:B------:R-:W-:Y:S01]  /*8f70*/  @P3 IMAD.MOV.U32 R103, RZ, RZ, R44 ;  /* 0x000000ffff673224 */ /* 0x000fe200078e002c */
[----:B------:R-:W-:Y:S01]  /*8f80*/  ISETP.GE.AND P6, PT, R42, RZ, PT ;  /* 0x000000ff2a00720c */ /* 0x000fe20003fc6270 */
[----:B------:R-:W-:Y:S01]  /*8f90*/  @P3 IMAD.MOV.U32 R100, RZ, RZ, R246 ;  /* 0x000000ffff643224 */ /* 0x000fe200078e00f6 */
[----:B------:R-:W5:Y:S04]  /*8fa0*/  LDL.LU R42, [R1+0x79c] ;  /* 0x00079c00012a7983 */ /* 0x000f680000300800 */
[----:B------:R4:W3:Y:S04]  /*8fb0*/  @P3 LDG.E.U16 R14, desc[UR24][R102.64] ;  /* 0x00000018660e3981 */ /* 0x0008e8000c1e1500 */
[----:B-1----:R-:W5:Y:S01]  /*8fc0*/  LDL.LU R44, [R1+0x798] ;  /* 0x00079800012c7983 */ /* 0x002f620000300800 */
[----:B------:R-:W-:-:S03]  /*8fd0*/  @!P5 IMAD.IADD R91, R91, 0x1, -R95 ;  /* 0x000000015b5bd824 */ /* 0x000fc600078e0a5f */
[----:B------:R-:W3:Y:S01]  /*8fe0*/  LDL.LU R218, [R1+0x794] ;  /* 0x0007940001da7983 */ /* 0x000ee20000300800 */
[----:B----4-:R-:W-:Y:S02]  /*8ff0*/  IMAD R102, R101, UR9, RZ ;  /* 0x0000000965667c24 */ /* 0x010fe4000f8e02ff */
[----:B------:R-:W-:Y:S02]  /*9000*/  @P3 IMAD.MOV.U32 R101, RZ, RZ, R37 ;  /* 0x000000ffff653224 */ /* 0x000fe400078e0025 */
[----:B------:R-:W4:Y:S01]  /*9010*/  LDL.LU R37, [R1+0x790] ;  /* 0x0007900001257983 */ /* 0x000f220000300800 */
[----:B------:R-:W-:Y:S01]  /*9020*/  @!P6 IMAD.MOV R91, RZ, RZ, -R91 ;  /* 0x000000ffff5be224 */ /* 0x000fe200078e0a5b */
[----:B------:R-:W-:Y:S02]  /*9030*/  LEA R246, P6, R102, R97, 0x1 ;  /* 0x0000006166f67211 */ /* 0x000fe400078c08ff */
[----:B--2---:R-:W-:-:S06]  /*9040*/  PRMT R10, RZ, 0x7610, R10 ;  /* 0x00007610ff0a7816 */ /* 0x004fcc000000000a */
[----:B------:R1:W2:Y:S02]  /*9050*/  @P3 LDG.E.U16 R10, desc[UR24][R100.64] ;  /* 0x00000018640a3981 */ /* 0x0002a4000c1e1500 */
[----:B-1----:R-:W-:Y:S02]  /*9060*/  @P3 IMAD.MOV.U32 R101, RZ, RZ, R225 ;  /* 0x000000ffff653224 */ /* 0x002fe400078e00e1 */
[----:B------:R-:W2:Y:S01]  /*9070*/  LDL.LU R225, [R1+0x78c] ;  /* 0x00078c0001e17983 */ /* 0x000ea20000300800 */
[----:B------:R-:W-:Y:S01]  /*9080*/  @P3 IMAD.MOV.U32 R100, RZ, RZ, R93 ;  /* 0x000000ffff643224 */ /* 0x000fe200078e005d */
[----:B---3--:R-:W-:Y:S02]  /*9090*/  PRMT R12, RZ, 0x7610, R12 ;  /* 0x00007610ff0c7816 */ /* 0x008fe4000000000c */
[----:B------:R-:W-:Y:S01]  /*90a0*/  STL [R1+0x2dc], R246 ;  /* 0x0002dcf601007387 */ /* 0x000fe20000100800 */
[----:B------:R-:W-:Y:S02]  /*90b0*/  LEA.HI.X.SX32 R93, R102, R96, 0x1, P6 ;  /* 0x00000060665d7211 */ /* 0x000fe400030f0eff */
[----:B------:R-:W-:Y:S01]  /*90c0*/  ISETP.GE.AND P6, PT, R221, RZ, PT ;  /* 0x000000ffdd00720c */ /* 0x000fe20003fc6270 */
[----:B------:R1:W3:Y:S04]  /*90d0*/  @P3 LDG.E.U16 R12, desc[UR24][R100.64] ;  /* 0x00000018640c3981 */ /* 0x0002e8000c1e1500 */
[----:B------:R-:W3:Y:S01]  /*90e0*/  LDL.LU R221, [R1+0x788] ;  /* 0x0007880001dd7983 */ /* 0x000ee20000300800 */
[----:B-1----:R-:W-:-:S03]  /*90f0*/  @P3 IMAD.MOV.U32 R101, RZ, RZ, R233 ;  /* 0x000000ffff653224 */ /* 0x002fc600078e00e9 */
[----:B------:R-:W3:Y:S01]  /*9100*/  LDL.LU R233, [R1+0x784] ;  /* 0x0007840001e97983 */ /* 0x000ee20000300800 */
[C---:B------:R-:W-:Y:S02]  /*9110*/  ISETP.GT.U32.AND P4, PT, R95.reuse, R88, PT ;  /* 0x000000585f00720c */ /* 0x040fe40003f84070 */
[----:B------:R-:W-:-:S11]  /*9120*/  ISETP.GT.U32.AND P5, PT, R95, R87, PT ;  /* 0x000000575f00720c */ /* 0x000fd60003fa4070 */
[----:B------:R-:W-:-:S05]  /*9130*/  @!P4 IMAD.IADD R88, R88, 0x1, -R95 ;  /* 0x000000015858c824 */ /* 0x000fca00078e0a5f */
[----:B------:R-:W-:Y:S01]  /*9140*/  ISETP.GT.U32.AND P4, PT, R95, R88, PT ;  /* 0x000000585f00720c */ /* 0x000fe20003f84070 */
[----:B------:R-:W-:Y:S02]  /*9150*/  @!P5 IMAD.IADD R87, R87, 0x1, -R95 ;  /* 0x000000015757d824 */ /* 0x000fe400078e0a5f */
[----:B------:R-:W-:Y:S01]  /*9160*/  @P3 IMAD.MOV.U32 R100, RZ, RZ, R220 ;  /* 0x000000ffff643224 */ /* 0x000fe200078e00dc */
[----:B------:R-:W-:Y:S01]  /*9170*/  SEL R89, R161, R89, !P1 ;  /* 0x00000059a1597207 */ /* 0x000fe20004800000 */
[----:B------:R-:W4:Y:S01]  /*9180*/  LDL.LU R220, [R1+0x780] ;  /* 0x0007800001dc7983 */ /* 0x000f220000300800 */
[----:B------:R-:W-:Y:S02]  /*9190*/  ISETP.GT.U32.AND P5, PT, R95, R87, PT ;  /* 0x000000575f00720c */ /* 0x000fe40003fa4070 */
[----:B------:R-:W-:-:S05]  /*91a0*/  SEL R91, R161, R91, !P1 ;  /* 0x0000005ba15b7207 */ /* 0x000fca0004800000 */
[----:B------:R-:W-:Y:S01]  /*91b0*/  @!P4 IMAD.IADD R88, R88, 0x1, -R95 ;  /* 0x000000015858c824 */ /* 0x000fe200078e0a5f */
[----:B------:R-:W-:Y:S02]  /*91c0*/  ISETP.GT.U32.AND P4, PT, R95, R84, PT ;  /* 0x000000545f00720c */ /* 0x000fe40003f84070 */
[----:B------:R-:W-:Y:S01]  /*91d0*/  PRMT R218, RZ, 0x7610, R218 ;  /* 0x00007610ffda7816 */ /* 0x000fe200000000da */
[----:B------:R-:W-:Y:S02]  /*91e0*/  IMAD R89, R89, UR9, RZ ;  /* 0x0000000959597c24 */ /* 0x000fe4000f8e02ff */
[----:B------:R-:W-:-:S03]  /*91f0*/  IMAD R91, R91, UR9, RZ ;  /* 0x000000095b5b7c24 */ /* 0x000fc6000f8e02ff */
[----:B------:R1:W4:Y:S01]  /*9200*/  @P3 LDG.E.U16 R218, desc[UR24][R100.64] ;  /* 0x0000001864da3981 */ /* 0x000322000c1e1500 */
[----:B------:R-:W-:Y:S02]  /*9210*/  @!P6 IMAD.MOV R88, RZ, RZ, -R88 ;  /* 0x000000ffff58e224 */ /* 0x000fe400078e0a58 */
[--C-:B------:R-:W-:Y:S01]  /*9220*/  @!P5 IMAD.IADD R87, R87, 0x1, -R95.reuse ;  /* 0x000000015757d824 */ /* 0x100fe200078e0a5f */
[----:B------:R-:W-:Y:S01]  /*9230*/  ISETP.GE.AND P5, PT, R151, RZ, PT ;  /* 0x000000ff9700720c */ /* 0x000fe20003fa6270 */
[----:B------:R-:W-:Y:S01]  /*9240*/  @!P4 IMAD.IADD R84, R84, 0x1, -R95 ;  /* 0x000000015454c824 */ /* 0x000fe200078e0a5f */
[-C--:B------:R-:W-:Y:S01]  /*9250*/  LEA R151, P4, R91, R97.reuse, 0x1 ;  /* 0x000000615b977211 */ /* 0x080fe200078808ff */
[----:B-1----:R-:W-:Y:S02]  /*9260*/  @P3 IMAD.MOV.U32 R100, RZ, RZ, R149 ;  /* 0x000000ffff643224 */ /* 0x002fe400078e0095 */
[----:B------:R-:W-:Y:S01]  /*9270*/  @P3 IMAD.MOV.U32 R101, RZ, RZ, R162 ;  /* 0x000000ffff653224 */ /* 0x000fe200078e00a2 */
[C---:B------:R-:W-:Y:S01]  /*9280*/  LEA R149, P6, R89.reuse, R97, 0x1 ;  /* 0x0000006159957211 */ /* 0x040fe200078c08ff */
[----:B------:R1:W-:Y:S03]  /*9290*/  STL [R1+0x2d8], R93 ;  /* 0x0002d85d01007387 */ /* 0x0003e60000100800 */
[----:B------:R-:W-:Y:S01]  /*92a0*/  LEA.HI.X.SX32 R162, R89, R96, 0x1, P6 ;  /* 0x0000006059a27211 */ /* 0x000fe200030f0eff */
[----:B------:R-:W-:Y:S01]  /*92b0*/  STL [R1+0x2ec], R149 ;  /* 0x0002ec9501007387 */ /* 0x000fe20000100800 */
[----:B------:R-:W-:Y:S01]  /*92c0*/  @P3 IMAD.MOV.U32 R89, RZ, RZ, R41 ;  /* 0x000000ffff593224 */ /* 0x000fe200078e0029 */
[----:B--2---:R-:W-:-:S06]  /*92d0*/  PRMT R225, RZ, 0x7610, R225 ;  /* 0x00007610ffe17816 */ /* 0x004fcc00000000e1 */
[----:B------:R2:W4:Y:S02]  /*92e0*/  @P3 LDG.E.U16 R225, desc[UR24][R100.64] ;  /* 0x0000001864e13981 */ /* 0x000524000c1e1500 */
[----:B--2---:R-:W-:Y:S01]  /*92f0*/  @P3 IMAD.MOV.U32 R100, RZ, RZ, R150 ;  /* 0x000000ffff643224 */ /* 0x004fe200078e0096 */
[----:B------:R-:W-:Y:S01]  /*9300*/  LEA.HI.X.SX32 R150, R91, R96, 0x1, P4 ;  /* 0x000000605b967211 */ /* 0x000fe200020f0eff */
[----:B------:R-:W-:Y:S01]  /*9310*/  @P3 IMAD.MOV.U32 R101, RZ, RZ, R169 ;  /* 0x000000ffff653224 */ /* 0x000fe200078e00a9 */
[----:B------:R-:W-:Y:S01]  /*9320*/  SEL R91, R161, R88, !P1 ;  /* 0x00000058a15b7207 */ /* 0x000fe20004800000 */
[----:B------:R-:W-:Y:S01]  /*9330*/  @P3 IMAD.MOV.U32 R88, RZ, RZ, R43 ;  /* 0x000000ffff583224 */ /* 0x000fe200078e002b */
[----:B---3--:R-:W-:Y:S01]  /*9340*/  PRMT R233, RZ, 0x7610, R233 ;  /* 0x00007610ffe97816 */ /* 0x008fe200000000e9 */
[----:B------:R-:W2:Y:S04]  /*9350*/  LDL.LU R169, [R1+0x77c] ;  /* 0x00077c0001a97983 */ /* 0x000ea80000300800 */
[----:B------:R3:W-:Y:S04]  /*9360*/  STL [R1+0x2e8], R162 ;  /* 0x0002e8a201007387 */ /* 0x0007e80000100800 */
[----:B------:R-:W-:Y:S04]  /*9370*/  STL [R1+0x2fc], R151 ;  /* 0x0002fc9701007387 */ /* 0x000fe80000100800 */
[----:B------:R0:W-:Y:S04]  /*9380*/  STL [R1+0x2f8], R150 ;  /* 0x0002f89601007387 */ /* 0x0001e80000100800 */
[----:B------:R-:W5:Y:S04]  /*9390*/  LDL.LU R41, [R1+0x778] ;  /* 0x0007780001297983 */ /* 0x000f680000300800 */
[----:B------:R0:W3:Y:S04]  /*93a0*/  @P3 LDG.E.U16 R233, desc[UR24][R88.64] ;  /* 0x0000001858e93981 */ /* 0x0000e8000c1e1500 */
[----:B------:R-:W5:Y:S01]  /*93b0*/  LDL.LU R43, [R1+0x774] ;  /* 0x00077400012b7983 */ /* 0x000f620000300800 */
[----:B0-----:R-:W-:-:S02]  /*93c0*/  @P3 IMAD.MOV.U32 R89, RZ, RZ, R9 ;  /* 0x000000ffff593224 */ /* 0x001fc400078e0009 */
[----:B------:R-:W-:Y:S01]  /*93d0*/  @P3 IMAD.MOV.U32 R88, RZ, RZ, R222 ;  /* 0x000000ffff583224 */ /* 0x000fe200078e00de */
[----:B------:R-:W3:Y:S04]  /*93e0*/  LDL.LU R9, [R1+0x770] ;  /* 0x0007700001097983 */ /* 0x000ee80000300800 */
[----:B------:R-:W3:Y:S01]  /*93f0*/  LDL.LU R222, [R1+0x76c] ;  /* 0x00076c0001de7983 */ /* 0x000ee20000300800 */
[----:B------:R-:W-:Y:S02]  /*9400*/  ISETP.GT.U32.AND P6, PT, R95, R84, PT ;  /* 0x000000545f00720c */ /* 0x000fe40003fc4070 */
[----:B----4-:R-:W-:Y:S01]  /*9410*/  PRMT R220, RZ, 0x7610, R220 ;  /* 0x00007610ffdc7816 */ /* 0x010fe200000000dc */
[----:B------:R-:W-:-:S05]  /*9420*/  IMAD R91, R91, UR9, RZ ;  /* 0x000000095b5b7c24 */ /* 0x000fca000f8e02ff */
[----:B------:R0:W4:Y:S05]  /*9430*/  @P3 LDG.E.U16 R220, desc[UR24][R88.64] ;  /* 0x0000001858dc3981 */ /* 0x00012a000c1e1500 */
[----:B------:R-:W-:Y:S01]  /*9440*/  @!P6 IMAD.IADD R84, R84, 0x1, -R95 ;  /* 0x000000015454e824 */ /* 0x000fe200078e0a5f */
[C---:B------:R-:W-:Y:S01]  /*9450*/  LEA R119, P6, R91.reuse, R97, 0x1 ;  /* 0x000000615b777211 */ /* 0x040fe200078c08ff */
[----:B0-----:R-:W-:Y:S02]  /*9460*/  @P3 IMAD.MOV.U32 R89, RZ, RZ, R224 ;  /* 0x000000ffff593224 */ /* 0x001fe400078e00e0 */
[----:B------:R-:W4:Y:S01]  /*9470*/  LDL.LU R224, [R1+0x768] ;  /* 0x0007680001e07983 */ /* 0x000f220000300800 */
[----:B------:R-:W-:Y:S01]  /*9480*/  @P3 IMAD.MOV.U32 R88, RZ, RZ, R152 ;  /* 0x000000ffff583224 */ /* 0x000fe200078e0098 */
[----:B------:R-:W-:-:S02]  /*9490*/  LEA.HI.X.SX32 R152, R91, R96, 0x1, P6 ;  /* 0x000000605b987211 */ /* 0x000fc400030f0eff */
[----:B------:R-:W-:Y:S01]  /*94a0*/  STL [R1+0x30c], R119 ;  /* 0x00030c7701007387 */ /* 0x000fe20000100800 */
[----:B------:R-:W-:-:S03]  /*94b0*/  ISETP.GE.AND P6, PT, R223, RZ, PT ;  /* 0x000000ffdf00720c */ /* 0x000fc60003fc6270 */
[----:B------:R-:W4:Y:S04]  /*94c0*/  LDL.LU R223, [R1+0x764] ;  /* 0x0007640001df7983 */ /* 0x000f280000300800 */
[----:B------:R0:W-:Y:S01]  /*94d0*/  STL [R1+0x308], R152 ;  /* 0x0003089801007387 */ /* 0x0001e20000100800 */
[----:B------:R-:W-:-:S13]  /*94e0*/  ISETP.GT.U32.AND P4, PT, R95, R85, PT ;  /* 0x000000555f00720c */ /* 0x000fda0003f84070 */
[----:B------:R-:W-:-:S05]  /*94f0*/  @!P4 IMAD.IADD R85, R85, 0x1, -R95 ;  /* 0x000000015555c824 */ /* 0x000fca00078e0a5f */
[----:B------:R-:W-:Y:S01]  /*9500*/  ISETP.GT.U32.AND P4, PT, R95, R85, PT ;  /* 0x000000555f00720c */ /* 0x000fe20003f84070 */
[----:B------:R-:W-:Y:S01]  /*9510*/  @!P6 IMAD.MOV R84, RZ, RZ, -R84 ;  /* 0x000000ffff54e224 */ /* 0x000fe200078e0a54 */
[----:B------:R-:W-:-:S11]  /*9520*/  ISETP.GE.AND P6, PT, R193, RZ, PT ;  /* 0x000000ffc100720c */ /* 0x000fd60003fc6270 */
[----:B------:R-:W-:Y:S01]  /*9530*/  @!P4 IMAD.IADD R85, R85, 0x1, -R95 ;  /* 0x000000015555c824 */ /* 0x000fe200078e0a5f */
[----:B------:R-:W-:Y:S02]  /*9540*/  ISETP.GE.AND P4, PT, R185, RZ, PT ;  /* 0x000000ffb900720c */ /* 0x000fe40003f86270 */
[----:B--2---:R-:W-:-:S06]  /*9550*/  PRMT R169, RZ, 0x7610, R169 ;  /* 0x00007610ffa97816 */ /* 0x004fcc00000000a9 */
[----:B------:R2:W4:Y:S02]  /*9560*/  @P3 LDG.E.U16 R169, desc[UR24][R88.64] ;  /* 0x0000001858a93981 */ /* 0x000524000c1e1500 */
[----:B--2---:R-:W-:Y:S02]  /*9570*/  @P3 IMAD.MOV.U32 R88, RZ, RZ, R40 ;  /* 0x000000ffff583224 */ /* 0x004fe400078e0028 */
[----:B------:R-:W-:Y:S02]  /*9580*/  @P3 IMAD.MOV.U32 R89, RZ, RZ, R38 ;  /* 0x000000ffff593224 */ /* 0x000fe400078e0026 */
[----:B------:R-:W5:Y:S04]  /*9590*/  LDL.LU R38, [R1+0x760] ;  /* 0x0007600001267983 */ /* 0x000f680000300800 */
[----:B------:R-:W5:Y:S01]  /*95a0*/  LDL.LU R40, [R1+0x75c] ;  /* 0x00075c0001287983 */ /* 0x000f620000300800 */
[----:B---3--:R-:W-:-:S06]  /*95b0*/  PRMT R222, RZ, 0x7610, R222 ;  /* 0x00007610ffde7816 */ /* 0x008fcc00000000de */
[----:B------:R2:W3:Y:S02]  /*95c0*/  @P3 LDG.E.U16 R222, desc[UR24][R88.64] ;  /* 0x0000001858de3981 */ /* 0x0004e4000c1e1500 */
[----:B--2---:R-:W-:Y:S02]  /*95d0*/  @P3 IMAD.MOV.U32 R89, RZ, RZ, R201 ;  /* 0x000000ffff593224 */ /* 0x004fe400078e00c9 */
[----:B------:R-:W-:Y:S01]  /*95e0*/  @P3 IMAD.MOV.U32 R88, RZ, RZ, R251 ;  /* 0x000000ffff583224 */ /* 0x000fe200078e00fb */
[----:B------:R-:W2:Y:S04]  /*95f0*/  LDL.LU R201, [R1+0x758] ;  /* 0x0007580001c97983 */ /* 0x000ea80000300800 */
[----:B------:R-:W2:Y:S01]  /*9600*/  LDL.LU R251, [R1+0x754] ;  /* 0x0007540001fb7983 */ /* 0x000ea20000300800 */
[----:B------:R-:W-:-:S03]  /*9610*/  PRMT R9, RZ, 0x7610, R9 ;  /* 0x00007610ff097816 */ /* 0x000fc60000000009 */
[----:B------:R-:W3:Y:S04]  /*9620*/  LDL.LU R193, [R1+0x750] ;  /* 0x0007500001c17983 */ /* 0x000ee80000300800 */
[----:B------:R0:W3:Y:S04]  /*9630*/  @P3 LDG.E.U16 R9, desc[UR24][R88.64] ;  /* 0x0000001858093981 */ /* 0x0000e8000c1e1500 */
[----:B------:R-:W3:Y:S01]  /*9640*/  LDL.LU R185, [R1+0x74c] ;  /* 0x00074c0001b97983 */ /* 0x000ee20000300800 */
[----:B0-----:R-:W-:-:S03]  /*9650*/  @P3 IMAD.MOV.U32 R88, RZ, RZ, R164 ;  /* 0x000000ffff583224 */ /* 0x001fc600078e00a4 */
[----:B------:R-:W3:Y:S01]  /*9660*/  LDL.LU R164, [R1+0x748] ;  /* 0x0007480001a47983 */ /* 0x000ee20000300800 */
[----:B------:R-:W-:Y:S01]  /*9670*/  @!P5 IMAD.MOV R87, RZ, RZ, -R87 ;  /* 0x000000ffff57d224 */ /* 0x000fe200078e0a57 */
[----:B------:R-:W-:Y:S01]  /*9680*/  ISETP.GT.U32.AND P5, PT, R95, R86, PT ;  /* 0x000000565f00720c */ /* 0x000fe20003fa4070 */
[----:B------:R-:W-:Y:S01]  /*9690*/  @P3 IMAD.MOV.U32 R89, RZ, RZ, R117 ;  /* 0x000000ffff593224 */ /* 0x000fe200078e0075 */
[----:B----4-:R-:W-:Y:S02]  /*96a0*/  PRMT R224, RZ, 0x7610, R224 ;  /* 0x00007610ffe07816 */ /* 0x010fe400000000e0 */
[----:B------:R-:W-:-:S04]  /*96b0*/  PRMT R223, RZ, 0x7610, R223 ;  /* 0x00007610ffdf7816 */ /* 0x000fc800000000df */
[----:B------:R0:W4:Y:S05]  /*96c0*/  @P3 LDG.E.U16 R224, desc[UR24][R88.64] ;  /* 0x0000001858e03981 */ /* 0x00012a000c1e1500 */
[----:B------:R-:W-:-:S05]  /*96d0*/  @!P5 IMAD.IADD R86, R86, 0x1, -R95 ;  /* 0x000000015656d824 */ /* 0x000fca00078e0a5f */
[----:B------:R-:W-:Y:S01]  /*96e0*/  ISETP.GT.U32.AND P5, PT, R95, R86, PT ;  /* 0x000000565f00720c */ /* 0x000fe20003fa4070 */
[----:B0-----:R-:W-:Y:S02]  /*96f0*/  @P3 IMAD.MOV.U32 R88, RZ, RZ, R113 ;  /* 0x000000ffff583224 */ /* 0x001fe400078e0071 */
[----:B------:R-:W-:Y:S01]  /*9700*/  @P3 IMAD.MOV.U32 R89, RZ, RZ, R118 ;  /* 0x000000ffff593224 */ /* 0x000fe200078e0076 */
[----:B------:R-:W-:Y:S01]  /*9710*/  SEL R87, R161, R87, !P1 ;  /* 0x00000057a1577207 */ /* 0x000fe20004800000 */
[----:B------:R-:W-:Y:S01]  /*9720*/  @!P6 IMAD.MOV R85, RZ, RZ, -R85 ;  /* 0x000000ffff55e224 */ /* 0x000fe200078e0a55 */
[C---:B------:R-:W-:Y:S02]  /*9730*/  ISETP.GT.U32.AND P6, PT, R95.reuse, R83, PT ;  /* 0x000000535f00720c */ /* 0x040fe40003fc4070 */
[----:B------:R0:W3:Y:S05]  /*9740*/  @P3 LDG.E.U16 R223, desc[UR24][R88.64] ;  /* 0x0000001858df3981 */ /* 0x0000ea000c1e1500 */
[----:B------:R-:W-:Y:S01]  /*9750*/  @!P5 IMAD.IADD R86, R86, 0x1, -R95 ;  /* 0x000000015656d824 */ /* 0x000fe200078e0a5f */
[----:B------:R-:W-:-:S02]  /*9760*/  ISETP.GT.U32.AND P5, PT, R95, R82, PT ;  /* 0x000000525f00720c */ /* 0x000fc40003fa4070 */
[----:B0-----:R-:W-:Y:S01]  /*9770*/  SEL R88, R161, R84, !P1 ;  /* 0x00000054a1587207 */ /* 0x001fe20004800000 */
[----:B------:R-:W-:Y:S01]  /*9780*/  IMAD R89, R87, UR9, RZ ;  /* 0x0000000957597c24 */ /* 0x000fe2000f8e02ff */
[----:B------:R-:W-:Y:S01]  /*9790*/  SEL R87, R161, R85, !P1 ;  /* 0x00000055a1577207 */ /* 0x000fe20004800000 */
[----:B------:R-:W-:Y:S02]  /*97a0*/  @!P4 IMAD.MOV R86, RZ, RZ, -R86 ;  /* 0x000000ffff56c224 */ /* 0x000fe400078e0a56 */
[----:B------:R-:W-:Y:S01]  /*97b0*/  IMAD R88, R88, UR9, RZ ;  /* 0x0000000958587c24 */ /* 0x000fe2000f8e02ff */
[-C--:B------:R-:W-:Y:S01]  /*97c0*/  LEA R117, P4, R89, R97.reuse, 0x1 ;  /* 0x0000006159757211 */ /* 0x080fe200078808ff */
[----:B------:R-:W-:Y:S01]  /*97d0*/  IMAD R87, R87, UR9, RZ ;  /* 0x0000000957577c24 */ /* 0x000fe2000f8e02ff */
[----:B------:R-:W-:Y:S01]  /*97e0*/  SEL R86, R161, R86, !P1 ;  /* 0x00000056a1567207 */ /* 0x000fe20004800000 */
[----:B------:R-:W-:Y:S02]  /*97f0*/  @P3 IMAD.MOV.U32 R85, RZ, RZ, R115 ;  /* 0x000000ffff553224 */ /* 0x000fe400078e0073 */
[--C-:B------:R-:W-:Y:S01]  /*9800*/  @!P5 IMAD.IADD R82, R82, 0x1, -R95.reuse ;  /* 0x000000015252d824 */ /* 0x100fe200078e0a5f */
[-C--:B------:R-:W-:Y:S01]  /*9810*/  LEA R115, P5, R88, R97.reuse, 0x1 ;  /* 0x0000006158737211 */ /* 0x080fe200078a08ff */
[----:B------:R-:W-:Y:S01]  /*9820*/  @!P6 IMAD.IADD R83, R83, 0x1, -R95 ;  /* 0x000000015353e824 */ /* 0x000fe200078e0a5f */
[-C--:B------:R-:W-:Y:S01]  /*9830*/  LEA.HI.X.SX32 R118, R89, R96.reuse, 0x1, P4 ;  /* 0x0000006059767211 */ /* 0x080fe200020f0eff */
[----:B------:R-:W-:Y:S01]  /*9840*/  IMAD R86, R86, UR9, RZ ;  /* 0x0000000956567c24 */ /* 0x000fe2000f8e02ff */
[----:B------:R-:W-:Y:S01]  /*9850*/  LEA R113, P4, R87, R97, 0x1 ;  /* 0x0000006157717211 */ /* 0x000fe200078808ff */
[----:B------:R-:W-:Y:S01]  /*9860*/  @P3 IMAD.MOV.U32 R84, RZ, RZ, R114 ;  /* 0x000000ffff543224 */ /* 0x000fe200078e0072 */
[----:B------:R-:W-:-:S02]  /*9870*/  LEA.HI.X.SX32 R116, R88, R96, 0x1, P5 ;  /* 0x0000006058747211 */ /* 0x000fc400028f0eff */
[----:B------:R-:W-:Y:S02]  /*9880*/  PRMT R221, RZ, 0x7610, R221 ;  /* 0x00007610ffdd7816 */ /* 0x000fe400000000dd */
[C---:B------:R-:W-:Y:S01]  /*9890*/  ISETP.GT.U32.AND P5, PT, R95.reuse, R82, PT ;  /* 0x000000525f00720c */ /* 0x040fe20003fa4070 */
[----:B------:R-:W-:Y:S01]  /*98a0*/  STL [R1+0x31c], R117 ;  /* 0x00031c7501007387 */ /* 0x000fe20000100800 */
[----:B------:R-:W-:Y:S02]  /*98b0*/  ISETP.GT.U32.AND P6, PT, R95, R83, PT ;  /* 0x000000535f00720c */ /* 0x000fe40003fc4070 */
[-C--:B------:R-:W-:Y:S01]  /*98c0*/  LEA.HI.X.SX32 R114, R87, R96.reuse, 0x1, P4 ;  /* 0x0000006057727211 */ /* 0x080fe200020f0eff */
[----:B------:R-:W-:Y:S01]  /*98d0*/  STL [R1+0x318], R118 ;  /* 0x0003187601007387 */ /* 0x000fe20000100800 */
[C---:B------:R-:W-:Y:S02]  /*98e0*/  LEA R91, P4, R86.reuse, R97, 0x1 ;  /* 0x00000061565b7211 */ /* 0x040fe400078808ff */
[----:B------:R-:W-:Y:S01]  /*98f0*/  PRMT R157, RZ, 0x7610, R157 ;  /* 0x00007610ff9d7816 */ /* 0x000fe2000000009d */
[----:B------:R-:W-:Y:S04]  /*9900*/  STL [R1+0x32c], R115 ;  /* 0x00032c7301007387 */ /* 0x000fe80000100800 */
[----:B------:R0:W-:Y:S04]  /*9910*/  STL [R1+0x33c], R113 ;  /* 0x00033c7101007387 */ /* 0x0001e80000100800 */
[----:B------:R0:W4:Y:S04]  /*9920*/  @P3 LDG.E.U16 R221, desc[UR24][R100.64] ;  /* 0x0000001864dd3981 */ /* 0x000128000c1e1500 */
[----:B------:R-:W-:Y:S04]  /*9930*/  STL [R1+0x328], R116 ;  /* 0x0003287401007387 */ /* 0x000fe80000100800 */
[----:B------:R1:W-:Y:S01]  /*9940*/  STL [R1+0x338], R114 ;  /* 0x0003387201007387 */ /* 0x0003e20000100800 */
[----:B0-----:R-:W-:-:S03]  /*9950*/  LEA.HI.X.SX32 R100, R86, R96, 0x1, P4 ;  /* 0x0000006056647211 */ /* 0x001fc600020f0eff */
[----:B------:R-:W-:Y:S01]  /*9960*/  STL [R1+0x34c], R91 ;  /* 0x00034c5b01007387 */ /* 0x000fe20000100800 */
[--C-:B------:R-:W-:Y:S01]  /*9970*/  @!P5 IMAD.IADD R82, R82, 0x1, -R95.reuse ;  /* 0x000000015252d824 */ /* 0x100fe200078e0a5f */
[----:B------:R-:W-:Y:S01]  /*9980*/  ISETP.GE.AND P5, PT, R160, RZ, PT ;  /* 0x000000ffa000720c */ /* 0x000fe20003fa6270 */
[----:B------:R-:W-:Y:S01]  /*9990*/  @!P6 IMAD.IADD R83, R83, 0x1, -R95 ;  /* 0x000000015353e824 */ /* 0x000fe200078e0a5f */
[----:B------:R-:W-:Y:S02]  /*99a0*/  ISETP.GE.AND P6, PT, R227, RZ, PT ;  /* 0x000000ffe300720c */ /* 0x000fe40003fc6270 */
[----:B--2---:R-:W-:-:S06]  /*99b0*/  PRMT R251, RZ, 0x7610, R251 ;  /* 0x00007610fffb7816 */ /* 0x004fcc00000000fb */
[----:B------:R0:W2:Y:S02]  /*99c0*/  @P3 LDG.E.U16 R251, desc[UR24][R84.64] ;  /* 0x0000001854fb3981 */ /* 0x0000a4000c1e1500 */
[----:B0-----:R-:W-:Y:S02]  /*99d0*/  @P3 IMAD.MOV.U32 R84, RZ, RZ, R229 ;  /* 0x000000ffff543224 */ /* 0x001fe400078e00e5 */
[----:B------:R-:W-:Y:S02]  /*99e0*/  @P3 IMAD.MOV.U32 R85, RZ, RZ, R177 ;  /* 0x000000ffff553224 */ /* 0x000fe400078e00b1 */
[----:B------:R-:W2:Y:S04]  /*99f0*/  LDL.LU R177, [R1+0x744] ;  /* 0x0007440001b17983 */ /* 0x000ea80000300800 */
[----:B------:R-:W2:Y:S04]  /*9a00*/  LDL.LU R229, [R1+0x740] ;  /* 0x0007400001e57983 */ /* 0x000ea80000300800 */
[----:B------:R0:W4:Y:S04]  /*9a10*/  @P3 LDG.E.U16 R157, desc[UR24][R84.64] ;  /* 0x00000018549d3981 */ /* 0x000128000c1e1500 */
[----:B------:R-:W-:Y:S01]  /*9a20*/  STL [R1+0x348], R100 ;  /* 0x0003486401007387 */ /* 0x000fe20000100800 */
[----:B0-----:R-:W-:-:S02]  /*9a30*/  @P3 IMAD.MOV.U32 R85, RZ, RZ, R249 ;  /* 0x000000ffff553224 */ /* 0x001fc400078e00f9 */
[----:B------:R-:W-:Y:S01]  /*9a40*/  @P3 IMAD.MOV.U32 R84, RZ, RZ, R252 ;  /* 0x000000ffff543224 */ /* 0x000fe200078e00fc */
[----:B------:R-:W4:Y:S04]  /*9a50*/  LDL.LU R249, [R1+0x73c] ;  /* 0x00073c0001f97983 */ /* 0x000f280000300800 */
[----:B------:R-:W4:Y:S04]  /*9a60*/  LDL.LU R252, [R1+0x738] ;  /* 0x0007380001fc7983 */ /* 0x000f280000300800 */
[----:B------:R-:W4:Y:S04]  /*9a70*/  LDL.LU R160, [R1+0x734] ;  /* 0x0007340001a07983 */ /* 0x000f280000300800 */
[----:B------:R-:W4:Y:S01]  /*9a80*/  LDL.LU R227, [R1+0x730] ;  /* 0x0007300001e37983 */ /* 0x000f220000300800 */
[----:B---3--:R-:W-:-:S06]  /*9a90*/  PRMT R164, RZ, 0x7610, R164 ;  /* 0x00007610ffa47816 */ /* 0x008fcc00000000a4 */
[----:B------:R0:W3:Y:S02]  /*9aa0*/  @P3 LDG.E.U16 R164, desc[UR24][R84.64] ;  /* 0x0000001854a43981 */ /* 0x0000e4000c1e1500 */
[----:B0-----:R-:W-:Y:S02]  /*9ab0*/  @P3 IMAD.MOV.U32 R85, RZ, RZ, R248 ;  /* 0x000000ffff553224 */ /* 0x001fe400078e00f8 */
[----:B------:R-:W-:Y:S01]  /*9ac0*/  @P3 IMAD.MOV.U32 R84, RZ, RZ, R226 ;  /* 0x000000ffff543224 */ /* 0x000fe200078e00e2 */
[----:B------:R-:W3:Y:S04]  /*9ad0*/  LDL.LU R248, [R1+0x72c] ;  /* 0x00072c0001f87983 */ /* 0x000ee80000300800 */
[----:B------:R-:W3:Y:S01]  /*9ae0*/  LDL.LU R226, [R1+0x728] ;  /* 0x0007280001e27983 */ /* 0x000ee20000300800 */
[----:B------:R-:W-:-:S06]  /*9af0*/  PRMT R143, RZ, 0x7610, R143 ;  /* 0x00007610ff8f7816 */ /* 0x000fcc000000008f */
[----:B------:R0:W3:Y:S02]  /*9b00*/  @P3 LDG.E.U16 R143, desc[UR24][R84.64] ;  /* 0x00000018548f3981 */ /* 0x0000e4000c1e1500 */
[----:B0-----:R-:W-:Y:S02]  /*9b10*/  @P3 IMAD.MOV.U32 R84, RZ, RZ, R159 ;  /* 0x000000ffff543224 */ /* 0x001fe400078e009f */
[----:B------:R-:W-:Y:S02]  /*9b20*/  @P3 IMAD.MOV.U32 R85, RZ, RZ, R245 ;  /* 0x000000ffff553224 */ /* 0x000fe400078e00f5 */
[----:B------:R-:W3:Y:S04]  /*9b30*/  LDL.LU R245, [R1+0x724] ;  /* 0x0007240001f57983 */ /* 0x000ee80000300800 */
[----:B------:R-:W3:Y:S01]  /*9b40*/  LDL.LU R159, [R1+0x720] ;  /* 0x00072000019f7983 */ /* 0x000ee20000300800 */
[----:B------:R-:W-:-:S13]  /*9b50*/  ISETP.GT.U32.AND P4, PT, R95, R79, PT ;  /* 0x0000004f5f00720c */ /* 0x000fda0003f84070 */
[----:B------:R-:W-:-:S05]  /*9b60*/  @!P4 IMAD.IADD R79, R79, 0x1, -R95 ;  /* 0x000000014f4fc824 */ /* 0x000fca00078e0a5f */
[----:B------:R-:W-:-:S13]  /*9b70*/  ISETP.GT.U32.AND P4, PT, R95, R79, PT ;  /* 0x0000004f5f00720c */ /* 0x000fda0003f84070 */
[----:B------:R-:W-:Y:S01]  /*9b80*/  @!P4 IMAD.IADD R79, R79, 0x1, -R95 ;  /* 0x000000014f4fc824 */ /* 0x000fe200078e0a5f */
[----:B------:R-:W-:Y:S01]  /*9b90*/  ISETP.GE.AND P4, PT, R244, RZ, PT ;  /* 0x000000fff400720c */ /* 0x000fe20003f86270 */
[----:B------:R-:W-:Y:S01]  /*9ba0*/  @!P5 IMAD.MOV R82, RZ, RZ, -R82 ;  /* 0x000000ffff52d224 */ /* 0x000fe200078e0a52 */
[----:B------:R-:W-:-:S04]  /*9bb0*/  ISETP.GT.U32.AND P5, PT, R95, R80, PT ;  /* 0x000000505f00720c */ /* 0x000fc80003fa4070 */
[----:B------:R-:W-:Y:S02]  /*9bc0*/  SEL R82, R161, R82, !P1 ;  /* 0x00000052a1527207 */ /* 0x000fe40004800000 */
[----:B------:R-:W-:-:S03]  /*9bd0*/  PRMT R145, RZ, 0x7610, R145 ;  /* 0x00007610ff917816 */ /* 0x000fc60000000091 */
[----:B------:R-:W-:Y:S01]  /*9be0*/  IMAD R82, R82, UR9, RZ ;  /* 0x0000000952527c24 */ /* 0x000fe2000f8e02ff */
[----:B--2---:R-:W-:-:S06]  /*9bf0*/  PRMT R229, RZ, 0x7610, R229 ;  /* 0x00007610ffe57816 */ /* 0x004fcc00000000e5 */
[----:B------:R0:W2:Y:S02]  /*9c00*/  @P3 LDG.E.U16 R229, desc[UR24][R84.64] ;  /* 0x0000001854e53981 */ /* 0x0000a4000c1e1500 */
[----:B0-----:R-:W-:Y:S02]  /*9c10*/  @P3 IMAD.MOV.U32 R84, RZ, RZ, R11 ;  /* 0x000000ffff543224 */ /* 0x001fe400078e000b */
[----:B------:R-:W-:Y:S02]  /*9c20*/  @P3 IMAD.MOV.U32 R85, RZ, RZ, R241 ;  /* 0x000000ffff553224 */ /* 0x000fe400078e00f1 */
[----:B------:R-:W2:Y:S04]  /*9c30*/  LDL.LU R241, [R1+0x71c] ;  /* 0x00071c0001f17983 */ /* 0x000ea80000300800 */
[----:B------:R-:W2:Y:S01]  /*9c40*/  LDL.LU R11, [R1+0x718] ;  /* 0x00071800010b7983 */ /* 0x000ea20000300800 */
[----:B----4-:R-:W-:-:S06]  /*9c50*/  PRMT R227, RZ, 0x7610, R227 ;  /* 0x00007610ffe37816 */ /* 0x010fcc00000000e3 */
[----:B------:R0:W4:Y:S02]  /*9c60*/  @P3 LDG.E.U16 R227, desc[UR24][R84.64] ;  /* 0x0000001854e33981 */ /* 0x000124000c1e1500 */
[----:B0-----:R-:W-:Y:S02]  /*9c70*/  @P3 IMAD.MOV.U32 R85, RZ, RZ, R156 ;  /* 0x000000ffff553224 */ /* 0x001fe400078e009c */
[----:B------:R-:W-:Y:S01]  /*9c80*/  @P3 IMAD.MOV.U32 R84, RZ, RZ, R228 ;  /* 0x000000ffff543224 */ /* 0x000fe200078e00e4 */
[----:B------:R-:W2:Y:S04]  /*9c90*/  LDL.LU R156, [R1+0x714] ;  /* 0x00071400019c7983 */ /* 0x000ea80000300800 */
[----:B------:R-:W2:Y:S01]  /*9ca0*/  LDL.LU R228, [R1+0x710] ;  /* 0x0007100001e47983 */ /* 0x000ea20000300800 */
[----:B---3--:R-:W-:-:S03]  /*9cb0*/  PRMT R226, RZ, 0x7610, R226 ;  /* 0x00007610ffe27816 */ /* 0x008fc600000000e2 */
[----:B------:R-:W3:Y:S04]  /*9cc0*/  LDL.LU R244, [R1+0x70c] ;  /* 0x00070c0001f47983 */ /* 0x000ee80000300800 */
[----:B------:R0:W3:Y:S02]  /*9cd0*/  @P3 LDG.E.U16 R226, desc[UR24][R84.64] ;  /* 0x0000001854e23981 */ /* 0x0000e4000c1e1500 */
[----:B0-----:R-:W-:Y:S02]  /*9ce0*/  @P3 IMAD.MOV.U32 R85, RZ, RZ, R231 ;  /* 0x000000ffff553224 */ /* 0x001fe400078e00e7 */
[----:B------:R-:W3:Y:S01]  /*9cf0*/  LDL.LU R231, [R1+0x708] ;  /* 0x0007080001e77983 */ /* 0x000ee20000300800 */
[----:B------:R-:W-:Y:S01]  /*9d00*/  @!P5 IMAD.IADD R80, R80, 0x1, -R95 ;  /* 0x000000015050d824 */ /* 0x000fe200078e0a5f */
[----:B------:R-:W-:Y:S01]  /*9d10*/  LEA R88, P5, R82, R97, 0x1 ;  /* 0x0000006152587211 */ /* 0x000fe200078a08ff */
[----:B------:R-:W-:-:S02]  /*9d20*/  @P3 IMAD.MOV.U32 R84, RZ, RZ, R232 ;  /* 0x000000ffff543224 */ /* 0x000fc400078e00e8 */
[----:B------:R-:W4:Y:S04]  /*9d30*/  LDL.LU R232, [R1+0x704] ;  /* 0x0007040001e87983 */ /* 0x000f280000300800 */
[----:B------:R0:W4:Y:S04]  /*9d40*/  @P3 LDG.E.U16 R145, desc[UR24][R84.64] ;  /* 0x0000001854913981 */ /* 0x000128000c1e1500 */
[----:B------:R-:W-:Y:S01]  /*9d50*/  STL [R1+0xec], R88 ;  /* 0x0000ec5801007387 */ /* 0x000fe20000100800 */
[----:B0-----:R-:W-:Y:S02]  /*9d60*/  @P3 IMAD.MOV.U32 R85, RZ, RZ, R8 ;  /* 0x000000ffff553224 */ /* 0x001fe400078e0008 */
[----:B------:R-:W-:Y:S01]  /*9d70*/  @P3 IMAD.MOV.U32 R84, RZ, RZ, R167 ;  /* 0x000000ffff543224 */ /* 0x000fe200078e00a7 */
[----:B------:R-:W4:Y:S04]  /*9d80*/  LDL.LU R8, [R1+0x700] ;  /* 0x0007000001087983 */ /* 0x000f280000300800 */
[----:B------:R-:W4:Y:S01]  /*9d90*/  LDL.LU R167, [R1+0x6fc] ;  /* 0x0006fc0001a77983 */ /* 0x000f220000300800 */
[----:B------:R-:W-:-:S05]  /*9da0*/  LEA.HI.X.SX32 R89, R82, R96, 0x1, P5 ;  /* 0x0000006052597211 */ /* 0x000fca00028f0eff */
[----:B------:R-:W-:Y:S01]  /*9db0*/  STL [R1+0xe8], R89 ;  /* 0x0000e85901007387 */ /* 0x000fe20000100800 */
[----:B------:R-:W-:Y:S01]  /*9dc0*/  @!P6 IMAD.MOV R83, RZ, RZ, -R83 ;  /* 0x000000ffff53e224 */ /* 0x000fe200078e0a53 */
[C---:B------:R-:W-:Y:S02]  /*9dd0*/  ISETP.GT.U32.AND P6, PT, R95.reuse, R81, PT ;  /* 0x000000515f00720c */ /* 0x040fe40003fc4070 */
[----:B------:R-:W-:-:S11]  /*9de0*/  ISETP.GT.U32.AND P5, PT, R95, R80, PT ;  /* 0x000000505f00720c */ /* 0x000fd60003fa4070 */
[----:B------:R-:W-:-:S05]  /*9df0*/  @!P6 IMAD.IADD R81, R81, 0x1, -R95 ;  /* 0x000000015151e824 */ /* 0x000fca00078e0a5f */
[----:B------:R-:W-:Y:S01]  /*9e00*/  ISETP.GT.U32.AND P6, PT, R95, R81, PT ;  /* 0x000000515f00720c */ /* 0x000fe20003fc4070 */
[----:B------:R-:W-:Y:S01]  /*9e10*/  @!P5 IMAD.IADD R80, R80, 0x1, -R95 ;  /* 0x000000015050d824 */ /* 0x000fe200078e0a5f */
[----:B------:R-:W-:-:S11]  /*9e20*/  ISETP.GE.AND P5, PT, R5, RZ, PT ;  /* 0x000000ff0500720c */ /* 0x000fd60003fa6270 */
[----:B------:R-:W-:Y:S01]  /*9e30*/  @!P6 IMAD.IADD R81, R81, 0x1, -R95 ;  /* 0x000000015151e824 */ /* 0x000fe200078e0a5f */
[----:B------:R-:W-:Y:S02]  /*9e40*/  ISETP.GE.AND P6, PT, R247, RZ, PT ;  /* 0x000000fff700720c */ /* 0x000fe40003fc6270 */
[----:B--2---:R-:W-:-:S06]  /*9e50*/  PRMT R228, RZ, 0x7610, R228 ;  /* 0x00007610ffe47816 */ /* 0x004fcc00000000e4 */
[----:B------:R0:W2:Y:S02]  /*9e60*/  @P3 LDG.E.U16 R228, desc[UR24][R84.64] ;  /* 0x0000001854e43981 */ /* 0x0000a4000c1e1500 */
[----:B0-----:R-:W-:Y:S02]  /*9e70*/  @P3 IMAD.MOV.U32 R85, RZ, RZ, R250 ;  /* 0x000000ffff553224 */ /* 0x001fe400078e00fa */
[----:B------:R-:W2:Y:S01]  /*9e80*/  LDL.LU R250, [R1+0x6f8] ;  /* 0x0006f80001fa7983 */ /* 0x000ea20000300800 */
[----:B------:R-:W-:Y:S01]  /*9e90*/  @P3 IMAD.MOV.U32 R84, RZ, RZ, R6 ;  /* 0x000000ffff543224 */ /* 0x000fe200078e0006 */
[----:B---3--:R-:W-:Y:S02]  /*9ea0*/  PRMT R231, RZ, 0x7610, R231 ;  /* 0x00007610ffe77816 */ /* 0x008fe400000000e7 */
[----:B------:R-:W3:Y:S04]  /*9eb0*/  LDL.LU R6, [R1+0x6f4] ;  /* 0x0006f40001067983 */ /* 0x000ee80000300800 */
[----:B------:R0:W3:Y:S02]  /*9ec0*/  @P3 LDG.E.U16 R231, desc[UR24][R84.64] ;  /* 0x0000001854e73981 */ /* 0x0000e4000c1e1500 */
[----:B0-----:R-:W-:-:S02]  /*9ed0*/  @P3 IMAD.MOV.U32 R85, RZ, RZ, R240 ;  /* 0x000000ffff553224 */ /* 0x001fc400078e00f0 */
[----:B------:R-:W-:Y:S01]  /*9ee0*/  @P3 IMAD.MOV.U32 R84, RZ, RZ, R7 ;  /* 0x000000ffff543224 */ /* 0x000fe200078e0007 */
[----:B------:R-:W3:Y:S04]  /*9ef0*/  LDL.LU R240, [R1+0x6f0] ;  /* 0x0006f00001f07983 */ /* 0x000ee80000300800 */
[----:B------:R-:W3:Y:S04]  /*9f00*/  LDL.LU R7, [R1+0x6ec] ;  /* 0x0006ec0001077983 */ /* 0x000ee80000300800 */
[----:B------:R-:W3:Y:S04]  /*9f10*/  LDL.LU R5, [R1+0x6e8] ;  /* 0x0006e80001057983 */ /* 0x000ee80000300800 */
[----:B------:R-:W3:Y:S01]  /*9f20*/  LDL.LU R247, [R1+0x6e4] ;  /* 0x0006e40001f77983 */ /* 0x000ee20000300800 */
[----:B----4-:R-:W-:-:S02]  /*9f30*/  PRMT R232, RZ, 0x7610, R232 ;  /* 0x00007610ffe87816 */ /* 0x010fc400000000e8 */
[----:B------:R-:W-:-:S04]  /*9f40*/  PRMT R167, RZ, 0x7610, R167 ;  /* 0x00007610ffa77816 */ /* 0x000fc800000000a7 */
[----:B------:R0:W4:Y:S02]  /*9f50*/  @P3 LDG.E.U16 R232, desc[UR24][R84.64] ;  /* 0x0000001854e83981 */ /* 0x000124000c1e1500 */
[----:B0-----:R-:W-:Y:S02]  /*9f60*/  @P3 IMAD.MOV.U32 R84, RZ, RZ, R4 ;  /* 0x000000ffff543224 */ /* 0x001fe400078e0004 */
[----:B------:R-:W-:Y:S02]  /*9f70*/  @P3 IMAD.MOV.U32 R85, RZ, RZ, R207 ;  /* 0x000000ffff553224 */ /* 0x000fe400078e00cf */
[----:B------:R-:W4:Y:S04]  /*9f80*/  LDL.LU R207, [R1+0x6e0] ;  /* 0x0006e00001cf7983 */ /* 0x000f280000300800 */
[----:B------:R0:W4:Y:S04]  /*9f90*/  @P3 LDG.E.U16 R167, desc[UR24][R84.64] ;  /* 0x0000001854a73981 */ /* 0x000128000c1e1500 */
[----:B------:R-:W4:Y:S01]  /*9fa0*/  LDL.LU R4, [R1+0x6dc] ;  /* 0x0006dc0001047983 */ /* 0x000f220000300800 */
[----:B0-----:R-:W-:-:S02]  /*9fb0*/  @P3 IMAD.MOV.U32 R85, RZ, RZ, R3 ;  /* 0x000000ffff553224 */ /* 0x001fc400078e0003 */
[----:B------:R-:W-:Y:S01]  /*9fc0*/  @P3 IMAD.MOV.U32 R84, RZ, RZ, R230 ;  /* 0x000000ffff543224 */ /* 0x000fe200078e00e6 */
[----:B------:R-:W4:Y:S04]  /*9fd0*/  LDL.LU R3, [R1+0x6d8] ;  /* 0x0006d80001037983 */ /* 0x000f280000300800 */
[----:B------:R-:W4:Y:S01]  /*9fe0*/  LDL.LU R230, [R1+0x6d4] ;  /* 0x0006d40001e67983 */ /* 0x000f220000300800 */
[----:B------:R-:W-:Y:S01]  /*9ff0*/  SEL R83, R161, R83, !P1 ;  /* 0x00000053a1537207 */ /* 0x000fe20004800000 */
[----:B------:R-:W-:Y:S02]  /*a000*/  @P3 IMAD.MOV.U32 R82, RZ, RZ, R163 ;  /* 0x000000ffff523224 */ /* 0x000fe400078e00a3 */
[----:B------:R-:W-:Y:S01]  /*a010*/  @!P4 IMAD.MOV R79, RZ, RZ, -R79 ;  /* 0x000000ffff4fc224 */ /* 0x000fe200078e0a4f */
[----:B------:R-:W-:-:S13]  /*a020*/  ISETP.GT.U32.AND P4, PT, R95, R77, PT ;  /* 0x0000004d5f00720c */ /* 0x000fda0003f84070 */
[----:B------:R-:W-:-:S05]  /*a030*/  @!P4 IMAD.IADD R77, R77, 0x1, -R95 ;  /* 0x000000014d4dc824 */ /* 0x000fca00078e0a5f */
[C---:B------:R-:W-:Y:S01]  /*a040*/  ISETP.GT.U32.AND P4, PT, R95.reuse, R77, PT ;  /* 0x0000004d5f00720c */ /* 0x040fe20003f84070 */
[----:B------:R-:W-:Y:S01]  /*a050*/  @!P5 IMAD.MOV R80, RZ, RZ, -R80 ;  /* 0x000000ffff50d224 */ /* 0x000fe200078e0a50 */
[----:B------:R-:W-:-:S11]  /*a060*/  ISETP.GT.U32.AND P5, PT, R95, R76, PT ;  /* 0x0000004c5f00720c */ /* 0x000fd60003fa4070 */
[--C-:B------:R-:W-:Y:S01]  /*a070*/  @!P4 IMAD.IADD R77, R77, 0x1, -R95.reuse ;  /* 0x000000014d4dc824 */ /* 0x100fe200078e0a5f */
[----:B------:R-:W-:Y:S01]  /*a080*/  SEL R79, R161, R79, !P1 ;  /* 0x0000004fa14f7207 */ /* 0x000fe20004800000 */
[----:B------:R-:W-:-:S04]  /*a090*/  @!P5 IMAD.IADD R76, R76, 0x1, -R95 ;  /* 0x000000014c4cd824 */ /* 0x000fc800078e0a5f */
[----:B------:R-:W-:Y:S01]  /*a0a0*/  IMAD R79, R79, UR9, RZ ;  /* 0x000000094f4f7c24 */ /* 0x000fe2000f8e02ff */
[----:B--2---:R-:W-:-:S06]  /*a0b0*/  PRMT R250, RZ, 0x7610, R250 ;  /* 0x00007610fffa7816 */ /* 0x004fcc00000000fa */
[----:B------:R0:W2:Y:S02]  /*a0c0*/  @P3 LDG.E.U16 R250, desc[UR24][R84.64] ;  /* 0x0000001854fa3981 */ /* 0x0000a4000c1e1500 */
[----:B0-----:R-:W-:Y:S02]  /*a0d0*/  IMAD R84, R83, UR9, RZ ;  /* 0x0000000953547c24 */ /* 0x001fe4000f8e02ff */
[----:B------:R-:W-:Y:S02]  /*a0e0*/  @P3 IMAD.MOV.U32 R83, RZ, RZ, R155 ;  /* 0x000000ffff533224 */ /* 0x000fe400078e009b */
[----:B------:R-:W2:Y:S04]  /*a0f0*/  LDL.LU R155, [R1+0x6d0] ;  /* 0x0006d000019b7983 */ /* 0x000ea80000300800 */
[----:B------:R-:W2:Y:S01]  /*a100*/  LDL.LU R163, [R1+0x6cc] ;  /* 0x0006cc0001a37983 */ /* 0x000ea20000300800 */
[----:B---3--:R-:W-:-:S06]  /*a110*/  PRMT R247, RZ, 0x7610, R247 ;  /* 0x00007610fff77816 */ /* 0x008fcc00000000f7 */
[----:B------:R0:W3:Y:S02]  /*a120*/  @P3 LDG.E.U16 R247, desc[UR24][R82.64] ;  /* 0x0000001852f73981 */ /* 0x0000e4000c1e1500 */
[----:B0-----:R-:W-:Y:S02]  /*a130*/  @P3 IMAD.MOV.U32 R83, RZ, RZ, R154 ;  /* 0x000000ffff533224 */ /* 0x001fe400078e009a */
[----:B------:R-:W-:Y:S01]  /*a140*/  @P3 IMAD.MOV.U32 R82, RZ, RZ, R235 ;  /* 0x000000ffff523224 */ /* 0x000fe200078e00eb */
[----:B------:R-:W3:Y:S04]  /*a150*/  LDL.LU R154, [R1+0x6c8] ;  /* 0x0006c800019a7983 */ /* 0x000ee80000300800 */
[----:B------:R-:W3:Y:S01]  /*a160*/  LDL.LU R235, [R1+0x6c4] ;  /* 0x0006c40001eb7983 */ /* 0x000ee20000300800 */
[----:B------:R-:W-:-:S04]  /*a170*/  LEA R86, P4, R84, R97, 0x1 ;  /* 0x0000006154567211 */ /* 0x000fc800078808ff */
[----:B------:R-:W-:Y:S01]  /*a180*/  LEA.HI.X.SX32 R87, R84, R96, 0x1, P4 ;  /* 0x0000006054577211 */ /* 0x000fe200020f0eff */
[----:B------:R-:W-:Y:S01]  /*a190*/  STL [R1+0x104], R86 ;  /* 0x0001045601007387 */ /* 0x000fe20000100800 */
[----:B------:R-:W-:-:S03]  /*a1a0*/  ISETP.GE.AND P4, PT, R234, RZ, PT ;  /* 0x000000ffea00720c */ /* 0x000fc60003f86270 */
[----:B------:R-:W3:Y:S01]  /*a1b0*/  LDL.LU R234, [R1+0x6c0] ;  /* 0x0006c00001ea7983 */ /* 0x000ee20000300800 */
[----:B------:R-:W-:-:S04]  /*a1c0*/  LEA R85, P5, R79, R97, 0x1 ;  /* 0x000000614f557211 */ /* 0x000fc800078a08ff */
[----:B------:R-:W-:Y:S02]  /*a1d0*/  LEA.HI.X.SX32 R84, R79, R96, 0x1, P5 ;  /* 0x000000604f547211 */ /* 0x000fe400028f0eff */
[----:B----4-:R-:W-:Y:S01]  /*a1e0*/  PRMT R230, RZ, 0x7610, R230 ;  /* 0x00007610ffe67816 */ /* 0x010fe200000000e6 */
[----:B------:R-:W-:Y:S04]  /*a1f0*/  STL [R1+0x100], R87 ;  /* 0x0001005701007387 */ /* 0x000fe80000100800 */
[----:B------:R-:W-:Y:S04]  /*a200*/  STL [R1+0x11c], R85 ;  /* 0x00011c5501007387 */ /* 0x000fe80000100800 */
[----:B------:R0:W4:Y:S04]  /*a210*/  @P3 LDG.E.U16 R230, desc[UR24][R82.64] ;  /* 0x0000001852e63981 */ /* 0x000128000c1e1500 */
[----:B------:R-:W-:Y:S01]  /*a220*/  STL [R1+0x118], R84 ;  /* 0x0001185401007387 */ /* 0x000fe20000100800 */
[----:B0-----:R-:W-:-:S03]  /*a230*/  @P3 IMAD.MOV.U32 R83, RZ, RZ, R242 ;  /* 0x000000ffff533224 */ /* 0x001fc600078e00f2 */
[----:B------:R-:W4:Y:S01]  /*a240*/  LDL.LU R242, [R1+0x6bc] ;  /* 0x0006bc0001f27983 */ /* 0x000f220000300800 */
[----:B------:R-:W-:-:S03]  /*a250*/  @P3 IMAD.MOV.U32 R82, RZ, RZ, R239 ;  /* 0x000000ffff523224 */ /* 0x000fc600078e00ef */
[----:B------:R-:W4:Y:S01]  /*a260*/  LDL.LU R239, [R1+0x6b8] ;  /* 0x0006b80001ef7983 */ /* 0x000f220000300800 */
[----:B------:R-:W-:Y:S01]  /*a270*/  @!P6 IMAD.MOV R81, RZ, RZ, -R81 ;  /* 0x000000ffff51e224 */ /* 0x000fe200078e0a51 */
[----:B------:R-:W-:-:S13]  /*a280*/  ISETP.GT.U32.AND P6, PT, R95, R75, PT ;  /* 0x0000004b5f00720c */ /* 0x000fda0003fc4070 */
[----:B------:R-:W-:Y:S01]  /*a290*/  @!P6 IMAD.IADD R75, R75, 0x1, -R95 ;  /* 0x000000014b4be824 */ /* 0x000fe200078e0a5f */
[----:B------:R-:W-:-:S13]  /*a2a0*/  ISETP.GT.U32.AND P6, PT, R95, R76, PT ;  /* 0x0000004c5f00720c */ /* 0x000fda0003fc4070 */
[----:B------:R-:W-:Y:S01]  /*a2b0*/  @!P6 IMAD.IADD R76, R76, 0x1, -R95 ;  /* 0x000000014c4ce824 */ /* 0x000fe200078e0a5f */
[----:B------:R-:W-:Y:S02]  /*a2c0*/  ISETP.GE.AND P6, PT, R165, RZ, PT ;  /* 0x000000ffa500720c */ /* 0x000fe40003fc6270 */
[----:B------:R-:W-:-:S13]  /*a2d0*/  ISETP.GT.U32.AND P5, PT, R95, R75, PT ;  /* 0x0000004b5f00720c */ /* 0x000fda0003fa4070 */
[----:B------:R-:W-:Y:S01]  /*a2e0*/  @!P5 IMAD.IADD R75, R75, 0x1, -R95 ;  /* 0x000000014b4bd824 */ /* 0x000fe200078e0a5f */
[----:B------:R-:W-:Y:S02]  /*a2f0*/  ISETP.GE.AND P5, PT, R168, RZ, PT ;  /* 0x000000ffa800720c */ /* 0x000fe40003fa6270 */
[----:B--2---:R-:W-:-:S06]  /*a300*/  PRMT R163, RZ, 0x7610, R163 ;  /* 0x00007610ffa37816 */ /* 0x004fcc00000000a3 */
[----:B------:R0:W2:Y:S02]  /*a310*/  @P3 LDG.E.U16 R163, desc[UR24][R82.64] ;  /* 0x0000001852a33981 */ /* 0x0000a4000c1e1500 */
[----:B0-----:R-:W-:Y:S02]  /*a320*/  @P3 IMAD.MOV.U32 R83, RZ, RZ, R93 ;  /* 0x000000ffff533224 */ /* 0x001fe400078e005d */
[----:B------:R-:W-:Y:S01]  /*a330*/  @P3 IMAD.MOV.U32 R82, RZ, RZ, R246 ;  /* 0x000000ffff523224 */ /* 0x000fe200078e00f6 */
[----:B-1----:R-:W2:Y:S04]  /*a340*/  LDL.LU R93, [R1+0x6b4] ;  /* 0x0006b400015d7983 */ /* 0x002ea80000300800 */
[----:B------:R-:W2:Y:S04]  /*a350*/  LDL.LU R246, [R1+0x6b0] ;  /* 0x0006b00001f67983 */ /* 0x000ea80000300800 */
[----:B------:R-:W2:Y:S04]  /*a360*/  LDL.LU R165, [R1+0x6ac] ;  /* 0x0006ac0001a57983 */ /* 0x000ea80000300800 */
[----:B------:R-:W2:Y:S01]  /*a370*/  LDL.LU R168, [R1+0x6a8] ;  /* 0x0006a80001a87983 */ /* 0x000ea20000300800 */
[----:B---3--:R-:W-:-:S06]  /*a380*/  PRMT R235, RZ, 0x7610, R235 ;  /* 0x00007610ffeb7816 */ /* 0x008fcc00000000eb */
[----:B------:R0:W3:Y:S02]  /*a390*/  @P3 LDG.E.U16 R235, desc[UR24][R82.64] ;  /* 0x0000001852eb3981 */ /* 0x0000e4000c1e1500 */
[----:B0-----:R-:W-:Y:S02]  /*a3a0*/  @P3 IMAD.MOV.U32 R83, RZ, RZ, R162 ;  /* 0x000000ffff533224 */ /* 0x001fe400078e00a2 */
[----:B------:R-:W3:Y:S01]  /*a3b0*/  LDL.LU R162, [R1+0x6a4] ;  /* 0x0006a40001a27983 */ /* 0x000ee20000300800 */
[----:B------:R-:W-:Y:S01]  /*a3c0*/  PRMT R234, RZ, 0x7610, R234 ;  /* 0x00007610ffea7816 */ /* 0x000fe200000000ea */
[----:B------:R-:W-:Y:S02]  /*a3d0*/  @P3 IMAD.MOV.U32 R82, RZ, RZ, R149 ;  /* 0x000000ffff523224 */ /* 0x000fe400078e0095 */
[----:B------:R-:W3:Y:S04]  /*a3e0*/  LDL.LU R149, [R1+0x6a0] ;  /* 0x0006a00001957983 */ /* 0x000ee80000300800 */
[----:B------:R0:W3:Y:S02]  /*a3f0*/  @P3 LDG.E.U16 R234, desc[UR24][R82.64] ;  /* 0x0000001852ea3981 */ /* 0x0000e4000c1e1500 */
[----:B0-----:R-:W-:-:S02]  /*a400*/  @P3 IMAD.MOV.U32 R83, RZ, RZ, R150 ;  /* 0x000000ffff533224 */ /* 0x001fc400078e0096 */
[----:B------:R-:W3:Y:S01]  /*a410*/  LDL.LU R150, [R1+0x69c] ;  /* 0x00069c0001967983 */ /* 0x000ee20000300800 */
[----:B------:R-:W-:-:S03]  /*a420*/  @P3 IMAD.MOV.U32 R82, RZ, RZ, R151 ;  /* 0x000000ffff523224 */ /* 0x000fc600078e0097 */
[----:B------:R-:W3:Y:S01]  /*a430*/  LDL.LU R151, [R1+0x698] ;  /* 0x0006980001977983 */ /* 0x000ee20000300800 */
[----:B----4-:R-:W-:Y:S01]  /*a440*/  PRMT R242, RZ, 0x7610, R242 ;  /* 0x00007610fff27816 */ /* 0x010fe200000000f2 */
[----:B------:R-:W-:-:S05]  /*a450*/  @!P6 IMAD.MOV R76, RZ, RZ, -R76 ;  /* 0x000000ffff4ce224 */ /* 0x000fca00078e0a4c */
[----:B------:R0:W4:Y:S01]  /*a460*/  @P3 LDG.E.U16 R242, desc[UR24][R82.64] ;  /* 0x0000001852f23981 */ /* 0x000122000c1e1500 */
[----:B------:R-:W-:Y:S01]  /*a470*/  ISETP.GT.U32.AND P6, PT, R95, R73, PT ;  /* 0x000000495f00720c */ /* 0x000fe20003fc4070 */
[----:B0-----:R-:W-:Y:S02]  /*a480*/  @P3 IMAD.MOV.U32 R83, RZ, RZ, R152 ;  /* 0x000000ffff533224 */ /* 0x001fe400078e0098 */
[----:B------:R-:W3:Y:S10]  /*a490*/  LDL.LU R152, [R1+0x694] ;  /* 0x0006940001987983 */ /* 0x000ef40000300800 */
[----:B------:R-:W-:Y:S01]  /*a4a0*/  @!P6 IMAD.IADD R73, R73, 0x1, -R95 ;  /* 0x000000014949e824 */ /* 0x000fe200078e0a5f */
[----:B------:R-:W-:-:S02]  /*a4b0*/  ISETP.GE.AND P6, PT, R153, RZ, PT ;  /* 0x000000ff9900720c */ /* 0x000fc40003fc6270 */
[----:B------:R-:W3:Y:S01]  /*a4c0*/  LDL.LU R153, [R1+0x690] ;  /* 0x0006900001997983 */ /* 0x000ee20000300800 */
[----:B------:R-:W-:Y:S01]  /*a4d0*/  @!P4 IMAD.MOV R77, RZ, RZ, -R77 ;  /* 0x000000ffff4dc224 */ /* 0x000fe200078e0a4d */
[C---:B------:R-:W-:Y:S01]  /*a4e0*/  ISETP.GT.U32.AND P4, PT, R95.reuse, R72, PT ;  /* 0x000000485f00720c */ /* 0x040fe20003f84070 */
[----:B------:R-:W-:Y:S01]  /*a4f0*/  @P3 IMAD.MOV.U32 R82, RZ, RZ, R119 ;  /* 0x000000ffff523224 */ /* 0x000fe200078e0077 */
[----:B------:R-:W-:Y:S01]  /*a500*/  PRMT R239, RZ, 0x7610, R239 ;  /* 0x00007610ffef7816 */ /* 0x000fe200000000ef */
[----:B------:R-:W-:Y:S01]  /*a510*/  @!P5 IMAD.MOV R75, RZ, RZ, -R75 ;  /* 0x000000ffff4bd224 */ /* 0x000fe200078e0a4b */
[----:B------:R-:W-:Y:S02]  /*a520*/  ISETP.GT.U32.AND P5, PT, R95, R74, PT ;  /* 0x0000004a5f00720c */ /* 0x000fe40003fa4070 */
[----:B------:R-:W-:Y:S02]  /*a530*/  PRMT R11, RZ, 0x7610, R11 ;  /* 0x00007610ff0b7816 */ /* 0x000fe4000000000b */
[----:B------:R0:W3:Y:S05]  /*a540*/  @P3 LDG.E.U16 R239, desc[UR24][R82.64] ;  /* 0x0000001852ef3981 */ /* 0x0000ea000c1e1500 */
[----:B------:R-:W-:Y:S01]  /*a550*/  @!P4 IMAD.IADD R72, R72, 0x1, -R95 ;  /* 0x000000014848c824 */ /* 0x000fe200078e0a5f */
[----:B------:R-:W-:-:S04]  /*a560*/  SEL R80, R161, R80, !P1 ;  /* 0x00000050a1507207 */ /* 0x000fc80004800000 */
[----:B------:R-:W-:Y:S01]  /*a570*/  ISETP.GT.U32.AND P4, PT, R95, R72, PT ;  /* 0x000000485f00720c */ /* 0x000fe20003f84070 */
[----:B0-----:R-:W-:Y:S02]  /*a580*/  @P3 IMAD.MOV.U32 R82, RZ, RZ, R117 ;  /* 0x000000ffff523224 */ /* 0x001fe400078e0075 */
[----:B------:R-:W-:Y:S01]  /*a590*/  @P3 IMAD.MOV.U32 R83, RZ, RZ, R118 ;  /* 0x000000ffff533224 */ /* 0x000fe200078e0076 */
[----:B------:R-:W-:Y:S01]  /*a5a0*/  PRMT R6, RZ, 0x7610, R6 ;  /* 0x00007610ff067816 */ /* 0x000fe20000000006 */
[----:B------:R-:W-:-:S03]  /*a5b0*/  IMAD R80, R80, UR9, RZ ;  /* 0x0000000950507c24 */ /* 0x000fc6000f8e02ff */
[----:B------:R0:W3:Y:S01]  /*a5c0*/  @P3 LDG.E.U16 R11, desc[UR24][R82.64] ;  /* 0x00000018520b3981 */ /* 0x0000e2000c1e1500 */
[----:B------:R-:W-:-:S04]  /*a5d0*/  @!P5 IMAD.IADD R74, R74, 0x1, -R95 ;  /* 0x000000014a4ad824 */ /* 0x000fc800078e0a5f */
[----:B------:R-:W-:Y:S01]  /*a5e0*/  @!P4 IMAD.IADD R72, R72, 0x1, -R95 ;  /* 0x000000014848c824 */ /* 0x000fe200078e0a5f */
[C---:B------:R-:W-:Y:S01]  /*a5f0*/  LEA R79, P4, R80.reuse, R97, 0x1 ;  /* 0x00000061504f7211 */ /* 0x040fe200078808ff */
[----:B0-----:R-:W-:Y:S02]  /*a600*/  @P3 IMAD.MOV.U32 R82, RZ, RZ, R115 ;  /* 0x000000ffff523224 */ /* 0x001fe400078e0073 */
[----:B------:R-:W-:Y:S01]  /*a610*/  @P3 IMAD.MOV.U32 R83, RZ, RZ, R116 ;  /* 0x000000ffff533224 */ /* 0x000fe200078e0074 */
[----:B------:R-:W-:-:S04]  /*a620*/  LEA.HI.X.SX32 R80, R80, R96, 0x1, P4 ;  /* 0x0000006050507211 */ /* 0x000fc800020f0eff */
[----:B------:R0:W3:Y:S01]  /*a630*/  @P3 LDG.E.U16 R6, desc[UR24][R82.64] ;  /* 0x0000001852063981 */ /* 0x0000e2000c1e1500 */
[C---:B------:R-:W-:Y:S02]  /*a640*/  ISETP.GT.U32.AND P4, PT, R95.reuse, R74, PT ;  /* 0x0000004a5f00720c */ /* 0x040fe40003f84070 */
[----:B------:R-:W-:Y:S01]  /*a650*/  PRMT R8, RZ, 0x7610, R8 ;  /* 0x00007610ff087816 */ /* 0x000fe20000000008 */
[----:B0-----:R-:W-:Y:S02]  /*a660*/  @P3 IMAD.MOV.U32 R82, RZ, RZ, R113 ;  /* 0x000000ffff523224 */ /* 0x001fe400078e0071 */
[----:B------:R-:W-:Y:S01]  /*a670*/  @P3 IMAD.MOV.U32 R83, RZ, RZ, R114 ;  /* 0x000000ffff533224 */ /* 0x000fe200078e0072 */
[----:B------:R-:W-:Y:S01]  /*a680*/  ISETP.GT.U32.AND P5, PT, R95, R73, PT ;  /* 0x000000495f00720c */ /* 0x000fe20003fa4070 */
[----:B------:R-:W-:Y:S01]  /*a690*/  @!P6 IMAD.MOV R72, RZ, RZ, -R72 ;  /* 0x000000ffff48e224 */ /* 0x000fe200078e0a48 */
[----:B------:R-:W-:Y:S02]  /*a6a0*/  PRMT R5, RZ, 0x7610, R5 ;  /* 0x00007610ff057816 */ /* 0x000fe40000000005 */
[----:B------:R-:W-:-:S03]  /*a6b0*/  ISETP.GE.AND P6, PT, R236, RZ, PT ;  /* 0x000000ffec00720c */ /* 0x000fc60003fc6270 */
[----:B------:R-:W-:Y:S01]  /*a6c0*/  @!P4 IMAD.IADD R74, R74, 0x1, -R95 ;  /* 0x000000014a4ac824 */ /* 0x000fe200078e0a5f */
[----:B------:R-:W-:Y:S01]  /*a6d0*/  PRMT R7, RZ, 0x7610, R7 ;  /* 0x00007610ff077816 */ /* 0x000fe20000000007 */
[----:B------:R-:W-:Y:S01]  /*a6e0*/  IMAD R69, R95, R158, R69 ;  /* 0x0000009e5f457224 */ /* 0x000fe200078e0245 */
[----:B------:R-:W-:Y:S02]  /*a6f0*/  ISETP.GE.AND P4, PT, R202, RZ, PT ;  /* 0x000000ffca00720c */ /* 0x000fe40003f86270 */
[----:B------:R-:W-:Y:S02]  /*a700*/  SEL R81, R161, R81, !P1 ;  /* 0x00000051a1517207 */ /* 0x000fe40004800000 */
[----:B------:R-:W-:Y:S01]  /*a710*/  PRMT R3, RZ, 0x7610, R3 ;  /* 0x00007610ff037816 */ /* 0x000fe20000000003 */
[----:B------:R-:W-:Y:S01]  /*a720*/  @!P5 IMAD.IADD R73, R73, 0x1, -R95 ;  /* 0x000000014949d824 */ /* 0x000fe200078e0a5f */
[----:B------:R-:W-:Y:S01]  /*a730*/  ISETP.GT.U32.AND P5, PT, R95, R69, PT ;  /* 0x000000455f00720c */ /* 0x000fe20003fa4070 */
[----:B------:R-:W-:Y:S01]  /*a740*/  IMAD R81, R81, UR9, RZ ;  /* 0x0000000951517c24 */ /* 0x000fe2000f8e02ff */
[C---:B------:R-:W-:Y:S01]  /*a750*/  SEL R76, R161.reuse, R76, !P1 ;  /* 0x0000004ca14c7207 */ /* 0x040fe20004800000 */
[----:B------:R-:W-:Y:S01]  /*a760*/  @!P6 IMAD.MOV R73, RZ, RZ, -R73 ;  /* 0x000000ffff49e224 */ /* 0x000fe200078e0a49 */
[C---:B------:R-:W-:Y:S01]  /*a770*/  SEL R77, R161.reuse, R77, !P1 ;  /* 0x0000004da14d7207 */ /* 0x040fe20004800000 */
[----:B------:R-:W-:Y:S02]  /*a780*/  STL [R1+0x134], R79 ;  /* 0x0001344f01007387 */ /* 0x000fe40000100800 */
[----:B------:R-:W-:Y:S01]  /*a790*/  @!P4 IMAD.MOV R74, RZ, RZ, -R74 ;  /* 0x000000ffff4ac224 */ /* 0x000fe200078e0a4a */
[C---:B------:R-:W-:Y:S01]  /*a7a0*/  SEL R73, R161.reuse, R73, !P1 ;  /* 0x00000049a1497207 */ /* 0x040fe20004800000 */
[----:B------:R0:W-:Y:S01]  /*a7b0*/  STL [R1+0x130], R80 ;  /* 0x0001305001007387 */ /* 0x0001e20000100800 */
[----:B------:R-:W-:Y:S01]  /*a7c0*/  IMAD R76, R76, UR9, RZ ;  /* 0x000000094c4c7c24 */ /* 0x000fe2000f8e02ff */
[----:B------:R-:W-:Y:S01]  /*a7d0*/  SEL R75, R161, R75, !P1 ;  /* 0x0000004ba14b7207 */ /* 0x000fe20004800000 */
[----:B------:R-:W-:Y:S01]  /*a7e0*/  IMAD R77, R77, UR9, RZ ;  /* 0x000000094d4d7c24 */ /* 0x000fe2000f8e02ff */
[----:B------:R-:W-:Y:S01]  /*a7f0*/  SEL R72, R161, R72, !P1 ;  /* 0x00000048a1487207 */ /* 0x000fe20004800000 */
[----:B------:R-:W-:Y:S01]  /*a800*/  @!P5 IMAD.IADD R69, R69, 0x1, -R95 ;  /* 0x000000014545d824 */ /* 0x000fe200078e0a5f */
[----:B------:R-:W-:Y:S01]  /*a810*/  SEL R74, R161, R74, !P1 ;  /* 0x0000004aa14a7207 */ /* 0x000fe20004800000 */
[----:B------:R-:W-:Y:S01]  /*a820*/  IMAD R73, R73, UR9, RZ ;  /* 0x0000000949497c24 */ /* 0x000fe2000f8e02ff */
[----:B------:R-:W-:Y:S01]  /*a830*/  LEA R113, P5, R77, R97, 0x1 ;  /* 0x000000614d717211 */ /* 0x000fe200078a08ff */
[----:B------:R-:W-:Y:S01]  /*a840*/  IMAD R75, R75, UR9, RZ ;  /* 0x000000094b4b7c24 */ /* 0x000fe2000f8e02ff */
[----:B------:R-:W3:Y:S01]  /*a850*/  LDL.LU R236, [R1+0x68c] ;  /* 0x00068c0001ec7983 */ /* 0x000ee20000300800 */
[----:B------:R-:W-:Y:S01]  /*a860*/  IMAD R72, R72, UR9, RZ ;  /* 0x0000000948487c24 */ /* 0x000fe2000f8e02ff */
[----:B------:R-:W-:Y:S01]  /*a870*/  LEA.HI.X.SX32 R114, R77, R96, 0x1, P5 ;  /* 0x000000604d727211 */ /* 0x000fe200028f0eff */
[----:B------:R-:W-:Y:S01]  /*a880*/  IMAD R74, R74, UR9, RZ ;  /* 0x000000094a4a7c24 */ /* 0x000fe2000f8e02ff */
[----:B------:R-:W-:-:S02]  /*a890*/  PRMT R144, RZ, 0x7610, R144 ;  /* 0x00007610ff907816 */ /* 0x000fc40000000090 */
[----:B------:R-:W-:Y:S02]  /*a8a0*/  PRMT R158, RZ, 0x7610, R158 ;  /* 0x00007610ff9e7816 */ /* 0x000fe4000000009e */
[----:B------:R-:W-:Y:S02]  /*a8b0*/  PRMT R147, RZ, 0x7610, R147 ;  /* 0x00007610ff937816 */ /* 0x000fe40000000093 */
[----:B------:R-:W-:Y:S02]  /*a8c0*/  PRMT R142, RZ, 0x7610, R142 ;  /* 0x00007610ff8e7816 */ /* 0x000fe4000000008e */
[----:B------:R-:W-:Y:S02]  /*a8d0*/  PRMT R104, RZ, 0x7610, R104 ;  /* 0x00007610ff687816 */ /* 0x000fe40000000068 */
[----:B------:R-:W-:Y:S02]  /*a8e0*/  PRMT R141, RZ, 0x7610, R141 ;  /* 0x00007610ff8d7816 */ /* 0x000fe4000000008d */
[----:B--2---:R-:W-:-:S06]  /*a8f0*/  PRMT R246, RZ, 0x7610, R246 ;  /* 0x00007610fff67816 */ /* 0x004fcc00000000f6 */
[----:B------:R1:W2:Y:S02]  /*a900*/  @P3 LDG.E.U16 R246, desc[UR24][R82.64] ;  /* 0x0000001852f63981 */ /* 0x0002a4000c1e1500 */
[----:B-1----:R-:W-:Y:S02]  /*a910*/  @P3 IMAD.MOV.U32 R82, RZ, RZ, R91 ;  /* 0x000000ffff523224 */ /* 0x002fe400078e005b */
[----:B------:R-:W-:-:S05]  /*a920*/  @P3 IMAD.MOV.U32 R83, RZ, RZ, R100 ;  /* 0x000000ffff533224 */ /* 0x000fca00078e0064 */
        /* <DEDUP_REMOVED lines=10> */
[----:B-1----:R-:W-:Y:S01]  /*a9d0*/  @P3 IMAD.MOV.U32 R83, RZ, RZ, R80 ;  /* 0x000000ffff533224 */ /* 0x002fe200078e0050 */
[----:B0-----:R-:W-:-:S04]  /*a9e0*/  LEA R80, P4, R81, R97, 0x1 ;  /* 0x0000006151507211 */ /* 0x001fc800078808ff */
[-C--:B------:R-:W-:Y:S02]  /*a9f0*/  LEA.HI.X.SX32 R115, R81, R96.reuse, 0x1, P4 ;  /* 0x0000006051737211 */ /* 0x080fe400020f0eff */
[CC--:B------:R-:W-:Y:S02]  /*aa00*/  LEA R91, P4, R76.reuse, R97.reuse, 0x1 ;  /* 0x000000614c5b7211 */ /* 0x0c0fe400078808ff */
[-C--:B------:R-:W-:Y:S02]  /*aa10*/  LEA R88, P5, R75, R97.reuse, 0x1 ;  /* 0x000000614b587211 */ /* 0x080fe400078a08ff */
[-C--:B------:R-:W-:Y:S02]  /*aa20*/  LEA.HI.X.SX32 R100, R76, R96.reuse, 0x1, P4 ;  /* 0x000000604c647211 */ /* 0x080fe400020f0eff */
[CC--:B------:R-:W-:Y:S02]  /*aa30*/  LEA R84, P4, R73.reuse, R97.reuse, 0x1 ;  /* 0x0000006149547211 */ /* 0x0c0fe400078808ff */
[----:B------:R-:W-:Y:S01]  /*aa40*/  LEA R86, P6, R72, R97, 0x1 ;  /* 0x0000006148567211 */ /* 0x000fe200078c08ff */
[----:B------:R-:W-:Y:S01]  /*aa50*/  @P3 IMAD.MOV.U32 R82, RZ, RZ, R79 ;  /* 0x000000ffff523224 */ /* 0x000fe200078e004f */
[----:B------:R-:W-:-:S02]  /*aa60*/  LEA.HI.X.SX32 R85, R73, R96, 0x1, P4 ;  /* 0x0000006049557211 */ /* 0x000fc400020f0eff */
[-C--:B------:R-:W-:Y:S02]  /*aa70*/  LEA.HI.X.SX32 R89, R75, R96.reuse, 0x1, P5 ;  /* 0x000000604b597211 */ /* 0x080fe400028f0eff */
[----:B------:R-:W-:Y:S02]  /*aa80*/  LEA.HI.X.SX32 R87, R72, R96, 0x1, P6 ;  /* 0x0000006048577211 */ /* 0x000fe400030f0eff */
[----:B------:R-:W-:Y:S02]  /*aa90*/  LEA R79, P4, R74, R97, 0x1 ;  /* 0x000000614a4f7211 */ /* 0x000fe400078808ff */
[C---:B------:R-:W-:Y:S02]  /*aaa0*/  ISETP.GT.U32.AND P5, PT, R95.reuse, R69, PT ;  /* 0x000000455f00720c */ /* 0x040fe40003fa4070 */
[----:B------:R-:W-:Y:S01]  /*aab0*/  ISETP.GT.U32.AND P6, PT, R95, R70, PT ;  /* 0x000000465f00720c */ /* 0x000fe20003fc4070 */
[----:B------:R0:W-:Y:S01]  /*aac0*/  STL [R1+0x14c], R80 ;  /* 0x00014c5001007387 */ /* 0x0001e20000100800 */
[----:B------:R-:W-:Y:S01]  /*aad0*/  @P3 IMAD.MOV.U32 R72, RZ, RZ, R80 ;  /* 0x000000ffff483224 */ /* 0x000fe200078e0050 */
[----:B------:R-:W-:Y:S01]  /*aae0*/  PRMT R93, RZ, 0x7610, R93 ;  /* 0x00007610ff5d7816 */ /* 0x000fe2000000005d */
[----:B------:R-:W-:Y:S01]  /*aaf0*/  @P3 IMAD.MOV.U32 R73, RZ, RZ, R115 ;  /* 0x000000ffff493224 */ /* 0x000fe200078e0073 */
[----:B------:R-:W-:-:S04]  /*ab00*/  PRMT R165, RZ, 0x7610, R165 ;  /* 0x00007610ffa57816 */ /* 0x000fc800000000a5 */
[----:B------:R1:W2:Y:S01]  /*ab10*/  @P3 LDG.E.U16 R93, desc[UR24][R72.64] ;  /* 0x00000018485d3981 */ /* 0x0002a2000c1e1500 */
[----:B0-----:R-:W-:Y:S02]  /*ab20*/  LEA.HI.X.SX32 R80, R74, R96, 0x1, P4 ;  /* 0x000000604a507211 */ /* 0x001fe400020f0eff */
[----:B------:R-:W-:Y:S01]  /*ab30*/  ISETP.GE.AND P4, PT, R194, RZ, PT ;  /* 0x000000ffc200720c */ /* 0x000fe20003f86270 */
[--C-:B------:R-:W-:Y:S02]  /*ab40*/  @!P5 IMAD.IADD R69, R69, 0x1, -R95.reuse ;  /* 0x000000014545d824 */ /* 0x100fe400078e0a5f */
[----:B------:R-:W-:Y:S02]  /*ab50*/  @!P6 IMAD.IADD R70, R70, 0x1, -R95 ;  /* 0x000000014646e824 */ /* 0x000fe400078e0a5f */
[----:B-1----:R-:W-:Y:S02]  /*ab60*/  @P3 IMAD.MOV.U32 R72, RZ, RZ, R113 ;  /* 0x000000ffff483224 */ /* 0x002fe400078e0071 */
[----:B------:R-:W-:Y:S01]  /*ab70*/  @P3 IMAD.MOV.U32 R73, RZ, RZ, R114 ;  /* 0x000000ffff493224 */ /* 0x000fe200078e0072 */
[C---:B------:R-:W-:Y:S01]  /*ab80*/  ISETP.GT.U32.AND P5, PT, R95.reuse, R71, PT ;  /* 0x000000475f00720c */ /* 0x040fe20003fa4070 */
[----:B------:R-:W-:Y:S01]  /*ab90*/  STL [R1+0x164], R113 ;  /* 0x0001647101007387 */ /* 0x000fe20000100800 */
[----:B------:R-:W-:-:S03]  /*aba0*/  ISETP.GT.U32.AND P6, PT, R95, R70, PT ;  /* 0x000000465f00720c */ /* 0x000fc60003fc4070 */
[----:B------:R0:W2:Y:S01]  /*abb0*/  @P3 LDG.E.U16 R165, desc[UR24][R72.64] ;  /* 0x0000001848a53981 */ /* 0x0000a2000c1e1500 */
[----:B------:R-:W-:-:S03]  /*abc0*/  @!P4 IMAD.MOV R69, RZ, RZ, -R69 ;  /* 0x000000ffff45c224 */ /* 0x000fc600078e0a45 */
[----:B------:R-:W-:Y:S01]  /*abd0*/  STL [R1+0x148], R115 ;  /* 0x0001487301007387 */ /* 0x000fe20000100800 */
[----:B0-----:R-:W-:Y:S02]  /*abe0*/  @P3 IMAD.MOV.U32 R72, RZ, RZ, R91 ;  /* 0x000000ffff483224 */ /* 0x001fe400078e005b */
[----:B------:R-:W-:Y:S01]  /*abf0*/  @P3 IMAD.MOV.U32 R73, RZ, RZ, R100 ;  /* 0x000000ffff493224 */ /* 0x000fe200078e0064 */
[----:B------:R-:W-:Y:S01]  /*ac00*/  STL [R1+0x17c], R91 ;  /* 0x00017c5b01007387 */ /* 0x000fe20000100800 */
[----:B------:R-:W-:-:S03]  /*ac10*/  SEL R69, R161, R69, !P1 ;  /* 0x00000045a1457207 */ /* 0x000fc60004800000 */
[----:B------:R-:W-:Y:S04]  /*ac20*/  STL [R1+0x160], R114 ;  /* 0x0001607201007387 */ /* 0x000fe80000100800 */
[----:B------:R-:W-:Y:S04]  /*ac30*/  STL [R1+0x194], R88 ;  /* 0x0001945801007387 */ /* 0x000fe80000100800 */
[----:B------:R0:W2:Y:S04]  /*ac40*/  @P3 LDG.E.U16 R144, desc[UR24][R72.64] ;  /* 0x0000001848903981 */ /* 0x0000a8000c1e1500 */
[----:B------:R1:W-:Y:S01]  /*ac50*/  STL [R1+0x178], R100 ;  /* 0x0001786401007387 */ /* 0x0003e20000100800 */
[----:B------:R-:W-:-:S02]  /*ac60*/  IMAD R69, R69, UR9, RZ ;  /* 0x0000000945457c24 */ /* 0x000fc4000f8e02ff */
[----:B0-----:R-:W-:Y:S02]  /*ac70*/  @P3 IMAD.MOV.U32 R72, RZ, RZ, R88 ;  /* 0x000000ffff483224 */ /* 0x001fe400078e0058 */
[----:B------:R-:W-:Y:S02]  /*ac80*/  @P3 IMAD.MOV.U32 R73, RZ, RZ, R89 ;  /* 0x000000ffff493224 */ /* 0x000fe400078e0059 */
[--C-:B-1----:R-:W-:Y:S01]  /*ac90*/  IMAD R100, R92, 0x2, R148.reuse ;  /* 0x000000025c647824 */ /* 0x102fe200078e0294 */
[----:B------:R-:W-:Y:S01]  /*aca0*/  PRMT R148, RZ, 0x7610, R148 ;  /* 0x00007610ff947816 */ /* 0x000fe20000000094 */
[--C-:B------:R-:W-:Y:S01]  /*acb0*/  @!P5 IMAD.IADD R71, R71, 0x1, -R95.reuse ;  /* 0x000000014747d824 */ /* 0x100fe200078e0a5f */
[----:B------:R0:W2:Y:S01]  /*acc0*/  @P3 LDG.E.U16 R158, desc[UR24][R72.64] ;  /* 0x00000018489e3981 */ /* 0x0000a2000c1e1500 */
[----:B------:R-:W-:Y:S02]  /*acd0*/  ISETP.GE.AND P5, PT, R186, RZ, PT ;  /* 0x000000ffba00720c */ /* 0x000fe40003fa6270 */
[----:B------:R-:W-:Y:S01]  /*ace0*/  LEA R74, P4, R100, R205, 0x1 ;  /* 0x000000cd644a7211 */ /* 0x000fe200078808ff */
[----:B------:R-:W-:Y:S01]  /*acf0*/  @!P6 IMAD.IADD R70, R70, 0x1, -R95 ;  /* 0x000000014646e824 */ /* 0x000fe200078e0a5f */
[----:B------:R-:W-:Y:S01]  /*ad00*/  LEA R76, P6, R69, R97, 0x1 ;  /* 0x00000061454c7211 */ /* 0x000fe200078c08ff */
[----:B0-----:R-:W-:-:S02]  /*ad10*/  @P3 IMAD.MOV.U32 R72, RZ, RZ, R86 ;  /* 0x000000ffff483224 */ /* 0x001fc400078e0056 */
[----:B------:R-:W-:Y:S01]  /*ad20*/  @P3 IMAD.MOV.U32 R73, RZ, RZ, R87 ;  /* 0x000000ffff493224 */ /* 0x000fe200078e0057 */
[----:B------:R-:W-:Y:S02]  /*ad30*/  LEA.HI.X.SX32 R75, R100, R204, 0x1, P4 ;  /* 0x000000cc644b7211 */ /* 0x000fe400020f0eff */
[----:B------:R-:W-:Y:S02]  /*ad40*/  ISETP.GT.U32.AND P4, PT, R95, R71, PT ;  /* 0x000000475f00720c */ /* 0x000fe40003f84070 */
[----:B------:R0:W2:Y:S01]  /*ad50*/  @P3 LDG.E.U16 R148, desc[UR24][R72.64] ;  /* 0x0000001848943981 */ /* 0x0000a2000c1e1500 */
[----:B------:R-:W-:Y:S02]  /*ad60*/  LEA.HI.X.SX32 R77, R69, R96, 0x1, P6 ;  /* 0x00000060454d7211 */ /* 0x000fe400030f0eff */
[----:B------:R-:W-:Y:S02]  /*ad70*/  ISETP.GE.AND P6, PT, R178, RZ, PT ;  /* 0x000000ffb200720c */ /* 0x000fe40003fc6270 */
[----:B------:R-:W-:Y:S01]  /*ad80*/  LOP3.LUT R81, R99, 0x7c, RZ, 0xfc, !PT ;  /* 0x0000007c63517812 */ /* 0x000fe200078efcff */
[----:B0-----:R-:W-:-:S02]  /*ad90*/  @P3 IMAD.MOV.U32 R72, RZ, RZ, R84 ;  /* 0x000000ffff483224 */ /* 0x001fc400078e0054 */
[----:B------:R-:W-:Y:S02]  /*ada0*/  @P3 IMAD.MOV.U32 R73, RZ, RZ, R85 ;  /* 0x000000ffff493224 */ /* 0x000fe400078e0055 */
[----:B------:R-:W-:-:S03]  /*adb0*/  @!P5 IMAD.MOV R70, RZ, RZ, -R70 ;  /* 0x000000ffff46d224 */ /* 0x000fc600078e0a46 */
[----:B------:R0:W2:Y:S01]  /*adc0*/  @P3 LDG.E.U16 R147, desc[UR24][R72.64] ;  /* 0x0000001848933981 */ /* 0x0000a2000c1e1500 */
[----:B------:R-:W-:Y:S01]  /*add0*/  ISETP.LT.AND P5, PT, R81, R90, P0 ;  /* 0x0000005a5100720c */ /* 0x000fe200007a1270 */
[----:B------:R-:W-:Y:S01]  /*ade0*/  @!P4 IMAD.IADD R71, R71, 0x1, -R95 ;  /* 0x000000014747c824 */ /* 0x000fe200078e0a5f */
[----:B------:R-:W-:Y:S01]  /*adf0*/  PRMT R168, RZ, 0x7610, R168 ;  /* 0x00007610ffa87816 */ /* 0x000fe200000000a8 */
[----:B0-----:R-:W-:Y:S02]  /*ae00*/  @P3 IMAD.MOV.U32 R72, RZ, RZ, R79 ;  /* 0x000000ffff483224 */ /* 0x001fe400078e004f */
[----:B------:R-:W-:Y:S01]  /*ae10*/  @P3 IMAD.MOV.U32 R73, RZ, RZ, R80 ;  /* 0x000000ffff493224 */ /* 0x000fe200078e0050 */
[----:B------:R-:W-:-:S04]  /*ae20*/  ISETP.GT.U32.AND P4, PT, R95, R78, PT ;  /* 0x0000004e5f00720c */ /* 0x000fc80003f84070 */
[----:B------:R0:W2:Y:S01]  /*ae30*/  @P3 LDG.E.U16 R142, desc[UR24][R72.64] ;  /* 0x00000018488e3981 */ /* 0x0000a2000c1e1500 */
[----:B------:R-:W-:Y:S02]  /*ae40*/  @!P6 IMAD.MOV R71, RZ, RZ, -R71 ;  /* 0x000000ffff47e224 */ /* 0x000fe400078e0a47 */
[----:B0-----:R-:W-:Y:S02]  /*ae50*/  @P3 IMAD.MOV.U32 R72, RZ, RZ, R76 ;  /* 0x000000ffff483224 */ /* 0x001fe400078e004c */
[----:B------:R-:W-:Y:S01]  /*ae60*/  @P3 IMAD.MOV.U32 R73, RZ, RZ, R77 ;  /* 0x000000ffff493224 */ /* 0x000fe200078e004d */
[----:B------:R-:W-:-:S04]  /*ae70*/  SEL R69, R161, R71, !P1 ;  /* 0x00000047a1457207 */ /* 0x000fc80004800000 */
[----:B------:R0:W2:Y:S01]  /*ae80*/  @P3 LDG.E.U16 R168, desc[UR24][R72.64] ;  /* 0x0000001848a83981 */ /* 0x0000a2000c1e1500 */
[----:B------:R-:W-:-:S03]  /*ae90*/  @P5 IMAD.MOV.U32 R71, RZ, RZ, R75 ;  /* 0x000000ffff475224 */ /* 0x000fc600078e004b */
[----:B------:R-:W-:Y:S01]  /*aea0*/  STL [R1+0x1ac], R86 ;  /* 0x0001ac5601007387 */ /* 0x000fe20000100800 */
[----:B0-----:R-:W-:Y:S01]  /*aeb0*/  SEL R72, R161, R70, !P1 ;  /* 0x00000046a1487207 */ /* 0x001fe20004800000 */
[----:B------:R-:W-:Y:S02]  /*aec0*/  @P5 IMAD.MOV.U32 R70, RZ, RZ, R74 ;  /* 0x000000ffff465224 */ /* 0x000fe400078e004a */
[----:B------:R-:W-:Y:S02]  /*aed0*/  STL [R1+0x190], R89 ;  /* 0x0001905901007387 */ /* 0x000fe40000100800 */
[----:B------:R-:W-:Y:S02]  /*aee0*/  IMAD R72, R72, UR9, RZ ;  /* 0x0000000948487c24 */ /* 0x000fe4000f8e02ff */
[----:B------:R-:W-:Y:S01]  /*aef0*/  STL [R1+0x1c4], R84 ;  /* 0x0001c45401007387 */ /* 0x000fe20000100800 */
[----:B------:R-:W-:-:S03]  /*af00*/  @!P4 IMAD.IADD R78, R78, 0x1, -R95 ;  /* 0x000000014e4ec824 */ /* 0x000fc600078e0a5f */
[----:B------:R-:W-:Y:S04]  /*af10*/  STL [R1+0x1a8], R87 ;  /* 0x0001a85701007387 */ /* 0x000fe80000100800 */
[----:B------:R-:W-:Y:S04]  /*af20*/  STL [R1+0x1c0], R85 ;  /* 0x0001c05501007387 */ /* 0x000fe80000100800 */
[----:B------:R-:W-:Y:S04]  /*af30*/  STL [R1+0x1dc], R79 ;  /* 0x0001dc4f01007387 */ /* 0x000fe80000100800 */
[----:B------:R0:W2:Y:S01]  /*af40*/  @P5 LDG.E.U16 R104, desc[UR24][R70.64] ;  /* 0x0000001846685981 */ /* 0x0000a2000c1e1500 */
[----:B------:R-:W-:-:S03]  /*af50*/  LEA R73, P5, R72, R97, 0x1 ;  /* 0x0000006148497211 */ /* 0x000fc600078a08ff */
[----:B------:R-:W-:Y:S04]  /*af60*/  STL [R1+0x1d8], R80 ;  /* 0x0001d85001007387 */ /* 0x000fe80000100800 */
[----:B------:R1:W-:Y:S01]  /*af70*/  STL [R1+0xd4], R74 ;  /* 0x0000d44a01007387 */ /* 0x0003e20000100800 */
[----:B0-----:R-:W-:Y:S01]  /*af80*/  IMAD R71, R69, UR9, RZ ;  /* 0x0000000945477c24 */ /* 0x001fe2000f8e02ff */
[C---:B---3--:R-:W-:Y:S02]  /*af90*/  LEA R69, P4, R162.reuse, R205, 0x1 ;  /* 0x000000cda2457211 */ /* 0x048fe400078808ff */
[----:B------:R0:W-:Y:S04]  /*afa0*/  STL [R1+0xd0], R75 ;  /* 0x0000d04b01007387 */ /* 0x0001e80000100800 */
[----:B------:R3:W-:Y:S01]  /*afb0*/  STL [R1+0x1f4], R76 ;  /* 0x0001f44c01007387 */ /* 0x0007e20000100800 */
[----:B------:R-:W-:-:S02]  /*afc0*/  LEA.HI.X.SX32 R70, R162, R204, 0x1, P4 ;  /* 0x000000cca2467211 */ /* 0x000fc400020f0eff */
[----:B-1----:R-:W-:Y:S02]  /*afd0*/  LEA R74, P4, R71, R97, 0x1 ;  /* 0x00000061474a7211 */ /* 0x002fe400078808ff */
[----:B0-----:R-:W-:Y:S01]  /*afe0*/  LEA.HI.X.SX32 R75, R72, R96, 0x1, P5 ;  /* 0x00000060484b7211 */ /* 0x001fe200028f0eff */
[----:B------:R-:W-:Y:S01]  /*aff0*/  STL [R1+0x1f0], R77 ;  /* 0x0001f04d01007387 */ /* 0x000fe20000100800 */
[----:B---3--:R-:W-:-:S03]  /*b000*/  LOP3.LUT R76, R99, 0x6, RZ, 0xfc, !PT ;  /* 0x00000006634c7812 */ /* 0x008fc600078efcff */
[----:B------:R0:W-:Y:S01]  /*b010*/  STL [R1+0x20c], R73 ;  /* 0x00020c4901007387 */ /* 0x0001e20000100800 */
[----:B------:R-:W-:Y:S01]  /*b020*/  @P3 IMAD.MOV.U32 R72, RZ, RZ, R73 ;  /* 0x000000ffff483224 */ /* 0x000fe200078e0049 */
[----:B------:R-:W-:Y:S02]  /*b030*/  ISETP.GT.U32.AND P6, PT, R95, R78, PT ;  /* 0x0000004e5f00720c */ /* 0x000fe40003fc4070 */
[----:B------:R-:W-:Y:S02]  /*b040*/  ISETP.LT.AND P5, PT, R76, R90, P0 ;  /* 0x0000005a4c00720c */ /* 0x000fe400007a1270 */
[----:B------:R-:W-:Y:S01]  /*b050*/  LEA.HI.X.SX32 R71, R71, R96, 0x1, P4 ;  /* 0x0000006047477211 */ /* 0x000fe200020f0eff */
[----:B0-----:R-:W-:Y:S01]  /*b060*/  @P3 IMAD.MOV.U32 R73, RZ, RZ, R75 ;  /* 0x000000ffff493224 */ /* 0x001fe200078e004b */
[----:B------:R-:W-:Y:S02]  /*b070*/  PRMT R140, RZ, 0x7610, R140 ;  /* 0x00007610ff8c7816 */ /* 0x000fe4000000008c */
[----:B------:R-:W-:-:S02]  /*b080*/  ISETP.GE.AND P4, PT, R170, RZ, PT ;  /* 0x000000ffaa00720c */ /* 0x000fc40003f86270 */
[----:B------:R0:W3:Y:S04]  /*b090*/  @P3 LDG.E.U16 R141, desc[UR24][R72.64] ;  /* 0x00000018488d3981 */ /* 0x0000e8000c1e1500 */
[----:B------:R-:W-:Y:S01]  /*b0a0*/  STL [R1+0x224], R74 ;  /* 0x0002244a01007387 */ /* 0x000fe20000100800 */
[----:B------:R-:W-:-:S03]  /*b0b0*/  PRMT R103, RZ, 0x7610, R103 ;  /* 0x00007610ff677816 */ /* 0x000fc60000000067 */
[----:B------:R-:W-:Y:S01]  /*b0c0*/  STL [R1+0x208], R75 ;  /* 0x0002084b01007387 */ /* 0x000fe20000100800 */
[----:B0-----:R-:W-:Y:S02]  /*b0d0*/  @P3 IMAD.MOV.U32 R72, RZ, RZ, R74 ;  /* 0x000000ffff483224 */ /* 0x001fe400078e004a */
[----:B------:R-:W-:Y:S01]  /*b0e0*/  @P3 IMAD.MOV.U32 R73, RZ, RZ, R71 ;  /* 0x000000ffff493224 */ /* 0x000fe200078e0047 */
[----:B------:R0:W-:Y:S01]  /*b0f0*/  STL [R1+0x220], R71 ;  /* 0x0002204701007387 */ /* 0x0001e20000100800 */
[----:B------:R-:W-:-:S03]  /*b100*/  @!P6 IMAD.IADD R78, R78, 0x1, -R95 ;  /* 0x000000014e4ee824 */ /* 0x000fc600078e0a5f */
[----:B------:R1:W2:Y:S01]  /*b110*/  @P3 LDG.E.U16 R140, desc[UR24][R72.64] ;  /* 0x00000018488c3981 */ /* 0x0002a2000c1e1500 */
[----:B0-----:R-:W-:Y:S01]  /*b120*/  LOP3.LUT R71, R99, 0xe, RZ, 0xfc, !PT ;  /* 0x0000000e63477812 */ /* 0x001fe200078efcff */
[----:B-1----:R-:W-:Y:S02]  /*b130*/  @P5 IMAD.MOV.U32 R72, RZ, RZ, R69 ;  /* 0x000000ffff485224 */ /* 0x002fe400078e0045 */
[----:B------:R-:W-:Y:S01]  /*b140*/  @P5 IMAD.MOV.U32 R73, RZ, RZ, R70 ;  /* 0x000000ffff495224 */ /* 0x000fe200078e0046 */
[----:B------:R-:W-:Y:S02]  /*b150*/  ISETP.LT.AND P6, PT, R71, R90, P0 ;  /* 0x0000005a4700720c */ /* 0x000fe400007c1270 */
[----:B------:R-:W-:Y:S01]  /*b160*/  LOP3.LUT R74, R99, 0x16, RZ, 0xfc, !PT ;  /* 0x00000016634a7812 */ /* 0x000fe200078efcff */
[----:B------:R-:W-:Y:S01]  /*b170*/  @!P4 IMAD.MOV R78, RZ, RZ, -R78 ;  /* 0x000000ffff4ec224 */ /* 0x000fe200078e0a4e */
[----:B------:R0:W2:Y:S01]  /*b180*/  @P5 LDG.E.U16 R103, desc[UR24][R72.64] ;  /* 0x0000001848675981 */ /* 0x0000a2000c1e1500 */
[----:B------:R-:W-:-:S02]  /*b190*/  LEA R71, P5, R149, R205, 0x1 ;  /* 0x000000cd95477211 */ /* 0x000fc400078a08ff */
[----:B------:R-:W-:Y:S02]  /*b1a0*/  ISETP.LT.AND P4, PT, R74, R90, P0 ;  /* 0x0000005a4a00720c */ /* 0x000fe40000781270 */
[----:B------:R-:W-:Y:S02]  /*b1b0*/  SEL R78, R161, R78, !P1 ;  /* 0x0000004ea14e7207 */ /* 0x000fe40004800000 */
[-C--:B0-----:R-:W-:Y:S02]  /*b1c0*/  LEA.HI.X.SX32 R72, R149, R204.reuse, 0x1, P5 ;  /* 0x000000cc95487211 */ /* 0x081fe400028f0eff */
[C---:B------:R-:W-:Y:S01]  /*b1d0*/  LEA R73, P5, R150.reuse, R205, 0x1 ;  /* 0x000000cd96497211 */ /* 0x040fe200078a08ff */
[----:B------:R-:W-:Y:S01]  /*b1e0*/  @P6 IMAD.MOV.U32 R76, RZ, RZ, R71 ;  /* 0x000000ffff4c6224 */ /* 0x000fe200078e0047 */
[----:B------:R-:W-:Y:S01]  /*b1f0*/  PRMT R102, RZ, 0x7610, R102 ;  /* 0x00007610ff667816 */ /* 0x000fe20000000066 */
[----:B------:R-:W-:Y:S01]  /*b200*/  @P6 IMAD.MOV.U32 R77, RZ, RZ, R72 ;  /* 0x000000ffff4d6224 */ /* 0x000fe200078e0048 */
[----:B------:R-:W-:Y:S01]  /*b210*/  LEA.HI.X.SX32 R74, R150, R204, 0x1, P5 ;  /* 0x000000cc964a7211 */ /* 0x000fe200028f0eff */
[----:B------:R-:W-:Y:S01]  /*b220*/  IMAD R78, R78, UR9, RZ ;  /* 0x000000094e4e7c24 */ /* 0x000fe2000f8e02ff */
[----:B------:R-:W-:-:S02]  /*b230*/  LOP3.LUT R75, R99, 0x1e, RZ, 0xfc, !PT ;  /* 0x0000001e634b7812 */ /* 0x000fc400078efcff */
[----:B------:R-:W-:Y:S01]  /*b240*/  PRMT R101, RZ, 0x7610, R101 ;  /* 0x00007610ff657816 */ /* 0x000fe20000000065 */
[----:B------:R0:W2:Y:S01]  /*b250*/  @P6 LDG.E.U16 R102, desc[UR24][R76.64] ;  /* 0x000000184c666981 */ /* 0x0000a2000c1e1500 */
[C---:B------:R-:W-:Y:S02]  /*b260*/  LEA R79, P6, R78.reuse, R97, 0x1 ;  /* 0x000000614e4f7211 */ /* 0x040fe400078c08ff */
[----:B------:R-:W-:Y:S02]  /*b270*/  ISETP.LT.AND P5, PT, R75, R90, P0 ;  /* 0x0000005a4b00720c */ /* 0x000fe400007a1270 */
[----:B------:R-:W-:Y:S01]  /*b280*/  LEA.HI.X.SX32 R80, R78, R96, 0x1, P6 ;  /* 0x000000604e507211 */ /* 0x000fe200030f0eff */
[----:B0-----:R-:W-:Y:S02]  /*b290*/  @P4 IMAD.MOV.U32 R76, RZ, RZ, R73 ;  /* 0x000000ffff4c4224 */ /* 0x001fe400078e0049 */
[----:B------:R-:W-:Y:S01]  /*b2a0*/  @P4 IMAD.MOV.U32 R77, RZ, RZ, R74 ;  /* 0x000000ffff4d4224 */ /* 0x000fe200078e004a */
[----:B------:R0:W-:Y:S01]  /*b2b0*/  STL [R1+0x23c], R79 ;  /* 0x00023c4f01007387 */ /* 0x0001e20000100800 */
[----:B------:R-:W-:-:S03]  /*b2c0*/  PRMT R139, RZ, 0x7610, R139 ;  /* 0x00007610ff8b7816 */ /* 0x000fc6000000008b */
[----:B------:R1:W2:Y:S01]  /*b2d0*/  @P4 LDG.E.U16 R101, desc[UR24][R76.64] ;  /* 0x000000184c654981 */ /* 0x0002a2000c1e1500 */
[----:B------:R-:W-:Y:S01]  /*b2e0*/  LEA R75, P4, R151, R205, 0x1 ;  /* 0x000000cd974b7211 */ /* 0x000fe200078808ff */
[----:B------:R-:W-:Y:S01]  /*b2f0*/  @P3 IMAD.MOV.U32 R78, RZ, RZ, R79 ;  /* 0x000000ffff4e3224 */ /* 0x000fe200078e004f */
[----:B------:R-:W-:Y:S01]  /*b300*/  LOP3.LUT R81, R99, 0x26, RZ, 0xfc, !PT ;  /* 0x0000002663517812 */ /* 0x000fe200078efcff */
[----:B0-----:R-:W-:Y:S01]  /*b310*/  @P3 IMAD.MOV.U32 R79, RZ, RZ, R80 ;  /* 0x000000ffff4f3224 */ /* 0x001fe200078e0050 */
[----:B-1----:R-:W-:-:S04]  /*b320*/  LEA.HI.X.SX32 R76, R151, R204, 0x1, P4 ;  /* 0x000000cc974c7211 */ /* 0x002fc800020f0eff */
[----:B------:R0:W2:Y:S01]  /*b330*/  @P3 LDG.E.U16 R139, desc[UR24][R78.64] ;  /* 0x000000184e8b3981 */ /* 0x0000a2000c1e1500 */
[----:B------:R-:W-:Y:S02]  /*b340*/  ISETP.LT.AND P4, PT, R81, R90, P0 ;  /* 0x0000005a5100720c */ /* 0x000fe40000781270 */
[----:B------:R-:W-:Y:S02]  /*b350*/  PRMT R105, RZ, 0x7610, R105 ;  /* 0x00007610ff697816 */ /* 0x000fe40000000069 */
[----:B------:R-:W-:Y:S01]  /*b360*/  LEA R77, P6, R152, R205, 0x1 ;  /* 0x000000cd984d7211 */ /* 0x000fe200078c08ff */
[----:B0-----:R-:W-:Y:S02]  /*b370*/  @P5 IMAD.MOV.U32 R78, RZ, RZ, R75 ;  /* 0x000000ffff4e5224 */ /* 0x001fe400078e004b */
[----:B------:R-:W-:Y:S01]  /*b380*/  @P5 IMAD.MOV.U32 R79, RZ, RZ, R76 ;  /* 0x000000ffff4f5224 */ /* 0x000fe200078e004c */
[----:B------:R-:W-:-:S04]  /*b390*/  PRMT R4, RZ, 0x7610, R4 ;  /* 0x00007610ff047816 */ /* 0x000fc80000000004 */
[----:B------:R0:W2:Y:S01]  /*b3a0*/  @P5 LDG.E.U16 R105, desc[UR24][R78.64] ;  /* 0x000000184e695981 */ /* 0x0000a2000c1e1500 */
[----:B------:R-:W-:-:S03]  /*b3b0*/  PRMT R108, RZ, 0x7610, R108 ;  /* 0x00007610ff6c7816 */ /* 0x000fc6000000006c */
[----:B------:R1:W-:Y:S04]  /*b3c0*/  STL [R1+0x238], R80 ;  /* 0x0002385001007387 */ /* 0x0003e80000100800 */
[----:B------:R4:W2:Y:S01]  /*b3d0*/  @P3 LDG.E.U16 R4, desc[UR24][R82.64] ;  /* 0x0000001852043981 */ /* 0x0008a2000c1e1500 */
[----:B0-----:R-:W-:Y:S01]  /*b3e0*/  LEA.HI.X.SX32 R78, R152, R204, 0x1, P6 ;  /* 0x000000cc984e7211 */ /* 0x001fe200030f0eff */
[----:B-1----:R-:W-:-:S04]  /*b3f0*/  @P4 IMAD.MOV.U32 R80, RZ, RZ, R77 ;  /* 0x000000ffff504224 */ /* 0x002fc800078e004d */
[----:B------:R-:W-:Y:S01]  /*b400*/  @P4 IMAD.MOV.U32 R81, RZ, RZ, R78 ;  /* 0x000000ffff514224 */ /* 0x000fe200078e004e */
[----:B----4-:R-:W-:-:S04]  /*b410*/  LOP3.LUT R82, R99, 0x2e, RZ, 0xfc, !PT ;  /* 0x0000002e63527812 */ /* 0x010fc800078efcff */
[----:B------:R0:W4:Y:S01]  /*b420*/  @P4 LDG.E.U16 R108, desc[UR24][R80.64] ;  /* 0x00000018506c4981 */ /* 0x000122000c1e1500 */
[----:B------:R-:W-:Y:S02]  /*b430*/  ISETP.LT.AND P4, PT, R82, R90, P0 ;  /* 0x0000005a5200720c */ /* 0x000fe40000781270 */
[C---:B------:R-:W-:Y:S02]  /*b440*/  LEA R79, P5, R153.reuse, R205, 0x1 ;  /* 0x000000cd994f7211 */ /* 0x040fe400078a08ff */
[----:B------:R-:W-:Y:S02]  /*b450*/  PRMT R107, RZ, 0x7610, R107 ;  /* 0x00007610ff6b7816 */ /* 0x000fe4000000006b */
[----:B0-----:R-:W-:Y:S02]  /*b460*/  LEA.HI.X.SX32 R80, R153, R204, 0x1, P5 ;  /* 0x000000cc99507211 */ /* 0x001fe400028f0eff */
[----:B------:R-:W-:-:S05]  /*b470*/  LOP3.LUT R81, R99, 0x36, RZ, 0xfc, !PT ;  /* 0x0000003663517812 */ /* 0x000fca00078efcff */
[----:B------:R-:W-:Y:S02]  /*b480*/  @P4 IMAD.MOV.U32 R82, RZ, RZ, R79 ;  /* 0x000000ffff524224 */ /* 0x000fe400078e004f */
[----:B------:R-:W-:-:S05]  /*b490*/  @P4 IMAD.MOV.U32 R83, RZ, RZ, R80 ;  /* 0x000000ffff534224 */ /* 0x000fca00078e0050 */
[----:B------:R0:W2:Y:S01]  /*b4a0*/  @P4 LDG.E.U16 R107, desc[UR24][R82.64] ;  /* 0x00000018526b4981 */ /* 0x0000a2000c1e1500 */
        /* <DEDUP_REMOVED lines=33> */
[----:B------:R-:W-:-:S04]  /*b6c0*/  LEA R170, P5, R160, R205, 0x1 ;  /* 0x000000cda0aa7211 */ /* 0x000fc800078a08ff */
[----:B------:R-:W-:Y:S02]  /*b6d0*/  LEA.HI.X.SX32 R89, R160, R204, 0x1, P5 ;  /* 0x000000cca0597211 */ /* 0x000fe400028f0eff */
[----:B------:R-:W-:Y:S02]  /*b6e0*/  PRMT R110, RZ, 0x7610, R110 ;  /* 0x00007610ff6e7816 */ /* 0x000fe4000000006e */
[----:B------:R-:W-:-:S03]  /*b6f0*/  LOP3.LUT R91, R99, 0x5e, RZ, 0xfc, !PT ;  /* 0x0000005e635b7812 */ /* 0x000fc600078efcff */
[----:B0-----:R-:W-:Y:S02]  /*b700*/  @P4 IMAD.MOV.U32 R114, RZ, RZ, R170 ;  /* 0x000000ffff724224 */ /* 0x001fe400078e00aa */
[----:B------:R-:W-:-:S05]  /*b710*/  @P4 IMAD.MOV.U32 R115, RZ, RZ, R89 ;  /* 0x000000ffff734224 */ /* 0x000fca00078e0059 */
[----:B------:R0:W2:Y:S01]  /*b720*/  @P4 LDG.E.U16 R110, desc[UR24][R114.64] ;  /* 0x00000018726e4981 */ /* 0x0000a2000c1e1500 */
[----:B------:R-:W-:Y:S02]  /*b730*/  ISETP.LT.AND P4, PT, R91, R90, P0 ;  /* 0x0000005a5b00720c */ /* 0x000fe40000781270 */
[----:B------:R-:W-:-:S04]  /*b740*/  LEA R178, P5, R177, R205, 0x1 ;  /* 0x000000cdb1b27211 */ /* 0x000fc800078a08ff */
[----:B------:R-:W-:Y:S02]  /*b750*/  LEA.HI.X.SX32 R177, R177, R204, 0x1, P5 ;  /* 0x000000ccb1b17211 */ /* 0x000fe400028f0eff */
[----:B0-----:R-:W-:Y:S02]  /*b760*/  PRMT R114, RZ, 0x7610, R114 ;  /* 0x00007610ff727816 */ /* 0x001fe40000000072 */
[----:B------:R-:W-:-:S03]  /*b770*/  LOP3.LUT R91, R99, 0x66, RZ, 0xfc, !PT ;  /* 0x00000066635b7812 */ /* 0x000fc600078efcff */
[----:B------:R-:W-:Y:S02]  /*b780*/  @P4 IMAD.MOV.U32 R116, RZ, RZ, R178 ;  /* 0x000000ffff744224 */ /* 0x000fe400078e00b2 */
        /* <DEDUP_REMOVED lines=8> */
[----:B------:R-:W-:Y:S01]  /*b810*/  @P4 IMAD.MOV.U32 R119, RZ, RZ, R185 ;  /* 0x000000ffff774224 */ /* 0x000fe200078e00b9 */
[----:B------:R-:W-:-:S04]  /*b820*/  LEA R194, P5, R193, R205, 0x1 ;  /* 0x000000cdc1c27211 */ /* 0x000fc800078a08ff */
[----:B------:R0:W2:Y:S01]  /*b830*/  @P4 LDG.E.U16 R117, desc[UR24][R118.64] ;  /* 0x0000001876754981 */ /* 0x0000a2000c1e1500 */
[----:B------:R-:W-:Y:S02]  /*b840*/  ISETP.LT.AND P4, PT, R113, R90, P0 ;  /* 0x0000005a7100720c */ /* 0x000fe40000781270 */
[----:B------:R-:W-:Y:S02]  /*b850*/  LOP3.LUT R150, R99, 0x76, RZ, 0xfc, !PT ;  /* 0x0000007663967812 */ /* 0x000fe400078efcff */
[----:B------:R-:W-:Y:S02]  /*b860*/  LEA.HI.X.SX32 R193, R193, R204, 0x1, P5 ;  /* 0x000000ccc1c17211 */ /* 0x000fe400028f0eff */
[----:B------:R-:W-:Y:S02]  /*b870*/  ISETP.LT.AND P5, PT, R150, R90, P0 ;  /* 0x0000005a9600720c */ /* 0x000fe400007a1270 */
[----:B------:R-:W-:Y:S02]  /*b880*/  LEA R202, P6, R201, R205, 0x1 ;  /* 0x000000cdc9ca7211 */ /* 0x000fe400078c08ff */
[----:B------:R-:W-:-:S02]  /*b890*/  PRMT R116, RZ, 0x7610, R116 ;  /* 0x00007610ff747816 */ /* 0x000fc40000000074 */
[----:B------:R-:W-:Y:S01]  /*b8a0*/  LEA.HI.X.SX32 R201, R201, R204, 0x1, P6 ;  /* 0x000000ccc9c97211 */ /* 0x000fe200030f0eff */
[----:B0-----:R-:W-:Y:S02]  /*b8b0*/  @P4 IMAD.MOV.U32 R118, RZ, RZ, R194 ;  /* 0x000000ffff764224 */ /* 0x001fe400078e00c2 */
[----:B------:R-:W-:Y:S01]  /*b8c0*/  @P4 IMAD.MOV.U32 R119, RZ, RZ, R193 ;  /* 0x000000ffff774224 */ /* 0x000fe200078e00c1 */
[----:B------:R-:W-:Y:S01]  /*b8d0*/  PRMT R115, RZ, 0x7610, R115 ;  /* 0x00007610ff737816 */ /* 0x000fe20000000073 */
[----:B------:R-:W-:-:S03]  /*b8e0*/  IMAD R100, R92, 0x2, R100 ;  /* 0x000000025c647824 */ /* 0x000fc600078e0264 */
[----:B------:R0:W2:Y:S01]  /*b8f0*/  @P4 LDG.E.U16 R116, desc[UR24][R118.64] ;  /* 0x0000001876744981 */ /* 0x0000a2000c1e1500 */
[----:B------:R-:W-:Y:S01]  /*b900*/  LOP3.LUT R149, R98, 0x7c, R99, 0xfe, !PT ;  /* 0x0000007c62957812 */ /* 0x000fe200078efe63 */
[----:B0-----:R-:W-:Y:S02]  /*b910*/  @P5 IMAD.MOV.U32 R118, RZ, RZ, R202 ;  /* 0x000000ffff765224 */ /* 0x001fe400078e00ca */
[----:B------:R-:W-:-:S05]  /*b920*/  @P5 IMAD.MOV.U32 R119, RZ, RZ, R201 ;  /* 0x000000ffff775224 */ /* 0x000fca00078e00c9 */
[----:B------:R0:W2:Y:S01]  /*b930*/  @P5 LDG.E.U16 R115, desc[UR24][R118.64] ;  /* 0x0000001876735981 */ /* 0x0000a2000c1e1500 */
[C---:B------:R-:W-:Y:S02]  /*b940*/  LEA R205, P5, R100.reuse, R205, 0x1 ;  /* 0x000000cd64cd7211 */ /* 0x040fe400078a08ff */
[----:B------:R-:W-:Y:S01]  /*b950*/  IABS R91, R149 ;  /* 0x00000095005b7213 */ /* 0x000fe20000000000 */
[----:B------:R1:W-:Y:S01]  /*b960*/  STL [R1+0x450], R149 ;  /* 0x0004509501007387 */ /* 0x0003e20000100800 */
[----:B------:R-:W-:Y:S02]  /*b970*/  LEA.HI.X.SX32 R204, R100, R204, 0x1, P5 ;  /* 0x000000cc64cc7211 */ /* 0x000fe400028f0eff */
[----:B------:R-:W-:Y:S01]  /*b980*/  ISETP.GE.AND P5, PT, R149, RZ, PT ;  /* 0x000000ff9500720c */ /* 0x000fe20003fa6270 */
[----:B------:R-:W-:Y:S01]  /*b990*/  IMAD.HI.U32 R113, R94, R91, RZ ;  /* 0x0000005b5e717227 */ /* 0x000fe200078e00ff */
[----:B-1----:R-:W-:-:S03]  /*b9a0*/  LOP3.LUT R149, R0, 0x84, RZ, 0xfc, !PT ;  /* 0x0000008400957812 */ /* 0x002fc600078efcff */
[----:B------:R-:W-:Y:S02]  /*b9b0*/  IMAD.MOV R113, RZ, RZ, -R113 ;  /* 0x000000ffff717224 */ /* 0x000fe400078e0a71 */
[----:B------:R1:W-:Y:S04]  /*b9c0*/  STL [R1+0x4a8], R149 ;  /* 0x0004a89501007387 */ /* 0x0003e80000100800 */
[----:B------:R-:W2:Y:S01]  /*b9d0*/  LDL.LU R151, [R1+0xc] ;  /* 0x00000c0001977983 */ /* 0x000ea20000300800 */
[----:B------:R-:W-:-:S05]  /*b9e0*/  IMAD R91, R95, R113, R91 ;  /* 0x000000715f5b7224 */ /* 0x000fca00078e025b */
[----:B------:R-:W-:-:S13]  /*b9f0*/  ISETP.GT.U32.AND P4, PT, R95, R91, PT ;  /* 0x0000005b5f00720c */ /* 0x000fda0003f84070 */
[----:B------:R-:W-:-:S05]  /*ba00*/  @!P4 IMAD.IADD R91, R91, 0x1, -R95 ;  /* 0x000000015b5bc824 */ /* 0x000fca00078e0a5f */
[----:B------:R-:W-:Y:S02]  /*ba10*/  ISETP.GT.U32.AND P4, PT, R95, R91, PT ;  /* 0x0000005b5f00720c */ /* 0x000fe40003f84070 */
[----:B------:R-:W-:-:S04]  /*ba20*/  LOP3.LUT R150, R99, 0x7e, RZ, 0xfc, !PT ;  /* 0x0000007e63967812 */ /* 0x000fc800078efcff */
[----:B------:R-:W-:Y:S02]  /*ba30*/  ISETP.LT.AND P0, PT, R150, R90, P0 ;  /* 0x0000005a9600720c */ /* 0x000fe40000701270 */
[----:B------:R-:W-:-:S05]  /*ba40*/  SHF.R.S32.HI R100, RZ, 0x7, R237 ;  /* 0x00000007ff647819 */ /* 0x000fca00000114ed */
[----:B------:R-:W-:Y:S01]  /*ba50*/  @!P4 IMAD.IADD R91, R91, 0x1, -R95 ;  /* 0x000000015b5bc824 */ /* 0x000fe200078e0a5f */
[----:B------:R-:W-:-:S03]  /*ba60*/  SGXT R100, R100, 0x1 ;  /* 0x000000016464781a */ /* 0x000fc60000000200 */
[----:B------:R-:W-:Y:S01]  /*ba70*/  @!P5 IMAD.MOV R91, RZ, RZ, -R91 ;  /* 0x000000ffff5bd224 */ /* 0x000fe200078e0a5b */
[----:B------:R-:W-:-:S04]  /*ba80*/  LOP3.LUT R100, R100, 0x90, RZ, 0xc0, !PT ;  /* 0x0000009064647812 */ /* 0x000fc800078ec0ff */
[----:B------:R-:W-:Y:S01]  /*ba90*/  SEL R90, R161, R91, !P1 ;  /* 0x0000005ba15a7207 */ /* 0x000fe20004800000 */
[C---:B------:R-:W-:Y:S01]  /*baa0*/  IMAD.SHL.U32 R91, R237.reuse, 0x2, RZ ;  /* 0x00000002ed5b7824 */ /* 0x040fe200078e00ff */
[----:B------:R-:W-:Y:S01]  /*bab0*/  PRMT R113, RZ, 0x7610, R113 ;  /* 0x00007610ff717816 */ /* 0x000fe20000000071 */
[----:B0-----:R-:W-:Y:S02]  /*bac0*/  @P0 IMAD.MOV.U32 R118, RZ, RZ, R205 ;  /* 0x000000ffff760224 */ /* 0x001fe400078e00cd */
[----:B------:R-:W-:Y:S01]  /*bad0*/  @P0 IMAD.MOV.U32 R119, RZ, RZ, R204 ;  /* 0x000000ffff770224 */ /* 0x000fe200078e00cc */
[----:B------:R-:W-:Y:S02]  /*bae0*/  LOP3.LUT R91, R100, 0x7e, R91, 0x78, !PT ;  /* 0x0000007e645b7812 */ /* 0x000fe400078e785b */
[----:B------:R-:W-:Y:S02]  /*baf0*/  LOP3.LUT R100, R237, 0x40, RZ, 0xc0, !PT ;  /* 0x00000040ed647812 */ /* 0x000fe400078ec0ff */
[----:B------:R0:W3:Y:S01]  /*bb00*/  @P0 LDG.E.U16 R113, desc[UR24][R118.64] ;  /* 0x0000001876710981 */ /* 0x0000e2000c1e1500 */
[----:B------:R-:W-:Y:S01]  /*bb10*/  ISETP.NE.U32.AND P0, PT, R236, RZ, PT ;  /* 0x000000ffec00720c */ /* 0x000fe20003f05070 */
[----:B------:R-:W-:-:S02]  /*bb20*/  IMAD R236, R90, UR9, RZ ;  /* 0x000000095aec7c24 */ /* 0x000fc4000f8e02ff */
[C-C-:B------:R-:W-:Y:S01]  /*bb30*/  IMAD R90, R100.reuse, 0x100, R91.reuse ;  /* 0x00000100645a7824 */ /* 0x140fe200078e025b */
[----:B------:R-:W-:Y:S01]  /*bb40*/  ISETP.GE.AND P5, PT, R149, RZ, PT ;  /* 0x000000ff9500720c */ /* 0x000fe20003fa6270 */
[----:B------:R-:W-:Y:S01]  /*bb50*/  IMAD R91, R100, 0x200, R91 ;  /* 0x00000200645b7824 */ /* 0x000fe200078e025b */
[----:B------:R-:W-:Y:S02]  /*bb60*/  IABS R100, R149 ;  /* 0x0000009500647213 */ /* 0x000fe40000000000 */
[----:B-1----:R-:W-:-:S05]  /*bb70*/  LOP3.LUT R149, R0, 0x8c, RZ, 0xfc, !PT ;  /* 0x0000008c00957812 */ /* 0x002fca00078efcff */
[----:B------:R-:W-:Y:S04]  /*bb80*/  STL [R1+0x498], R149 ;  /* 0x0004989501007387 */ /* 0x000fe80000100800 */
[----:B------:R-:W3:Y:S04]  /*bb90*/  LDL.LU R154, [R1+0x10] ;  /* 0x00001000019a7983 */ /* 0x000ee80000300800 */
[----:B------:R-:W3:Y:S04]  /*bba0*/  LDL.LU R153, [R1+0x1c] ;  /* 0x00001c0001997983 */ /* 0x000ee80000300800 */
[----:B------:R-:W4:Y:S04]  /*bbb0*/  LDL.LU R150, [R1] ;  /* 0x0000000001967983 */ /* 0x000f280000300800 */
[----:B------:R-:W4:Y:S01]  /*bbc0*/  LDL.LU R162, [R1+0x40] ;  /* 0x0000400001a27983 */ /* 0x000f220000300800 */
[----:B------:R-:W-:-:S04]  /*bbd0*/  LEA R237, P4, R236, R97, 0x1 ;  /* 0x00000061eced7211 */ /* 0x000fc800078808ff */
[----:B------:R-:W-:Y:S01]  /*bbe0*/  LEA.HI.X.SX32 R236, R236, R96, 0x1, P4 ;  /* 0x00000060ecec7211 */ /* 0x000fe200020f0eff */
[----:B0-----:R-:W-:Y:S01]  /*bbf0*/  @P3 IMAD.MOV.U32 R118, RZ, RZ, R237 ;  /* 0x000000ffff763224 */ /* 0x001fe200078e00ed */
[----:B------:R-:W-:-:S03]  /*bc00*/  PRMT R138, RZ, 0x7610, R138 ;  /* 0x00007610ff8a7816 */ /* 0x000fc6000000008a */
[----:B------:R-:W-:-:S05]  /*bc10*/  @P3 IMAD.MOV.U32 R119, RZ, RZ, R236 ;  /* 0x000000ffff773224 */ /* 0x000fca00078e00ec */
[----:B------:R0:W4:Y:S02]  /*bc20*/  @P3 LDG.E.U16 R138, desc[UR24][R118.64] ;  /* 0x00000018768a3981 */ /* 0x000124000c1e1500 */
[----:B0-----:R-:W-:-:S04]  /*bc30*/  IMAD.HI.U32 R118, R94, R100, RZ ;  /* 0x000000645e767227 */ /* 0x001fc800078e00ff */
[----:B------:R-:W-:-:S04]  /*bc40*/  IMAD.MOV R118, RZ, RZ, -R118 ;  /* 0x000000ffff767224 */ /* 0x000fc800078e0a76 */
[----:B------:R-:W-:-:S05]  /*bc50*/  IMAD R100, R95, R118, R100 ;  /* 0x000000765f647224 */ /* 0x000fca00078e0264 */
[----:B------:R-:W-:-:S13]  /*bc60*/  ISETP.GT.U32.AND P4, PT, R95, R100, PT ;  /* 0x000000645f00720c */ /* 0x000fda0003f84070 */
[----:B------:R-:W-:-:S05]  /*bc70*/  @!P4 IMAD.IADD R100, R100, 0x1, -R95 ;  /* 0x000000016464c824 */ /* 0x000fca00078e0a5f */
[----:B------:R-:W-:Y:S01]  /*bc80*/  ISETP.GT.U32.AND P4, PT, R95, R100, PT ;  /* 0x000000645f00720c */ /* 0x000fe20003f84070 */
[----:B------:R-:W-:-:S04]  /*bc90*/  @!UP1 UIADD3 UR4, UPT, UPT, -UR6, 0x100000, URZ ;  /* 0x0010000006049890 */ /* 0x000fc8000fffe1ff */
[----:B------:R-:W-:Y:S02]  /*bca0*/  @!UP1 USHF.L.U32 UR5, UR4, 0xb, URZ ;  /* 0x0000000b04059899 */ /* 0x000fe400080006ff */
[----:B------:R-:W-:-:S06]  /*bcb0*/  @!UP1 USHF.L.U32 UR4, UR4, 0x1, URZ ;  /* 0x0000000104049899 */ /* 0x000fcc00080006ff */
[----:B------:R-:W-:-:S04]  /*bcc0*/  @!P4 IMAD.IADD R100, R100, 0x1, -R95 ;  /* 0x000000016464c824 */ /* 0x000fc800078e0a5f */
[----:B------:R-:W-:Y:S01]  /*bcd0*/  @!P5 IMAD.MOV R100, RZ, RZ, -R100 ;  /* 0x000000ffff64d224 */ /* 0x000fe200078e0a64 */
[----:B------:R-:W-:-:S04]  /*bce0*/  VOTEU.ALL UP1, P2 ;  /* 0x0000000000ff7886 */ /* 0x000fc80001020000 */
[----:B------:R-:W-:Y:S01]  /*bcf0*/  SEL R100, R161, R100, !P1 ;  /* 0x00000064a1647207 */ /* 0x000fe20004800000 */
[----:B------:R0:W1:Y:S04]  /*bd00*/  @!UP1 SYNCS.EXCH.64 URZ, [UR10+0x30008], UR4 ;  /* 0x030008040aff95b2 */ /* 0x0000680008000100 */
[----:B------:R-:W-:Y:S01]  /*bd10*/  IMAD R100, R100, UR9, RZ ;  /* 0x0000000964647c24 */ /* 0x000fe2000f8e02ff */
[----:B------:R0:W-:Y:S04]  /*bd20*/  STS.U16 [R90+UR10+0x20c00], R241 ;  /* 0x020c00f15a007988 */ /* 0x0001e8000800040a */
[----:B------:R0:W-:Y:S02]  /*bd30*/  STS.U16 [R90+UR10+0x20400], R240 ;  /* 0x020400f05a007988 */ /* 0x0001e4000800040a */
[----:B0-----:R-:W-:-:S04]  /*bd40*/  LEA R241, P4, R100, R97, 0x1 ;  /* 0x0000006164f17211 */ /* 0x001fc800078808ff */
[----:B------:R-:W-:Y:S01]  /*bd50*/  LEA.HI.X.SX32 R240, R100, R96, 0x1, P4 ;  /* 0x0000006064f07211 */ /* 0x000fe200020f0eff */
[----:B------:R-:W-:Y:S01]  /*bd60*/  @P3 IMAD.MOV.U32 R118, RZ, RZ, R241 ;  /* 0x000000ffff763224 */ /* 0x000fe200078e00f1 */
[----:B------:R-:W-:Y:S02]  /*bd70*/  PRMT R137, RZ, 0x7610, R137 ;  /* 0x00007610ff897816 */ /* 0x000fe40000000089 */
[----:B------:R-:W-:Y:S01]  /*bd80*/  IABS R100, R149 ;  /* 0x0000009500647213 */ /* 0x000fe20000000000 */
[----:B------:R-:W-:Y:S01]  /*bd90*/  @P3 IMAD.MOV.U32 R119, RZ, RZ, R240 ;  /* 0x000000ffff773224 */ /* 0x000fe200078e00f0 */
[----:B------:R-:W-:Y:S02]  /*bda0*/  ISETP.GE.AND P5, PT, R149, RZ, PT ;  /* 0x000000ff9500720c */ /* 0x000fe40003fa6270 */
[----:B------:R-:W-:Y:S02]  /*bdb0*/  LOP3.LUT R149, R0, 0x94, RZ, 0xfc, !PT ;  /* 0x0000009400957812 */ /* 0x000fe400078efcff */
[----:B------:R0:W4:Y:S04]  /*bdc0*/  @P3 LDG.E.U16 R137, desc[UR24][R118.64] ;  /* 0x0000001876893981 */ /* 0x000128000c1e1500 */
[----:B------:R-:W-:Y:S04]  /*bdd0*/  STL [R1+0x48c], R149 ;  /* 0x00048c9501007387 */ /* 0x000fe80000100800 */
[----:B------:R-:W4:Y:S01]  /*bde0*/  LDL.LU R152, [R1+0x3c] ;  /* 0x00003c0001987983 */ /* 0x000f220000300800 */
[----:B0-----:R-:W-:-:S04]  /*bdf0*/  IMAD.HI.U32 R118, R94, R100, RZ ;  /* 0x000000645e767227 */ /* 0x001fc800078e00ff */
[----:B------:R-:W-:-:S04]  /*be00*/  IMAD.MOV R118, RZ, RZ, -R118 ;  /* 0x000000ffff767224 */ /* 0x000fc800078e0a76 */
[----:B------:R-:W-:-:S05]  /*be10*/  IMAD R100, R95, R118, R100 ;  /* 0x000000765f647224 */ /* 0x000fca00078e0264 */
[----:B------:R-:W-:-:S13]  /*be20*/  ISETP.GT.U32.AND P4, PT, R95, R100, PT ;  /* 0x000000645f00720c */ /* 0x000fda0003f84070 */
[----:B------:R-:W-:-:S05]  /*be30*/  @!P4 IMAD.IADD R100, R100, 0x1, -R95 ;  /* 0x000000016464c824 */ /* 0x000fca00078e0a5f */
[----:B------:R-:W-:-:S13]  /*be40*/  ISETP.GT.U32.AND P4, PT, R95, R100, PT ;  /* 0x000000645f00720c */ /* 0x000fda0003f84070 */
[----:B------:R-:W-:-:S04]  /*be50*/  @!P4 IMAD.IADD R100, R100, 0x1, -R95 ;  /* 0x000000016464c824 */ /* 0x000fc800078e0a5f */
[----:B------:R-:W-:Y:S01]  /*be60*/  @!P5 IMAD.MOV R100, RZ, RZ, -R100 ;  /* 0x000000ffff64d224 */ /* 0x000fe200078e0a64 */
[----:B--2---:R0:W-:Y:S04]  /*be70*/  STS.U16 [R90+UR10+0x22000], R151 ;  /* 0x022000975a007988 */ /* 0x0041e8000800040a */
[----:B0-----:R-:W2:Y:S01]  /*be80*/  LDL.LU R151, [R1+0x30] ;  /* 0x0000300001977983 */ /* 0x001ea20000300800 */
[----:B------:R-:W-:-:S05]  /*be90*/  SEL R100, R161, R100, !P1 ;  /* 0x00000064a1647207 */ /* 0x000fca0004800000 */
[----:B------:R-:W-:Y:S01]  /*bea0*/  IMAD R100, R100, UR9, RZ ;  /* 0x0000000964647c24 */ /* 0x000fe2000f8e02ff */
[----:B------:R0:W-:Y:S01]  /*beb0*/  STS.U16 [R90+UR10+0x21000], R245 ;  /* 0x021000f55a007988 */ /* 0x0001e2000800040a */
[----:B------:R-:W-:-:S03]  /*bec0*/  ISETP.GE.AND P5, PT, R149, RZ, PT ;  /* 0x000000ff9500720c */ /* 0x000fc60003fa6270 */
[----:B------:R1:W-:Y:S01]  /*bed0*/  STS.U16 [R90+UR10+0x20800], R244 ;  /* 0x020800f45a007988 */ /* 0x0003e2000800040a */
[----:B0-----:R-:W-:-:S04]  /*bee0*/  LEA R245, P4, R100, R97, 0x1 ;  /* 0x0000006164f57211 */ /* 0x001fc800078808ff */
[----:B-1----:R-:W-:Y:S02]  /*bef0*/  LEA.HI.X.SX32 R244, R100, R96, 0x1, P4 ;  /* 0x0000006064f47211 */ /* 0x002fe400020f0eff */
[----:B------:R-:W-:Y:S02]  /*bf00*/  IABS R100, R149 ;  /* 0x0000009500647213 */ /* 0x000fe40000000000 */
[----:B------:R-:W2:Y:S04]  /*bf10*/  LDL.LU R149, [R1+0x2c] ;  /* 0x00002c0001957983 */ /* 0x000ea80000300800 */
[----:B---3--:R0:W-:Y:S04]  /*bf20*/  STS.U16 [R90+UR10+0x22800], R153 ;  /* 0x022800995a007988 */ /* 0x0081e8000800040a */
[----:B----4-:R1:W-:Y:S01]  /*bf30*/  STS.U16 [R90+UR10+0x22c00], R150 ;  /* 0x022c00965a007988 */ /* 0x0103e2000800040a */
[----:B0-----:R-:W-:-:S03]  /*bf40*/  LOP3.LUT R153, R0, 0x9c, RZ, 0xfc, !PT ;  /* 0x0000009c00997812 */ /* 0x001fc600078efcff */
[----:B-1----:R-:W3:Y:S04]  /*bf50*/  LDL.LU R150, [R1+0x20] ;  /* 0x0000200001967983 */ /* 0x002ee80000300800 */
[----:B------:R-:W-:Y:S04]  /*bf60*/  STL [R1+0x488], R153 ;  /* 0x0004889901007387 */ /* 0x000fe80000100800 */
[----:B------:R0:W-:Y:S04]  /*bf70*/  STS.U16 [R90+UR10+0x23000], R162 ;  /* 0x023000a25a007988 */ /* 0x0001e8000800040a */
[----:B0-----:R-:W4:Y:S01]  /*bf80*/  LDL.LU R162, [R1+0x50] ;  /* 0x0000500001a27983 */ /* 0x001f220000300800 */
[----:B------:R-:W-:Y:S01]  /*bf90*/  PRMT R125, RZ, 0x7610, R125 ;  /* 0x00007610ff7d7816 */ /* 0x000fe2000000007d */
[----:B------:R-:W-:-:S02]  /*bfa0*/  @P3 IMAD.MOV.U32 R118, RZ, RZ, R245 ;  /* 0x000000ffff763224 */ /* 0x000fc400078e00f5 */
[----:B------:R-:W-:-:S05]  /*bfb0*/  @P3 IMAD.MOV.U32 R119, RZ, RZ, R244 ;  /* 0x000000ffff773224 */ /* 0x000fca00078e00f4 */
[----:B------:R0:W4:Y:S02]  /*bfc0*/  @P3 LDG.E.U16 R125, desc[UR24][R118.64] ;  /* 0x00000018767d3981 */ /* 0x000124000c1e1500 */
[----:B0-----:R-:W-:-:S04]  /*bfd0*/  IMAD.HI.U32 R118, R94, R100, RZ ;  /* 0x000000645e767227 */ /* 0x001fc800078e00ff */
[----:B------:R-:W-:-:S04]  /*bfe0*/  IMAD.MOV R118, RZ, RZ, -R118 ;  /* 0x000000ffff767224 */ /* 0x000fc800078e0a76 */
[----:B------:R-:W-:-:S05]  /*bff0*/  IMAD R100, R95, R118, R100 ;  /* 0x000000765f647224 */ /* 0x000fca00078e0264 */
[----:B------:R-:W-:-:S13]  /*c000*/  ISETP.GT.U32.AND P4, PT, R95, R100, PT ;  /* 0x000000645f00720c */ /* 0x000fda0003f84070 */
[----:B------:R-:W-:-:S05]  /*c010*/  @!P4 IMAD.IADD R100, R100, 0x1, -R95 ;  /* 0x000000016464c824 */ /* 0x000fca00078e0a5f */
[----:B------:R-:W-:-:S13]  /*c020*/  ISETP.GT.U32.AND P4, PT, R95, R100, PT ;  /* 0x000000645f00720c */ /* 0x000fda0003f84070 */
[----:B------:R-:W-:-:S04]  /*c030*/  @!P4 IMAD.IADD R100, R100, 0x1, -R95 ;  /* 0x000000016464c824 */ /* 0x000fc800078e0a5f */
[----:B------:R-:W-:-:S05]  /*c040*/  @!P5 IMAD.MOV R100, RZ, RZ, -R100 ;  /* 0x000000ffff64d224 */ /* 0x000fca00078e0a64 */
[----:B------:R-:W-:Y:S01]  /*c050*/  SEL R100, R161, R100, !P1 ;  /* 0x00000064a1647207 */ /* 0x000fe20004800000 */
[----:B------:R0:W-:Y:S04]  /*c060*/  STS.U16 [R90+UR10+0x21c00], R249 ;  /* 0x021c00f95a007988 */ /* 0x0001e8000800040a */
[----:B------:R-:W-:Y:S01]  /*c070*/  IMAD R100, R100, UR9, RZ ;  /* 0x0000000964647c24 */ /* 0x000fe2000f8e02ff */
[----:B------:R1:W-:Y:S04]  /*c080*/  STS.U16 [R90+UR10+0x21400], R248 ;  /* 0x021400f85a007988 */ /* 0x0003e8000800040a */
[----:B0-----:R-:W-:-:S04]  /*c090*/  LEA R249, P4, R100, R97, 0x1 ;  /* 0x0000006164f97211 */ /* 0x001fc800078808ff */
[----:B-1----:R-:W-:Y:S01]  /*c0a0*/  LEA.HI.X.SX32 R248, R100, R96, 0x1, P4 ;  /* 0x0000006064f87211 */ /* 0x002fe200020f0eff */
[----:B------:R-:W-:Y:S01]  /*c0b0*/  @P3 IMAD.MOV.U32 R118, RZ, RZ, R249 ;  /* 0x000000ffff763224 */ /* 0x000fe200078e00f9 */
[----:B------:R-:W-:Y:S01]  /*c0c0*/  PRMT R124, RZ, 0x7610, R124 ;  /* 0x00007610ff7c7816 */ /* 0x000fe2000000007c */
[----:B------:R0:W-:Y:S01]  /*c0d0*/  STS.U16 [R90+UR10+0x22400], R154 ;  /* 0x0224009a5a007988 */ /* 0x0001e2000800040a */
[----:B------:R-:W-:Y:S01]  /*c0e0*/  IABS R100, R153 ;  /* 0x0000009900647213 */ /* 0x000fe20000000000 */
[----:B------:R-:W-:Y:S01]  /*c0f0*/  @P3 IMAD.MOV.U32 R119, RZ, RZ, R248 ;  /* 0x000000ffff773224 */ /* 0x000fe200078e00f8 */
[----:B------:R-:W-:-:S04]  /*c100*/  ISETP.GE.AND P5, PT, R153, RZ, PT ;  /* 0x000000ff9900720c */ /* 0x000fc80003fa6270 */
[----:B------:R1:W4:Y:S04]  /*c110*/  @P3 LDG.E.U16 R124, desc[UR24][R118.64] ;  /* 0x00000018767c3981 */ /* 0x000328000c1e1500 */
[----:B0-----:R-:W4:Y:S04]  /*c120*/  LDL.LU R154, [R1+0x5c] ;  /* 0x00005c00019a7983 */ /* 0x001f280000300800 */
[----:B------:R-:W4:Y:S01]  /*c130*/  LDL.LU R153, [R1+0x60] ;  /* 0x0000600001997983 */ /* 0x000f220000300800 */
[----:B-1----:R-:W-:-:S04]  /*c140*/  IMAD.HI.U32 R118, R94, R100, RZ ;  /* 0x000000645e767227 */ /* 0x002fc800078e00ff */
[----:B------:R-:W-:-:S04]  /*c150*/  IMAD.MOV R118, RZ, RZ, -R118 ;  /* 0x000000ffff767224 */ /* 0x000fc800078e0a76 */
[----:B------:R-:W-:-:S05]  /*c160*/  IMAD R100, R95, R118, R100 ;  /* 0x000000765f647224 */ /* 0x000fca00078e0264 */
[----:B------:R-:W-:-:S13]  /*c170*/  ISETP.GT.U32.AND P4, PT, R95, R100, PT ;  /* 0x000000645f00720c */ /* 0x000fda0003f84070 */
[----:B------:R-:W-:-:S05]  /*c180*/  @!P4 IMAD.IADD R100, R100, 0x1, -R95 ;  /* 0x000000016464c824 */ /* 0x000fca00078e0a5f */
[----:B------:R-:W-:-:S13]  /*c190*/  ISETP.GT.U32.AND P4, PT, R95, R100, PT ;  /* 0x000000645f00720c */ /* 0x000fda0003f84070 */
[----:B------:R-:W-:Y:S01]  /*c1a0*/  @!P4 IMAD.IADD R100, R100, 0x1, -R95 ;  /* 0x000000016464c824 */ /* 0x000fe200078e0a5f */
[----:B--2---:R0:W-:Y:S04]  /*c1b0*/  STS.U16 [R90+UR10+0x23800], R151 ;  /* 0x023800975a007988 */ /* 0x0041e8000800040a */
[----:B0-----:R-:W2:Y:S01]  /*c1c0*/  LDL.LU R151, [R1+0x4c] ;  /* 0x00004c0001977983 */ /* 0x001ea20000300800 */
[----:B------:R-:W-:-:S05]  /*c1d0*/  @!P5 IMAD.MOV R100, RZ, RZ, -R100 ;  /* 0x000000ffff64d224 */ /* 0x000fca00078e0a64 */
[----:B------:R-:W-:-:S05]  /*c1e0*/  SEL R100, R161, R100, !P1 ;  /* 0x00000064a1647207 */ /* 0x000fca0004800000 */
[----:B------:R-:W-:Y:S01]  /*c1f0*/  IMAD R100, R100, UR9, RZ ;  /* 0x0000000964647c24 */ /* 0x000fe2000f8e02ff */
[----:B------:R-:W-:Y:S01]  /*c200*/  LOP3.LUT R155, R0, 0xa4, RZ, 0xfc, !PT ;  /* 0x000000a4009b7812 */ /* 0x000fe200078efcff */
[----:B------:R0:W-:Y:S03]  /*c210*/  STS.U16 [R90+UR10+0x23c00], R149 ;  /* 0x023c00955a007988 */ /* 0x0001e6000800040a */
[----:B------:R-:W-:Y:S01]  /*c220*/  LEA R118, P4, R100, R97, 0x1 ;  /* 0x0000006164767211 */ /* 0x000fe200078808ff */
[----:B------:R1:W-:Y:S01]  /*c230*/  STS.U16 [R90+UR10+0x23400], R152 ;  /* 0x023400985a007988 */ /* 0x0003e2000800040a */
[----:B0-----:R-:W-:-:S03]  /*c240*/  LOP3.LUT R149, R90, 0x20, RZ, 0x3c, !PT ;  /* 0x000000205a957812 */ /* 0x001fc600078e3cff */
[----:B------:R-:W-:Y:S04]  /*c250*/  STL [R1], R118 ;  /* 0x0000007601007387 */ /* 0x000fe80000100800 */
[----:B------:R-:W-:Y:S04]  /*c260*/  STS.U16 [R90+UR10+0x20000], R207 ;  /* 0x020000cf5a007988 */ /* 0x000fe8000800040a */
[----:B------:R-:W-:Y:S04]  /*c270*/  STS.U16 [R90+UR10+0x21800], R252 ;  /* 0x021800fc5a007988 */ /* 0x000fe8000800040a */
[----:B-1----:R-:W2:Y:S04]  /*c280*/  LDL.LU R152, [R1+0x8c] ;  /* 0x00008c0001987983 */ /* 0x002ea80000300800 */
[----:B------:R-:W-:Y:S04]  /*c290*/  STL [R1+0x484], R155 ;  /* 0x0004849b01007387 */ /* 0x000fe80000100800 */
[----:B---3--:R0:W-:Y:S04]  /*c2a0*/  STS.U16 [R149+UR10+0x20100], R150 ;  /* 0x0201009695007988 */ /* 0x0081e8000800040a */
[----:B0-----:R-:W3:Y:S04]  /*c2b0*/  LDL.LU R150, [R1+0x90] ;  /* 0x0000900001967983 */ /* 0x001ee80000300800 */
[----:B----4-:R0:W-:Y:S04]  /*c2c0*/  STS.U16 [R149+UR10+0x20500], R162 ;  /* 0x020500a295007988 */ /* 0x0101e8000800040a */
[----:B0-----:R-:W4:Y:S01]  /*c2d0*/  LDL.LU R162, [R1+0xac] ;  /* 0x0000ac0001a27983 */ /* 0x001f220000300800 */
[----:B------:R-:W-:-:S02]  /*c2e0*/  LEA.HI.X.SX32 R252, R100, R96, 0x1, P4 ;  /* 0x0000006064fc7211 */ /* 0x000fc400020f0eff */
[----:B------:R-:W-:Y:S02]  /*c2f0*/  PRMT R136, RZ, 0x7610, R136 ;  /* 0x00007610ff887816 */ /* 0x000fe40000000088 */
[----:B------:R-:W-:Y:S01]  /*c300*/  IABS R100, R155 ;  /* 0x0000009b00647213 */ /* 0x000fe20000000000 */
[----:B------:R-:W-:-:S05]  /*c310*/  @P3 IMAD.MOV.U32 R119, RZ, RZ, R252 ;  /* 0x000000ffff773224 */ /* 0x000fca00078e00fc */
[----:B------:R0:W4:Y:S02]  /*c320*/  @P3 LDG.E.U16 R136, desc[UR24][R118.64] ;  /* 0x0000001876883981 */ /* 0x000124000c1e1500 */
[----:B0-----:R-:W-:-:S04]  /*c330*/  IMAD.HI.U32 R118, R94, R100, RZ ;  /* 0x000000645e767227 */ /* 0x001fc800078e00ff */
[----:B------:R-:W-:-:S04]  /*c340*/  IMAD.MOV R118, RZ, RZ, -R118 ;  /* 0x000000ffff767224 */ /* 0x000fc800078e0a76 */
[----:B------:R-:W-:-:S05]  /*c350*/  IMAD R100, R95, R118, R100 ;  /* 0x000000765f647224 */ /* 0x000fca00078e0264 */
[----:B------:R-:W-:Y:S02]  /*c360*/  ISETP.GT.U32.AND P4, PT, R95, R100, PT ;  /* 0x000000645f00720c */ /* 0x000fe40003f84070 */
[----:B------:R-:W-:-:S11]  /*c370*/  ISETP.GE.AND P5, PT, R155, RZ, PT ;  /* 0x000000ff9b00720c */ /* 0x000fd60003fa6270 */
[----:B------:R-:W-:-:S05]  /*c380*/  @!P4 IMAD.IADD R100, R100, 0x1, -R95 ;  /* 0x000000016464c824 */ /* 0x000fca00078e0a5f */
[----:B------:R-:W-:-:S13]  /*c390*/  ISETP.GT.U32.AND P4, PT, R95, R100, PT ;  /* 0x000000645f00720c */ /* 0x000fda0003f84070 */
[----:B------:R-:W-:-:S04]  /*c3a0*/  @!P4 IMAD.IADD R100, R100, 0x1, -R95 ;  /* 0x000000016464c824 */ /* 0x000fc800078e0a5f */
[----:B------:R-:W-:-:S05]  /*c3b0*/  @!P5 IMAD.MOV R100, RZ, RZ, -R100 ;  /* 0x000000ffff64d224 */ /* 0x000fca00078e0a64 */
[----:B------:R-:W-:-:S05]  /*c3c0*/  SEL R100, R161, R100, !P1 ;  /* 0x00000064a1647207 */ /* 0x000fca0004800000 */
[----:B------:R-:W-:Y:S01]  /*c3d0*/  IMAD R100, R100, UR9, RZ ;  /* 0x0000000964647c24 */ /* 0x000fe2000f8e02ff */
[----:B------:R-:W-:-:S04]  /*c3e0*/  PRMT R135, RZ, 0x7610, R135 ;  /* 0x00007610ff877816 */ /* 0x000fc80000000087 */
[C---:B------:R-:W-:Y:S01]  /*c3f0*/  LEA R118, P4, R100.reuse, R97, 0x1 ;  /* 0x0000006164767211 */ /* 0x040fe200078808ff */
[----:B------:R-:W-:Y:S04]  /*c400*/  STS.U16 [R149+UR10+0x20900], R154 ;  /* 0x0209009a95007988 */ /* 0x000fe8000800040a */
[----:B------:R-:W-:Y:S01]  /*c410*/  STS.U16 [R149+UR10+0x20d00], R153 ;  /* 0x020d009995007988 */ /* 0x000fe2000800040a */
[----:B------:R-:W-:-:S03]  /*c420*/  LEA.HI.X.SX32 R119, R100, R96, 0x1, P4 ;  /* 0x0000006064777211 */ /* 0x000fc600020f0eff */
[----:B------:R-:W-:Y:S04]  /*c430*/  STL [R1+0x10], R118 ;  /* 0x0000107601007387 */ /* 0x000fe80000100800 */
[----:B------:R0:W4:Y:S01]  /*c440*/  @P3 LDG.E.U16 R135, desc[UR24][R118.64] ;  /* 0x0000001876873981 */ /* 0x000122000c1e1500 */
[----:B------:R-:W-:-:S03]  /*c450*/  PRMT R134, RZ, 0x7610, R134 ;  /* 0x00007610ff867816 */ /* 0x000fc60000000086 */
[----:B------:R-:W-:Y:S04]  /*c460*/  STL [R1+0xc], R119 ;  /* 0x00000c7701007387 */ /* 0x000fe80000100800 */
[----:B--2---:R1:W-:Y:S02]  /*c470*/  STS.U16 [R149+UR10+0x21100], R151 ;  /* 0x0211009795007988 */ /* 0x0043e4000800040a */
[----:B-1----:R-:W-:-:S04]  /*c480*/  LOP3.LUT R151, R0, 0xac, RZ, 0xfc, !PT ;  /* 0x000000ac00977812 */ /* 0x002fc800078efcff */
[----:B------:R-:W-:-:S05]  /*c490*/  IABS R100, R151 ;  /* 0x0000009700647213 */ /* 0x000fca0000000000 */
        /* <DEDUP_REMOVED lines=9> */
[----:B------:R-:W-:Y:S01]  /*c530*/  SEL R100, R161, R100, !P1 ;  /* 0x00000064a1647207 */ /* 0x000fe20004800000 */
[----:B------:R-:W-:Y:S04]  /*c540*/  STS.U16 [R149+UR10+0x21500], R152 ;  /* 0x0215009895007988 */ /* 0x000fe8000800040a */
[----:B------:R-:W-:Y:S01]  /*c550*/  IMAD R100, R100, UR9, RZ ;  /* 0x0000000964647c24 */ /* 0x000fe2000f8e02ff */
[----:B---3--:R0:W-:Y:S04]  /*c560*/  STS.U16 [R149+UR10+0x21900], R150 ;  /* 0x0219009695007988 */ /* 0x0081e8000800040a */
[----:B------:R-:W-:-:S04]  /*c570*/  LEA R118, P4, R100, R97, 0x1 ;  /* 0x0000006164767211 */ /* 0x000fc800078808ff */
[----:B------:R-:W-:Y:S02]  /*c580*/  LEA.HI.X.SX32 R119, R100, R96, 0x1, P4 ;  /* 0x0000006064777211 */ /* 0x000fe400020f0eff */
[----:B0-----:R-:W-:Y:S01]  /*c590*/  LOP3.LUT R150, R0, 0xb4, RZ, 0xfc, !PT ;  /* 0x000000b400967812 */ /* 0x001fe200078efcff */
[----:B------:R-:W-:Y:S03]  /*c5a0*/  STL [R1+0x480], R151 ;  /* 0x0004809701007387 */ /* 0x000fe60000100800 */
[----:B------:R-:W-:Y:S01]  /*c5b0*/  IABS R100, R150 ;  /* 0x0000009600647213 */ /* 0x000fe20000000000 */
[----:B------:R0:W2:Y:S04]  /*c5c0*/  @P3 LDG.E.U16 R134, desc[UR24][R118.64] ;  /* 0x0000001876863981 */ /* 0x0000a8000c1e1500 */
[----:B----4-:R-:W-:Y:S04]  /*c5d0*/  STS.U16 [R149+UR10+0x21d00], R162 ;  /* 0x021d00a295007988 */ /* 0x010fe8000800040a */
[----:B------:R1:W-:Y:S04]  /*c5e0*/  STS.U16 [R149+UR10+0x22100], R37 ;  /* 0x0221002595007988 */ /* 0x0003e8000800040a */
[----:B-1----:R-:W5:Y:S04]  /*c5f0*/  LDL.LU R37, [R1+0x688] ;  /* 0x0006880001257983 */ /* 0x002f680000300800 */
[----:B------:R0:W-:Y:S02]  /*c600*/  STL [R1+0x20], R118 ;  /* 0x0000207601007387 */ /* 0x0001e40000100800 */
        /* <DEDUP_REMOVED lines=10> */
[----:B------:R-:W-:Y:S04]  /*c6b0*/  STL [R1+0x1c], R119 ;  /* 0x00001c7701007387 */ /* 0x000fe80000100800 */
[----:B------:R-:W-:Y:S01]  /*c6c0*/  IMAD R100, R100, UR9, RZ ;  /* 0x0000000964647c24 */ /* 0x000fe2000f8e02ff */
[----:B------:R0:W-:Y:S01]  /*c6d0*/  STL [R1+0x47c], R150 ;  /* 0x00047c9601007387 */ /* 0x0001e20000100800 */
[----:B------:R-:W-:-:S03]  /*c6e0*/  PRMT R133, RZ, 0x7610, R133 ;  /* 0x00007610ff857816 */ /* 0x000fc60000000085 */
[----:B------:R-:W-:Y:S01]  /*c6f0*/  LEA R118, P4, R100, R97, 0x1 ;  /* 0x0000006164767211 */ /* 0x000fe200078808ff */
[----:B------:R1:W-:Y:S01]  /*c700*/  STS.U16 [R149+UR10+0x22500], R39 ;  /* 0x0225002795007988 */ /* 0x0003e2000800040a */
[----:B0-----:R-:W-:-:S03]  /*c710*/  LOP3.LUT R150, R0, 0xbc, RZ, 0xfc, !PT ;  /* 0x000000bc00967812 */ /* 0x001fc600078efcff */
[----:B------:R0:W-:Y:S01]  /*c720*/  STS.U16 [R149+UR10+0x22900], R34 ;  /* 0x0229002295007988 */ /* 0x0001e2000800040a */
[----:B------:R-:W-:Y:S02]  /*c730*/  LEA.HI.X.SX32 R119, R100, R96, 0x1, P4 ;  /* 0x0000006064777211 */ /* 0x000fe400020f0eff */
[----:B------:R-:W-:Y:S01]  /*c740*/  IABS R100, R150 ;  /* 0x0000009600647213 */ /* 0x000fe20000000000 */
[----:B-1----:R-:W5:Y:S04]  /*c750*/  LDL.LU R39, [R1+0x684] ;  /* 0x0006840001277983 */ /* 0x002f680000300800 */
[----:B------:R1:W-:Y:S04]  /*c760*/  STS.U16 [R149+UR10+0x22d00], R36 ;  /* 0x022d002495007988 */ /* 0x0003e8000800040a */
[----:B0-----:R-:W5:Y:S04]  /*c770*/  LDL.LU R34, [R1+0x680] ;  /* 0x0006800001227983 */ /* 0x001f680000300800 */
[----:B------:R0:W-:Y:S04]  /*c780*/  STS.U16 [R149+UR10+0x23100], R33 ;  /* 0x0231002195007988 */ /* 0x0001e8000800040a */
[----:B-1----:R-:W5:Y:S04]  /*c790*/  LDL.LU R36, [R1+0x67c] ;  /* 0x00067c0001247983 */ /* 0x002f680000300800 */
[----:B------:R1:W3:Y:S04]  /*c7a0*/  @P3 LDG.E.U16 R133, desc[UR24][R118.64] ;  /* 0x0000001876853981 */ /* 0x0002e8000c1e1500 */
[----:B0-----:R-:W5:Y:S04]  /*c7b0*/  LDL.LU R33, [R1+0x678] ;  /* 0x0006780001217983 */ /* 0x001f680000300800 */
[----:B------:R1:W-:Y:S02]  /*c7c0*/  STL [R1+0x30], R118 ;  /* 0x0000307601007387 */ /* 0x0003e40000100800 */
[----:B-1----:R-:W-:-:S04]  /*c7d0*/  IMAD.HI.U32 R118, R94, R100, RZ ;  /* 0x000000645e767227 */ /* 0x002fc800078e00ff */
        /* <DEDUP_REMOVED lines=11> */
[----:B------:R0:W-:Y:S04]  /*c890*/  STL [R1+0x2c], R119 ;  /* 0x00002c7701007387 */ /* 0x0001e80000100800 */
[----:B------:R-:W-:Y:S01]  /*c8a0*/  STS.U16 [R149+UR10+0x23900], R30 ;  /* 0x0239001e95007988 */ /* 0x000fe2000800040a */
[----:B------:R-:W-:-:S03]  /*c8b0*/  LEA R118, P4, R100, R97, 0x1 ;  /* 0x0000006164767211 */ /* 0x000fc600078808ff */
[----:B------:R1:W-:Y:S01]  /*c8c0*/  STL [R1+0x478], R150 ;  /* 0x0004789601007387 */ /* 0x0003e20000100800 */
[----:B------:R-:W-:-:S03]  /*c8d0*/  PRMT R132, RZ, 0x7610, R132 ;  /* 0x00007610ff847816 */ /* 0x000fc60000000084 */
[----:B------:R4:W-:Y:S01]  /*c8e0*/  STS.U16 [R149+UR10+0x23d00], R32 ;  /* 0x023d002095007988 */ /* 0x0009e2000800040a */
[----:B0-----:R-:W-:-:S03]  /*c8f0*/  LEA.HI.X.SX32 R119, R100, R96, 0x1, P4 ;  /* 0x0000006064777211 */ /* 0x001fc600020f0eff */
[----:B------:R-:W5:Y:S01]  /*c900*/  LDL.LU R35, [R1+0x674] ;  /* 0x0006740001237983 */ /* 0x000f620000300800 */
[----:B-1----:R-:W-:-:S03]  /*c910*/  LOP3.LUT R150, R0, 0xc4, RZ, 0xfc, !PT ;  /* 0x000000c400967812 */ /* 0x002fc600078efcff */
[----:B------:R-:W5:Y:S01]  /*c920*/  LDL.LU R30, [R1+0x670] ;  /* 0x00067000011e7983 */ /* 0x000f620000300800 */
[----:B----4-:R-:W-:Y:S02]  /*c930*/  LOP3.LUT R149, R90, 0x40, RZ, 0x3c, !PT ;  /* 0x000000405a957812 */ /* 0x010fe400078e3cff */
[----:B------:R-:W-:Y:S01]  /*c940*/  IABS R100, R150 ;  /* 0x0000009600647213 */ /* 0x000fe20000000000 */
[----:B------:R-:W5:Y:S04]  /*c950*/  LDL.LU R32, [R1+0x66c] ;  /* 0x00066c0001207983 */ /* 0x000f680000300800 */
[----:B------:R0:W-:Y:S04]  /*c960*/  STS.U16 [R149+UR10+0x20200], R29 ;  /* 0x0202001d95007988 */ /* 0x0001e8000800040a */
[----:B------:R1:W-:Y:S04]  /*c970*/  STS.U16 [R149+UR10+0x20600], R31 ;  /* 0x0206001f95007988 */ /* 0x0003e8000800040a */
[----:B------:R4:W2:Y:S04]  /*c980*/  @P3 LDG.E.U16 R132, desc[UR24][R118.64] ;  /* 0x0000001876843981 */ /* 0x0008a8000c1e1500 */
[----:B0-----:R-:W5:Y:S04]  /*c990*/  LDL.LU R29, [R1+0x668] ;  /* 0x00066800011d7983 */ /* 0x001f680000300800 */
[----:B-1----:R-:W5:Y:S04]  /*c9a0*/  LDL.LU R31, [R1+0x664] ;  /* 0x00066400011f7983 */ /* 0x002f680000300800 */
[----:B------:R4:W-:Y:S02]  /*c9b0*/  STL [R1+0x40], R118 ;  /* 0x0000407601007387 */ /* 0x0009e40000100800 */
[----:B----4-:R-:W-:-:S04]  /*c9c0*/  IMAD.HI.U32 R118, R94, R100, RZ ;  /* 0x000000645e767227 */ /* 0x010fc800078e00ff */
        /* <DEDUP_REMOVED lines=24> */
[----:B------:R1:W4:Y:S04]  /*cb50*/  @P3 LDG.E.U16 R131, desc[UR24][R118.64] ;  /* 0x0000001876833981 */ /* 0x000328000c1e1500 */
        /* <DEDUP_REMOVED lines=27> */
[----:B------:R1:W2:Y:S04]  /*cd10*/  @P3 LDG.E.U16 R130, desc[UR24][R118.64] ;  /* 0x0000001876823981 */ /* 0x0002a8000c1e1500 */
        /* <DEDUP_REMOVED lines=42> */
[----:B------:R0:W-:Y:S04]  /*cfc0*/  STL [R1+0x464], R150 ;  /* 0x0004649601007387 */ /* 0x0001e80000100800 */
[----:B------:R1:W-:Y:S04]  /*cfd0*/  STS.U16 [R149+UR10+0x23a00], R171 ;  /* 0x023a00ab95007988 */ /* 0x0003e8000800040a */
[----:B------:R3:W-:Y:S01]  /*cfe0*/  STS.U16 [R149+UR10+0x23e00], R104 ;  /* 0x023e006895007988 */ /* 0x0007e2000800040a */
[----:B0-----:R-:W-:-:S04]  /*cff0*/  LEA R150, P4, R100, R97, 0x1 ;  /* 0x0000006164967211 */ /* 0x001fc800078808ff */
[----:B------:R-:W-:Y:S01]  /*d000*/  LEA.HI.X.SX32 R151, R100, R96, 0x1, P4 ;  /* 0x0000006064977211 */ /* 0x000fe200020f0eff */
[----:B-1----:R-:W5:Y:S01]  /*d010*/  LDL.LU R171, [R1+0x630] ;  /* 0x0006300001ab7983 */ /* 0x002f620000300800 */
[----:B---3--:R-:W-:Y:S01]  /*d020*/  LOP3.LUT R149, R90, 0x60, RZ, 0x3c, !PT ;  /* 0x000000605a957812 */ /* 0x008fe200078e3cff */
[----:B------:R-:W-:Y:S01]  /*d030*/  @P3 IMAD.MOV.U32 R100, RZ, RZ, R150 ;  /* 0x000000ffff643224 */ /* 0x000fe200078e0096 */
[----:B------:R-:W-:-:S03]  /*d040*/  PRMT R128, RZ, 0x7610, R128 ;  /* 0x00007610ff807816 */ /* 0x000fc60000000080 */
[----:B------:R-:W-:Y:S04]  /*d050*/  STS.U16 [R149+UR10+0x20300], R103 ;  /* 0x0203006795007988 */ /* 0x000fe8000800040a */
[----:B------:R0:W-:Y:S04]  /*d060*/  STS.U16 [R149+UR10+0x20700], R102 ;  /* 0x0207006695007988 */ /* 0x0001e8000800040a */
[----:B------:R1:W-:Y:S01]  /*d070*/  STS.U16 [R149+UR10+0x20b00], R101 ;  /* 0x020b006595007988 */ /* 0x0003e2000800040a */
[----:B0-----:R-:W-:Y:S01]  /*d080*/  LOP3.LUT R102, R0, 0xe4, RZ, 0xfc, !PT ;  /* 0x000000e400667812 */ /* 0x001fe200078efcff */
[----:B-1----:R-:W-:-:S05]  /*d090*/  @P3 IMAD.MOV.U32 R101, RZ, RZ, R151 ;  /* 0x000000ffff653224 */ /* 0x002fca00078e0097 */
[----:B------:R0:W3:Y:S02]  /*d0a0*/  @P3 LDG.E.U16 R128, desc[UR24][R100.64] ;  /* 0x0000001864803981 */ /* 0x0000e4000c1e1500 */
[----:B0-----:R-:W-:-:S05]  /*d0b0*/  IABS R100, R102 ;  /* 0x0000006600647213 */ /* 0x001fca0000000000 */
[----:B------:R-:W-:-:S04]  /*d0c0*/  IMAD.HI.U32 R101, R94, R100, RZ ;  /* 0x000000645e657227 */ /* 0x000fc800078e00ff */
        /* <DEDUP_REMOVED lines=10> */
[----:B------:R-:W-:Y:S04]  /*d170*/  STL [R1+0x80], R150 ;  /* 0x0000809601007387 */ /* 0x000fe80000100800 */
[----:B------:R-:W-:Y:S01]  /*d180*/  LEA R101, P4, R100, R97, 0x1 ;  /* 0x0000006164657211 */ /* 0x000fe200078808ff */
[----:B------:R-:W-:Y:S04]  /*d190*/  STL [R1+0x7c], R151 ;  /* 0x00007c9701007387 */ /* 0x000fe80000100800 */
[----:B------:R0:W-:Y:S01]  /*d1a0*/  STL [R1+0x460], R102 ;  /* 0x0004606601007387 */ /* 0x0001e20000100800 */
[----:B------:R-:W-:-:S03]  /*d1b0*/  PRMT R127, RZ, 0x7610, R127 ;  /* 0x00007610ff7f7816 */ /* 0x000fc6000000007f */
[----:B------:R1:W-:Y:S01]  /*d1c0*/  STL [R1+0x90], R101 ;  /* 0x0000906501007387 */ /* 0x0003e20000100800 */
[----:B0-----:R-:W-:Y:S01]  /*d1d0*/  LEA.HI.X.SX32 R102, R100, R96, 0x1, P4 ;  /* 0x0000006064667211 */ /* 0x001fe200020f0eff */
[----:B------:R-:W-:-:S04]  /*d1e0*/  @P3 IMAD.MOV.U32 R100, RZ, RZ, R101 ;  /* 0x000000ffff643224 */ /* 0x000fc800078e0065 */
[----:B-1----:R-:W-:Y:S01]  /*d1f0*/  @P3 IMAD.MOV.U32 R101, RZ, RZ, R102 ;  /* 0x000000ffff653224 */ /* 0x002fe200078e0066 */
[----:B------:R0:W-:Y:S04]  /*d200*/  STL [R1+0x8c], R102 ;  /* 0x00008c6601007387 */ /* 0x0001e80000100800 */
[----:B------:R1:W2:Y:S01]  /*d210*/  @P3 LDG.E.U16 R127, desc[UR24][R100.64] ;  /* 0x00000018647f3981 */ /* 0x0002a2000c1e1500 */
[----:B0-----:R-:W-:-:S04]  /*d220*/  LOP3.LUT R102, R0, 0xec, RZ, 0xfc, !PT ;  /* 0x000000ec00667812 */ /* 0x001fc800078efcff */
[----:B-1----:R-:W-:-:S05]  /*d230*/  IABS R100, R102 ;  /* 0x0000006600647213 */ /* 0x002fca0000000000 */
        /* <DEDUP_REMOVED lines=11> */
[----:B------:R0:W-:Y:S04]  /*d2f0*/  STL [R1+0x45c], R102 ;  /* 0x00045c6601007387 */ /* 0x0001e80000100800 */
[C---:B------:R-:W-:Y:S02]  /*d300*/  LEA R101, P4, R100.reuse, R97, 0x1 ;  /* 0x0000006164657211 */ /* 0x040fe400078808ff */
[----:B------:R-:W-:Y:S02]  /*d310*/  PRMT R126, RZ, 0x7610, R126 ;  /* 0x00007610ff7e7816 */ /* 0x000fe4000000007e */
[----:B0-----:R-:W-:Y:S01]  /*d320*/  LEA.HI.X.SX32 R102, R100, R96, 0x1, P4 ;  /* 0x0000006064667211 */ /* 0x001fe200020f0eff */
[----:B------:R0:W-:Y:S01]  /*d330*/  STL [R1+0xa0], R101 ;  /* 0x0000a06501007387 */ /* 0x0001e20000100800 */
[----:B------:R-:W-:-:S03]  /*d340*/  @P3 IMAD.MOV.U32 R100, RZ, RZ, R101 ;  /* 0x000000ffff643224 */ /* 0x000fc600078e0065 */
[----:B------:R1:W-:Y:S01]  /*d350*/  STL [R1+0x9c], R102 ;  /* 0x00009c6601007387 */ /* 0x0003e20000100800 */
[----:B0-----:R-:W-:Y:S01]  /*d360*/  @P3 IMAD.MOV.U32 R101, RZ, RZ, R102 ;  /* 0x000000ffff653224 */ /* 0x001fe200078e0066 */
[----:B-1----:R-:W-:-:S04]  /*d370*/  LOP3.LUT R102, R0, 0xf4, RZ, 0xfc, !PT ;  /* 0x000000f400667812 */ /* 0x002fc800078efcff */
[----:B------:R0:W2:Y:S02]  /*d380*/  @P3 LDG.E.U16 R126, desc[UR24][R100.64] ;  /* 0x00000018647e3981 */ /* 0x0000a4000c1e1500 */
        /* <DEDUP_REMOVED lines=29> */
[----:B------:R-:W-:Y:S01]  /*d560*/  ISETP.GT.U32.AND P4, PT, R95, R100, PT ;  /* 0x000000645f00720c */ /* 0x000fe20003f84070 */
[----:B------:R-:W-:-:S12]  /*d570*/  STS.U16 [R149+UR10+0x20f00], R105 ;  /* 0x020f006995007988 */ /* 0x000fd8000800040a */
[----:B------:R-:W-:-:S04]  /*d580*/  @!P4 IMAD.IADD R100, R100, 0x1, -R95 ;  /* 0x000000016464c824 */ /* 0x000fc800078e0a5f */
[----:B------:R-:W-:Y:S01]  /*d590*/  @!P5 IMAD.MOV R100, RZ, RZ, -R100 ;  /* 0x000000ffff64d224 */ /* 0x000fe200078e0a64 */
[----:B------:R-:W-:Y:S04]  /*d5a0*/  STS.U16 [R149+UR10+0x21300], R108 ;  /* 0x0213006c95007988 */ /* 0x000fe8000800040a */
[----:B------:R-:W-:Y:S01]  /*d5b0*/  SEL R100, R161, R100, !P1 ;  /* 0x00000064a1647207 */ /* 0x000fe20004800000 */
[----:B------:R-:W-:Y:S04]  /*d5c0*/  STS.U16 [R149+UR10+0x21700], R107 ;  /* 0x0217006b95007988 */ /* 0x000fe8000800040a */
[----:B------:R-:W-:Y:S01]  /*d5d0*/  IMAD R100, R100, UR9, RZ ;  /* 0x0000000964647c24 */ /* 0x000fe2000f8e02ff */
[----:B------:R-:W-:Y:S04]  /*d5e0*/  STS.U16 [R149+UR10+0x21b00], R106 ;  /* 0x021b006a95007988 */ /* 0x000fe8000800040a */
[----:B------:R-:W-:Y:S01]  /*d5f0*/  STS.U16 [R149+UR10+0x21f00], R109 ;  /* 0x021f006d95007988 */ /* 0x000fe2000800040a */
[----:B------:R-:W-:-:S03]  /*d600*/  LEA R101, P4, R100, R97, 0x1 ;  /* 0x0000006164657211 */ /* 0x000fc600078808ff */
[----:B------:R-:W-:Y:S04]  /*d610*/  STS.U16 [R149+UR10+0x22300], R112 ;  /* 0x0223007095007988 */ /* 0x000fe8000800040a */
[----:B------:R-:W-:Y:S04]  /*d620*/  STS.U16 [R149+UR10+0x22700], R111 ;  /* 0x0227006f95007988 */ /* 0x000fe8000800040a */
[----:B------:R-:W-:Y:S04]  /*d630*/  STS.U16 [R149+UR10+0x22b00], R110 ;  /* 0x022b006e95007988 */ /* 0x000fe8000800040a */
[----:B------:R-:W-:Y:S04]  /*d640*/  STS.U16 [R149+UR10+0x22f00], R114 ;  /* 0x022f007295007988 */ /* 0x000fe8000800040a */
[----:B------:R-:W-:Y:S04]  /*d650*/  STS.U16 [R149+UR10+0x23300], R117 ;  /* 0x0233007595007988 */ /* 0x000fe8000800040a */
[----:B------:R-:W-:Y:S04]  /*d660*/  STS.U16 [R149+UR10+0x23700], R116 ;  /* 0x0237007495007988 */ /* 0x000fe8000800040a */
[----:B------:R0:W-:Y:S04]  /*d670*/  STL [R1+0x454], R102 ;  /* 0x0004546601007387 */ /* 0x0001e80000100800 */
[----:B------:R-:W-:Y:S01]  /*d680*/  STS.U16 [R149+UR10+0x23b00], R115 ;  /* 0x023b007395007988 */ /* 0x000fe2000800040a */
[----:B------:R-:W-:-:S03]  /*d690*/  PRMT R121, RZ, 0x7610, R121 ;  /* 0x00007610ff797816 */ /* 0x000fc60000000079 */
[----:B------:R-:W-:Y:S01]  /*d6a0*/  STS.U16 [R149+UR10+0x23f00], R113 ;  /* 0x023f007195007988 */ /* 0x000fe2000800040a */
[----:B0-----:R-:W-:-:S03]  /*d6b0*/  LEA.HI.X.SX32 R102, R100, R96, 0x1, P4 ;  /* 0x0000006064667211 */ /* 0x001fc600020f0eff */
[----:B------:R0:W-:Y:S01]  /*d6c0*/  STS.U16 [R91+UR10], R22 ;  /* 0x000000165b007988 */ /* 0x0001e2000800040a */
[----:B------:R-:W-:-:S03]  /*d6d0*/  @P3 IMAD.MOV.U32 R100, RZ, RZ, R101 ;  /* 0x000000ffff643224 */ /* 0x000fc600078e0065 */
[----:B0-----:R-:W5:Y:S04]  /*d6e0*/  LDL.LU R22, [R1+0x62c] ;  /* 0x00062c0001167983 */ /* 0x001f680000300800 */
[----:B------:R0:W-:Y:S04]  /*d6f0*/  STL [R1+0xc0], R101 ;  /* 0x0000c06501007387 */ /* 0x0001e80000100800 */
[----:B------:R1:W-:Y:S01]  /*d700*/  STL [R1+0xbc], R102 ;  /* 0x0000bc6601007387 */ /* 0x0003e20000100800 */
[----:B0-----:R-:W-:Y:S01]  /*d710*/  @P3 IMAD.MOV.U32 R101, RZ, RZ, R102 ;  /* 0x000000ffff653224 */ /* 0x001fe200078e0066 */
[----:B-1----:R-:W-:-:S04]  /*d720*/  LOP3.LUT R102, R98, 0x6, R99, 0xfe, !PT ;  /* 0x0000000662667812 */ /* 0x002fc800078efe63 */
        /* <DEDUP_REMOVED lines=13> */
[----:B------:R0:W-:Y:S04]  /*d800*/  STS.U16 [R91+UR10+0x1800], R206 ;  /* 0x001800ce5b007988 */ /* 0x0001e8000800040a */
[C---:B------:R-:W-:Y:S02]  /*d810*/  LEA R207, P4, R100.reuse, R97, 0x1 ;  /* 0x0000006164cf7211 */ /* 0x040fe400078808ff */
[----:B------:R-:W-:Y:S02]  /*d820*/  PRMT R122, RZ, 0x7610, R122 ;  /* 0x00007610ff7a7816 */ /* 0x000fe4000000007a */
[----:B0-----:R-:W-:Y:S01]  /*d830*/  LEA.HI.X.SX32 R206, R100, R96, 0x1, P4 ;  /* 0x0000006064ce7211 */ /* 0x001fe200020f0eff */
[----:B------:R-:W-:Y:S01]  /*d840*/  @P3 IMAD.MOV.U32 R100, RZ, RZ, R207 ;  /* 0x000000ffff643224 */ /* 0x000fe200078e00cf */
[----:B------:R0:W-:Y:S03]  /*d850*/  STL [R1+0x3e0], R102 ;  /* 0x0003e06601007387 */ /* 0x0001e60000100800 */
[----:B------:R-:W-:-:S05]  /*d860*/  @P3 IMAD.MOV.U32 R101, RZ, RZ, R206 ;  /* 0x000000ffff653224 */ /* 0x000fca00078e00ce */
[----:B------:R1:W2:Y:S01]  /*d870*/  @P3 LDG.E.U16 R122, desc[UR24][R100.64] ;  /* 0x00000018647a3981 */ /* 0x0002a2000c1e1500 */
[----:B0-----:R-:W-:-:S04]  /*d880*/  LOP3.LUT R102, R98, 0xe, R99, 0xfe, !PT ;  /* 0x0000000e62667812 */ /* 0x001fc800078efe63 */
        /* <DEDUP_REMOVED lines=14> */
[C---:B0-----:R-:W-:Y:S01]  /*d970*/  LEA R209, P4, R100.reuse, R97, 0x1 ;  /* 0x0000006164d17211 */ /* 0x041fe200078808ff */
[----:B------:R0:W-:Y:S03]  /*d980*/  STS.U16 [R91+UR10+0xc00], R24 ;  /* 0x000c00185b007988 */ /* 0x0001e6000800040a */
[----:B-1----:R-:W-:Y:S01]  /*d990*/  LEA.HI.X.SX32 R208, R100, R96, 0x1, P4 ;  /* 0x0000006064d07211 */ /* 0x002fe200020f0eff */
[----:B------:R1:W-:Y:S01]  /*d9a0*/  STS.U16 [R91+UR10+0x1000], R21 ;  /* 0x001000155b007988 */ /* 0x0003e2000800040a */
[----:B------:R-:W-:Y:S01]  /*d9b0*/  PRMT R120, RZ, 0x7610, R120 ;  /* 0x00007610ff787816 */ /* 0x000fe20000000078 */
[----:B------:R-:W-:-:S02]  /*d9c0*/  @P3 IMAD.MOV.U32 R100, RZ, RZ, R209 ;  /* 0x000000ffff643224 */ /* 0x000fc400078e00d1 */
[----:B------:R-:W-:Y:S01]  /*d9d0*/  @P3 IMAD.MOV.U32 R101, RZ, RZ, R208 ;  /* 0x000000ffff653224 */ /* 0x000fe200078e00d0 */
[----:B0-----:R-:W5:Y:S04]  /*d9e0*/  LDL.LU R24, [R1+0x628] ;  /* 0x0006280001187983 */ /* 0x001f680000300800 */
[----:B------:R0:W2:Y:S04]  /*d9f0*/  @P3 LDG.E.U16 R120, desc[UR24][R100.64] ;  /* 0x0000001864783981 */ /* 0x0000a8000c1e1500 */
[----:B-1----:R-:W5:Y:S04]  /*da00*/  LDL.LU R21, [R1+0x624] ;  /* 0x0006240001157983 */ /* 0x002f680000300800 */
[----:B------:R1:W-:Y:S02]  /*da10*/  STL [R1+0x41c], R102 ;  /* 0x00041c6601007387 */ /* 0x0003e40000100800 */
[----:B-1----:R-:W-:-:S04]  /*da20*/  LOP3.LUT R102, R98, 0x16, R99, 0xfe, !PT ;  /* 0x0000001662667812 */ /* 0x002fc800078efe63 */
        /* <DEDUP_REMOVED lines=20> */
[----:B------:R3:W-:Y:S01]  /*db70*/  STS.U16 [R91+UR10+0x2400], R20 ;  /* 0x002400145b007988 */ /* 0x0007e2000800040a */
[----:B------:R-:W-:-:S03]  /*db80*/  @P3 IMAD.MOV.U32 R101, RZ, RZ, R210 ;  /* 0x000000ffff653224 */ /* 0x000fc600078e00d2 */
[----:B0-----:R-:W5:Y:S04]  /*db90*/  LDL.LU R23, [R1+0x620] ;  /* 0x0006200001177983 */ /* 0x001f680000300800 */
[----:B-1----:R-:W5:Y:S04]  /*dba0*/  LDL.LU R19, [R1+0x61c] ;  /* 0x00061c0001137983 */ /* 0x002f680000300800 */
[----:B---3--:R-:W5:Y:S04]  /*dbb0*/  LDL.LU R20, [R1+0x618] ;  /* 0x0006180001147983 */ /* 0x008f680000300800 */
[----:B------:R0:W-:Y:S04]  /*dbc0*/  STL [R1+0x408], R102 ;  /* 0x0004086601007387 */ /* 0x0001e80000100800 */
[----:B------:R1:W3:Y:S01]  /*dbd0*/  @P3 LDG.E.U16 R104, desc[UR24][R100.64] ;  /* 0x0000001864683981 */ /* 0x0002e2000c1e1500 */
        /* <DEDUP_REMOVED lines=51> */
[----:B----4-:R-:W5:Y:S04]  /*df10*/  LDL.LU R13, [R1+0x604] ;  /* 0x00060400010d7983 */ /* 0x010f680000300800 */
[----:B------:R0:W-:Y:S04]  /*df20*/  STL [R1+0x40c], R102 ;  /* 0x00040c6601007387 */ /* 0x0001e80000100800 */
[----:B------:R1:W4:Y:S01]  /*df30*/  @P3 LDG.E.U16 R118, desc[UR24][R100.64] ;  /* 0x0000001864763981 */ /* 0x000322000c1e1500 */
        /* <DEDUP_REMOVED lines=19> */
[----:B------:R0:W-:Y:S02]  /*e070*/  STL [R1+0x404], R102 ;  /* 0x0004046601007387 */ /* 0x0001e40000100800 */
        /* <DEDUP_REMOVED lines=32> */
[----:B------:R-:W-:Y:S01]  /*e280*/  ISETP.GT.U32.AND P4, PT, R95, R100, PT ;  /* 0x000000645f00720c */ /* 0x000fe20003f84070 */
[----:B------:R0:W-:-:S12]  /*e290*/  STS.U16 [R91+UR10+0x4800], R146 ;  /* 0x004800925b007988 */ /* 0x0001d8000800040a */
[----:B------:R-:W-:-:S04]  /*e2a0*/  @!P4 IMAD.IADD R100, R100, 0x1, -R95 ;  /* 0x000000016464c824 */ /* 0x000fc800078e0a5f */
[----:B------:R-:W-:Y:S01]  /*e2b0*/  @!P5 IMAD.MOV R100, RZ, RZ, -R100 ;  /* 0x000000ffff64d224 */ /* 0x000fe200078e0a64 */
[----:B0-----:R-:W-:-:S04]  /*e2c0*/  LOP3.LUT R146, R91, 0x20, RZ, 0x3c, !PT ;  /* 0x000000205b927812 */ /* 0x001fc800078e3cff */
[----:B------:R-:W-:Y:S01]  /*e2d0*/  SEL R100, R161, R100, !P1 ;  /* 0x00000064a1647207 */ /* 0x000fe20004800000 */
[----:B------:R-:W-:Y:S04]  /*e2e0*/  STS.U16 [R91+UR10+0x5800], R166 ;  /* 0x005800a65b007988 */ /* 0x000fe8000800040a */
[----:B------:R-:W-:Y:S01]  /*e2f0*/  IMAD R100, R100, UR9, RZ ;  /* 0x0000000964647c24 */ /* 0x000fe2000f8e02ff */
[----:B------:R-:W-:Y:S04]  /*e300*/  STS.U16 [R91+UR10+0x6000], R238 ;  /* 0x006000ee5b007988 */ /* 0x000fe8000800040a */
[----:B------:R-:W-:Y:S04]  /*e310*/  STS.U16 [R91+UR10+0x6400], R243 ;  /* 0x006400f35b007988 */ /* 0x000fe8000800040a */
[----:B------:R0:W-:Y:S04]  /*e320*/  STS.U16 [R91+UR10+0x6c00], R14 ;  /* 0x006c000e5b007988 */ /* 0x0001e8000800040a */
[----:B------:R-:W-:Y:S04]  /*e330*/  STS.U16 [R91+UR10+0x7000], R10 ;  /* 0x0070000a5b007988 */ /* 0x000fe8000800040a */
[----:B------:R-:W-:Y:S04]  /*e340*/  STS.U16 [R91+UR10+0x7400], R12 ;  /* 0x0074000c5b007988 */ /* 0x000fe8000800040a */
[----:B------:R-:W-:Y:S04]  /*e350*/  STS.U16 [R91+UR10+0x7c00], R225 ;  /* 0x007c00e15b007988 */ /* 0x000fe8000800040a */
[----:B------:R1:W-:Y:S04]  /*e360*/  STS.U16 [R146+UR10+0x100], R221 ;  /* 0x000100dd92007988 */ /* 0x0003e8000800040a */
[----:B------:R-:W-:Y:S01]  /*e370*/  STS.U16 [R146+UR10+0x500], R233 ;  /* 0x000500e992007988 */ /* 0x000fe2000800040a */
[----:B------:R-:W-:-:S03]  /*e380*/  PRMT R116, RZ, 0x7610, R116 ;  /* 0x00007610ff747816 */ /* 0x000fc60000000074 */
[----:B0-----:R-:W5:Y:S01]  /*e390*/  LDL.LU R14, [R1+0x600] ;  /* 0x00060000010e7983 */ /* 0x001f620000300800 */
[----:B-1----:R-:W-:-:S03]  /*e3a0*/  LEA R221, P4, R100, R97, 0x1 ;  /* 0x0000006164dd7211 */ /* 0x002fc600078808ff */
[----:B------:R0:W-:Y:S04]  /*e3b0*/  STS.U16 [R146+UR10+0x900], R220 ;  /* 0x000900dc92007988 */ /* 0x0001e8000800040a */
[----:B------:R-:W5:Y:S04]  /*e3c0*/  LDL.LU R10, [R1+0x5fc] ;  /* 0x0005fc00010a7983 */ /* 0x000f680000300800 */
[----:B------:R-:W5:Y:S01]  /*e3d0*/  LDL.LU R12, [R1+0x5f8] ;  /* 0x0005f800010c7983 */ /* 0x000f620000300800 */
[----:B0-----:R-:W-:Y:S01]  /*e3e0*/  LEA.HI.X.SX32 R220, R100, R96, 0x1, P4 ;  /* 0x0000006064dc7211 */ /* 0x001fe200020f0eff */
[----:B------:R-:W-:-:S02]  /*e3f0*/  @P3 IMAD.MOV.U32 R100, RZ, RZ, R221 ;  /* 0x000000ffff643224 */ /* 0x000fc400078e00dd */
        /* <DEDUP_REMOVED lines=17> */
[----:B------:R-:W-:Y:S04]  /*e510*/  STS.U16 [R146+UR10+0x1100], R222 ;  /* 0x001100de92007988 */ /* 0x000fe8000800040a */
[----:B------:R-:W-:Y:S04]  /*e520*/  STS.U16 [R146+UR10+0x1500], R9 ;  /* 0x0015000992007988 */ /* 0x000fe8000800040a */
[----:B------:R-:W-:Y:S04]  /*e530*/  STS.U16 [R146+UR10+0x1900], R224 ;  /* 0x001900e092007988 */ /* 0x000fe8000800040a */
[----:B------:R0:W-:Y:S01]  /*e540*/  STS.U16 [R146+UR10+0x1d00], R223 ;  /* 0x001d00df92007988 */ /* 0x0001e2000800040a */
[----:B------:R-:W-:-:S02]  /*e550*/  PRMT R115, RZ, 0x7610, R115 ;  /* 0x00007610ff737816 */ /* 0x000fc40000000073 */
[----:B0-----:R-:W-:-:S04]  /*e560*/  LEA R223, P4, R100, R97, 0x1 ;  /* 0x0000006164df7211 */ /* 0x001fc800078808ff */
[----:B------:R-:W-:Y:S01]  /*e570*/  LEA.HI.X.SX32 R222, R100, R96, 0x1, P4 ;  /* 0x0000006064de7211 */ /* 0x000fe200020f0eff */
[----:B------:R-:W-:Y:S01]  /*e580*/  @P3 IMAD.MOV.U32 R100, RZ, RZ, R223 ;  /* 0x000000ffff643224 */ /* 0x000fe200078e00df */
[----:B------:R0:W-:Y:S03]  /*e590*/  STL [R1+0x3f4], R102 ;  /* 0x0003f46601007387 */ /* 0x0001e60000100800 */
[----:B------:R-:W-:Y:S01]  /*e5a0*/  @P3 IMAD.MOV.U32 R101, RZ, RZ, R222 ;  /* 0x000000ffff653224 */ /* 0x000fe200078e00de */
[----:B------:R-:W-:Y:S01]  /*e5b0*/  PRMT R114, RZ, 0x7610, R114 ;  /* 0x00007610ff727816 */ /* 0x000fe20000000072 */
[----:B------:R-:W5:Y:S04]  /*e5c0*/  LDL.LU R9, [R1+0x5f4] ;  /* 0x0005f40001097983 */ /* 0x000f680000300800 */
        /* <DEDUP_REMOVED lines=13> */
[----:B------:R-:W-:-:S05]  /*e6a0*/  IMAD R100, R100, UR9, RZ ;  /* 0x0000000964647c24 */ /* 0x000fca000f8e02ff */
[----:B------:R-:W-:-:S04]  /*e6b0*/  LEA R225, P4, R100, R97, 0x1 ;  /* 0x0000006164e17211 */ /* 0x000fc800078808ff */
[----:B------:R-:W-:Y:S01]  /*e6c0*/  LEA.HI.X.SX32 R224, R100, R96, 0x1, P4 ;  /* 0x0000006064e07211 */ /* 0x000fe200020f0eff */
        /* <DEDUP_REMOVED lines=14> */
[----:B------:R-:W-:Y:S01]  /*e7b0*/  @!P5 IMAD.MOV R100, RZ, RZ, -R100 ;  /* 0x000000ffff64d224 */ /* 0x000fe200078e0a64 */
[----:B------:R-:W-:Y:S04]  /*e7c0*/  STS.U16 [R146+UR10+0x2100], R251 ;  /* 0x002100fb92007988 */ /* 0x000fe8000800040a */
[----:B------:R-:W-:Y:S01]  /*e7d0*/  SEL R100, R161, R100, !P1 ;  /* 0x00000064a1647207 */ /* 0x000fe20004800000 */
[----:B------:R-:W-:Y:S04]  /*e7e0*/  STS.U16 [R146+UR10+0x2500], R157 ;  /* 0x0025009d92007988 */ /* 0x000fe8000800040a */
[----:B------:R-:W-:Y:S01]  /*e7f0*/  IMAD R100, R100, UR9, RZ ;  /* 0x0000000964647c24 */ /* 0x000fe2000f8e02ff */
[----:B------:R-:W-:Y:S04]  /*e800*/  STS.U16 [R146+UR10+0x2900], R164 ;  /* 0x002900a492007988 */ /* 0x000fe8000800040a */
[----:B------:R0:W-:Y:S04]  /*e810*/  STS.U16 [R146+UR10+0x2d00], R143 ;  /* 0x002d008f92007988 */ /* 0x0001e8000800040a */
[----:B------:R-:W-:Y:S04]  /*e820*/  STS.U16 [R146+UR10+0x3100], R229 ;  /* 0x003100e592007988 */ /* 0x000fe8000800040a */
[----:B------:R1:W-:Y:S01]  /*e830*/  STS.U16 [R146+UR10+0x3500], R227 ;  /* 0x003500e392007988 */ /* 0x0003e2000800040a */
[----:B0-----:R-:W-:-:S03]  /*e840*/  LOP3.LUT R143, R98, 0x5e, R99, 0xfe, !PT ;  /* 0x0000005e628f7812 */ /* 0x001fc600078efe63 */
[----:B------:R0:W-:Y:S01]  /*e850*/  STS.U16 [R146+UR10+0x3900], R226 ;  /* 0x003900e292007988 */ /* 0x0001e2000800040a */
[----:B-1----:R-:W-:-:S04]  /*e860*/  LEA R227, P4, R100, R97, 0x1 ;  /* 0x0000006164e37211 */ /* 0x002fc800078808ff */
[----:B0-----:R-:W-:Y:S02]  /*e870*/  LEA.HI.X.SX32 R226, R100, R96, 0x1, P4 ;  /* 0x0000006064e27211 */ /* 0x001fe400020f0eff */
[----:B------:R-:W-:Y:S01]  /*e880*/  IABS R100, R143 ;  /* 0x0000008f00647213 */ /* 0x000fe20000000000 */
[----:B------:R0:W-:Y:S04]  /*e890*/  STL [R1+0x3ec], R102 ;  /* 0x0003ec6601007387 */ /* 0x0001e80000100800 */
        /* <DEDUP_REMOVED lines=12> */
[----:B------:R-:W-:Y:S01]  /*e960*/  LEA R229, P4, R100, R97, 0x1 ;  /* 0x0000006164e57211 */ /* 0x000fe200078808ff */
[----:B------:R-:W-:Y:S01]  /*e970*/  STS.U16 [R146+UR10+0x3d00], R145 ;  /* 0x003d009192007988 */ /* 0x000fe2000800040a */
[----:B0-----:R-:W-:-:S03]  /*e980*/  LOP3.LUT R143, R98, 0x66, R99, 0xfe, !PT ;  /* 0x00000066628f7812 */ /* 0x001fc600078efe63 */
[----:B------:R0:W-:Y:S02]  /*e990*/  STS.U16 [R146+UR10+0x4100], R228 ;  /* 0x004100e492007988 */ /* 0x0001e4000800040a */
[----:B0-----:R-:W-:Y:S02]  /*e9a0*/  LEA.HI.X.SX32 R228, R100, R96, 0x1, P4 ;  /* 0x0000006064e47211 */ /* 0x001fe400020f0eff */
[----:B------:R-:W-:-:S05]  /*e9b0*/  IABS R100, R143 ;  /* 0x0000008f00647213 */ /* 0x000fca0000000000 */
        /* <DEDUP_REMOVED lines=12> */
[----:B------:R-:W-:Y:S04]  /*ea80*/  STS.U16 [R146+UR10+0x4900], R232 ;  /* 0x004900e892007988 */ /* 0x000fe8000800040a */
[----:B------:R-:W-:Y:S01]  /*ea90*/  STS.U16 [R146+UR10+0x4d00], R167 ;  /* 0x004d00a792007988 */ /* 0x000fe2000800040a */
[----:B0-----:R-:W-:-:S03]  /*eaa0*/  LEA R231, P4, R100, R97, 0x1 ;  /* 0x0000006164e77211 */ /* 0x001fc600078808ff */
[----:B------:R0:W-:Y:S04]  /*eab0*/  STL [R1+0x3e4], R143 ;  /* 0x0003e48f01007387 */ /* 0x0001e80000100800 */
[----:B------:R-:W-:Y:S04]  /*eac0*/  STS.U16 [R146+UR10+0x5100], R250 ;  /* 0x005100fa92007988 */ /* 0x000fe8000800040a */
        /* <DEDUP_REMOVED lines=16> */
[----:B------:R-:W-:-:S04]  /*ebd0*/  LOP3.LUT R145, R98, 0x76, R99, 0xfe, !PT ;  /* 0x0000007662917812 */ /* 0x000fc800078efe63 */
[----:B------:R-:W-:-:S04]  /*ebe0*/  LEA R233, P4, R100, R97, 0x1 ;  /* 0x0000006164e97211 */ /* 0x000fc800078808ff */
[----:B------:R-:W-:Y:S02]  /*ebf0*/  LEA.HI.X.SX32 R232, R100, R96, 0x1, P4 ;  /* 0x0000006064e87211 */ /* 0x000fe400020f0eff */
[----:B------:R-:W-:Y:S01]  /*ec00*/  IABS R100, R145 ;  /* 0x0000009100647213 */ /* 0x000fe20000000000 */
[----:B------:R0:W-:Y:S02]  /*ec10*/  STL [R1+0x3dc], R143 ;  /* 0x0003dc8f01007387 */ /* 0x0001e40000100800 */
[----:B0-----:R-:W-:Y:S02]  /*ec20*/  LOP3.LUT R143, R98, 0x7e, R99, 0xfe, !PT ;  /* 0x0000007e628f7812 */ /* 0x001fe400078efe63 */
        /* <DEDUP_REMOVED lines=12> */
[----:B------:R0:W-:Y:S04]  /*ecf0*/  STS.U16 [R146+UR10+0x6100], R235 ;  /* 0x006100eb92007988 */ /* 0x0001e8000800040a */
[----:B------:R1:W-:Y:S01]  /*ed00*/  STS.U16 [R146+UR10+0x6500], R234 ;  /* 0x006500ea92007988 */ /* 0x0003e2000800040a */
[----:B0-----:R-:W-:-:S04]  /*ed10*/  LEA R235, P4, R98, R97, 0x1 ;  /* 0x0000006162eb7211 */ /* 0x001fc800078808ff */
[----:B-1----:R-:W-:Y:S02]  /*ed20*/  LEA.HI.X.SX32 R234, R98, R96, 0x1, P4 ;  /* 0x0000006062ea7211 */ /* 0x002fe400020f0eff */
        /* <DEDUP_REMOVED lines=14> */
[----:B------:R1:W-:Y:S01]  /*ee10*/  STL [R1+0x3d8], R145 ;  /* 0x0003d89101007387 */ /* 0x0003e20000100800 */
[----:B0-----:R-:W-:-:S02]  /*ee20*/  LEA R239, P4, R98, R97, 0x1 ;  /* 0x0000006162ef7211 */ /* 0x001fc400078808ff */
[----:B-1----:R-:W-:Y:S02]  /*ee30*/  LOP3.LUT R145, R0, 0x86, RZ, 0xfc, !PT ;  /* 0x0000008600917812 */ /* 0x002fe400078efcff */
[----:B------:R-:W-:Y:S02]  /*ee40*/  LEA.HI.X.SX32 R238, R98, R96, 0x1, P4 ;  /* 0x0000006062ee7211 */ /* 0x000fe400020f0eff */
[----:B------:R-:W-:-:S05]  /*ee50*/  IABS R98, R145 ;  /* 0x0000009100627213 */ /* 0x000fca0000000000 */
[----:B------:R-:W-:-:S04]  /*ee60*/  IMAD.HI.U32 R100, R94, R98, RZ ;  /* 0x000000625e647227 */ /* 0x000fc800078e00ff */
[----:B------:R-:W-:-:S04]  /*ee70*/  IMAD.MOV R100, RZ, RZ, -R100 ;  /* 0x000000ffff647224 */ /* 0x000fc800078e0a64 */
[----:B------:R-:W-:-:S05]  /*ee80*/  IMAD R98, R95, R100, R98 ;  /* 0x000000645f627224 */ /* 0x000fca00078e0262 */
[----:B------:R-:W-:Y:S02]  /*ee90*/  ISETP.GT.U32.AND P4, PT, R95, R98, PT ;  /* 0x000000625f00720c */ /* 0x000fe40003f84070 */
[----:B------:R-:W-:-:S11]  /*eea0*/  ISETP.GE.AND P5, PT, R145, RZ, PT ;  /* 0x000000ff9100720c */ /* 0x000fd60003fa6270 */
[----:B------:R-:W-:-:S05]  /*eeb0*/  @!P4 IMAD.IADD R98, R98, 0x1, -R95 ;  /* 0x000000016262c824 */ /* 0x000fca00078e0a5f */
[----:B------:R-:W-:Y:S01]  /*eec0*/  ISETP.GT.U32.AND P4, PT, R95, R98, PT ;  /* 0x000000625f00720c */ /* 0x000fe20003f84070 */
[----:B------:R0:W-:-:S12]  /*eed0*/  STL [R1+0x3d4], R143 ;  /* 0x0003d48f01007387 */ /* 0x0001d80000100800 */
[----:B------:R-:W-:-:S04]  /*eee0*/  @!P4 IMAD.IADD R98, R98, 0x1, -R95 ;  /* 0x000000016262c824 */ /* 0x000fc800078e0a5f */
[----:B------:R-:W-:Y:S01]  /*eef0*/  @!P5 IMAD.MOV R98, RZ, RZ, -R98 ;  /* 0x000000ffff62d224 */ /* 0x000fe200078e0a62 */
[----:B0-----:R-:W-:Y:S01]  /*ef00*/  LOP3.LUT R143, R91, 0x40, RZ, 0x3c, !PT ;  /* 0x000000405b8f7812 */ /* 0x001fe200078e3cff */
[----:B------:R0:W-:Y:S03]  /*ef10*/  STS.U16 [R146+UR10+0x7100], R11 ;  /* 0x0071000b92007988 */ /* 0x0001e6000800040a */
[----:B------:R-:W-:Y:S01]  /*ef20*/  SEL R98, R161, R98, !P1 ;  /* 0x00000062a1627207 */ /* 0x000fe20004800000 */
[----:B------:R1:W-:Y:S04]  /*ef30*/  STS.U16 [R146+UR10+0x7500], R6 ;  /* 0x0075000692007988 */ /* 0x0003e8000800040a */
[----:B------:R-:W-:Y:S01]  /*ef40*/  STS.U16 [R146+UR10+0x7900], R246 ;  /* 0x007900f692007988 */ /* 0x000fe2000800040a */
[----:B------:R-:W-:-:S03]  /*ef50*/  IMAD R98, R98, UR9, RZ ;  /* 0x0000000962627c24 */ /* 0x000fc6000f8e02ff */
[----:B0-----:R-:W5:Y:S04]  /*ef60*/  LDL.LU R11, [R1+0x5f0] ;  /* 0x0005f000010b7983 */ /* 0x001f680000300800 */
[----:B-1----:R-:W5:Y:S04]  /*ef70*/  LDL.LU R6, [R1+0x5ec] ;  /* 0x0005ec0001067983 */ /* 0x002f680000300800 */
[----:B------:R0:W-:Y:S04]  /*ef80*/  STS.U16 [R146+UR10+0x7d00], R8 ;  /* 0x007d000892007988 */ /* 0x0001e8000800040a */
[----:B------:R1:W-:Y:S01]  /*ef90*/  STS.U16 [R143+UR10+0x200], R5 ;  /* 0x000200058f007988 */ /* 0x0003e2000800040a */
[----:B------:R-:W-:-:S03]  /*efa0*/  LEA R243, P4, R98, R97, 0x1 ;  /* 0x0000006162f37211 */ /* 0x000fc600078808ff */
[----:B------:R2:W-:Y:S04]  /*efb0*/  STS.U16 [R143+UR10+0x600], R7 ;  /* 0x000600078f007988 */ /* 0x0005e8000800040a */
[----:B0-----:R-:W5:Y:S04]  /*efc0*/  LDL.LU R8, [R1+0x5e8] ;  /* 0x0005e80001087983 */ /* 0x001f680000300800 */
[----:B-1----:R-:W5:Y:S04]  /*efd0*/  LDL.LU R5, [R1+0x5e4] ;  /* 0x0005e40001057983 */ /* 0x002f680000300800 */
[----:B--2---:R-:W5:Y:S04]  /*efe0*/  LDL.LU R7, [R1+0x5e0] ;  /* 0x0005e00001077983 */ /* 0x004f680000300800 */
[----:B------:R0:W-:Y:S01]  /*eff0*/  STS.U16 [R143+UR10+0xa00], R3 ;  /* 0x000a00038f007988 */ /* 0x0001e2000800040a */
[----:B------:R-:W-:-:S03]  /*f000*/  LEA.HI.X.SX32 R242, R98, R96, 0x1, P4 ;  /* 0x0000006062f27211 */ /* 0x000fc600020f0eff */
[----:B0-----:R-:W5:Y:S04]  /*f010*/  LDL.LU R3, [R1+0x5dc] ;  /* 0x0005dc0001037983 */ /* 0x001f680000300800 */
[----:B------:R0:W-:Y:S02]  /*f020*/  STL [R1+0x44c], R145 ;  /* 0x00044c9101007387 */ /* 0x0001e40000100800 */
[----:B0-----:R-:W-:-:S04]  /*f030*/  LOP3.LUT R145, R0, 0x8e, RZ, 0xfc, !PT ;  /* 0x0000008e00917812 */ /* 0x001fc800078efcff */
        /* <DEDUP_REMOVED lines=15> */
[----:B------:R-:W-:-:S03]  /*f130*/  LEA R247, P4, R98, R97, 0x1 ;  /* 0x0000006162f77211 */ /* 0x000fc600078808ff */
[----:B------:R1:W-:Y:S01]  /*f140*/  STS.U16 [R143+UR10+0x1a00], R144 ;  /* 0x001a00908f007988 */ /* 0x0003e2000800040a */
[----:B------:R-:W-:-:S03]  /*f150*/  LEA.HI.X.SX32 R246, R98, R96, 0x1, P4 ;  /* 0x0000006062f67211 */ /* 0x000fc600020f0eff */
[----:B0-----:R-:W5:Y:S01]  /*f160*/  LDL.LU R4, [R1+0x5d8] ;  /* 0x0005d80001047983 */ /* 0x001f620000300800 */
[----:B-1----:R-:W-:-:S03]  /*f170*/  LOP3.LUT R144, R0, 0x96, RZ, 0xfc, !PT ;  /* 0x0000009600907812 */ /* 0x002fc600078efcff */
[----:B------:R-:W-:Y:S01]  /*f180*/  STS.U16 [R143+UR10+0x1e00], R158 ;  /* 0x001e009e8f007988 */ /* 0x000fe2000800040a */
[----:B------:R-:W-:-:S03]  /*f190*/  IABS R98, R144 ;  /* 0x0000009000627213 */ /* 0x000fc60000000000 */
[----:B------:R-:W2:Y:S02]  /*f1a0*/  LDL.LU R93, [R1+0x5d4] ;  /* 0x0005d400015d7983 */ /* 0x000ea40000300800 */
        /* <DEDUP_REMOVED lines=13> */
[----:B------:R0:W-:Y:S01]  /*f280*/  STS.U16 [R143+UR10+0x2a00], R142 ;  /* 0x002a008e8f007988 */ /* 0x0001e2000800040a */
[----:B------:R-:W-:-:S04]  /*f290*/  LEA R251, P4, R98, R97, 0x1 ;  /* 0x0000006162fb7211 */ /* 0x000fc800078808ff */
[----:B------:R-:W-:Y:S02]  /*f2a0*/  LEA.HI.X.SX32 R250, R98, R96, 0x1, P4 ;  /* 0x0000006062fa7211 */ /* 0x000fe400020f0eff */
        /* <DEDUP_REMOVED lines=15> */
[----:B------:R-:W-:Y:S01]  /*f3a0*/  STS.U16 [R143+UR10+0x3600], R140 ;  /* 0x0036008c8f007988 */ /* 0x000fe2000800040a */
[----:B------:R-:W-:-:S03]  /*f3b0*/  LEA R100, P4, R98, R97, 0x1 ;  /* 0x0000006162647211 */ /* 0x000fc600078808ff */
[----:B------:R-:W-:Y:S04]  /*f3c0*/  STS.U16 [R143+UR10+0x3a00], R139 ;  /* 0x003a008b8f007988 */ /* 0x000fe8000800040a */
[----:B------:R0:W-:Y:S04]  /*f3d0*/  STS.U16 [R143+UR10+0x3e00], R138 ;  /* 0x003e008a8f007988 */ /* 0x0001e8000800040a */
[----:B------:R1:W-:Y:S04]  /*f3e0*/  STS.U16 [R143+UR10+0x4200], R137 ;  /* 0x004200898f007988 */ /* 0x0003e8000800040a */
[----:B------:R-:W-:Y:S01]  /*f3f0*/  STL [R1+0x448], R145 ;  /* 0x0004489101007387 */ /* 0x000fe20000100800 */
[----:B0-----:R-:W-:-:S02]  /*f400*/  LEA.HI.X.SX32 R138, R98, R96, 0x1, P4 ;  /* 0x00000060628a7211 */ /* 0x001fc400020f0eff */
[----:B-1----:R-:W-:Y:S01]  /*f410*/  LOP3.LUT R137, R0, 0xa6, RZ, 0xfc, !PT ;  /* 0x000000a600897812 */ /* 0x002fe200078efcff */
[----:B------:R-:W-:Y:S03]  /*f420*/  STL [R1+0x444], R144 ;  /* 0x0004449001007387 */ /* 0x000fe60000100800 */
[----:B------:R-:W-:Y:S01]  /*f430*/  IABS R98, R137 ;  /* 0x0000008900627213 */ /* 0x000fe20000000000 */
[----:B------:R-:W-:Y:S04]  /*f440*/  STS.U16 [R143+UR10+0x4600], R125 ;  /* 0x0046007d8f007988 */ /* 0x000fe8000800040a */
[----:B------:R-:W-:Y:S04]  /*f450*/  STL [R1+0x440], R142 ;  /* 0x0004408e01007387 */ /* 0x000fe80000100800 */
[----:B------:R0:W-:Y:S04]  /*f460*/  STS.U16 [R143+UR10+0x4a00], R124 ;  /* 0x004a007c8f007988 */ /* 0x0001e8000800040a */
[----:B------:R1:W-:Y:S01]  /*f470*/  STL [R1+0x8], R100 ;  /* 0x0000086401007387 */ /* 0x0003e20000100800 */
[----:B0-----:R-:W-:-:S02]  /*f480*/  @P3 IMAD.MOV.U32 R124, RZ, RZ, R100 ;  /* 0x000000ffff7c3224 */ /* 0x001fc400078e0064 */
[----:B-1----:R-:W-:Y:S01]  /*f490*/  IMAD.HI.U32 R100, R94, R98, RZ ;  /* 0x000000625e647227 */ /* 0x002fe200078e00ff */
[----:B------:R-:W-:-:S03]  /*f4a0*/  PRMT R101, RZ, 0x7610, R101 ;  /* 0x00007610ff657816 */ /* 0x000fc60000000065 */
[----:B------:R-:W-:Y:S02]  /*f4b0*/  IMAD.MOV R100, RZ, RZ, -R100 ;  /* 0x000000ffff647224 */ /* 0x000fe400078e0a64 */
[----:B------:R-:W-:Y:S02]  /*f4c0*/  @P3 IMAD.MOV.U32 R106, RZ, RZ, R227 ;  /* 0x000000ffff6a3224 */ /* 0x000fe400078e00e3 */
[----:B------:R-:W-:Y:S02]  /*f4d0*/  @P3 IMAD.MOV.U32 R107, RZ, RZ, R226 ;  /* 0x000000ffff6b3224 */ /* 0x000fe400078e00e2 */
[C---:B------:R-:W-:Y:S01]  /*f4e0*/  IMAD R98, R95.reuse, R100, R98 ;  /* 0x000000645f627224 */ /* 0x040fe200078e0262 */
[----:B------:R-:W-:Y:S02]  /*f4f0*/  PRMT R113, RZ, 0x7610, R113 ;  /* 0x00007610ff717816 */ /* 0x000fe40000000071 */
[----:B------:R0:W2:Y:S02]  /*f500*/  @P3 LDG.E.U16 R101, desc[UR24][R106.64] ;  /* 0x000000186a653981 */ /* 0x0000a4000c1e1500 */
[----:B------:R-:W-:-:S02]  /*f510*/  ISETP.GT.U32.AND P4, PT, R95, R98, PT ;  /* 0x000000625f00720c */ /* 0x000fc40003f84070 */
[----:B------:R-:W-:Y:S01]  /*f520*/  PRMT R112, RZ, 0x7610, R112 ;  /* 0x00007610ff707816 */ /* 0x000fe20000000070 */
[----:B0-----:R-:W-:Y:S02]  /*f530*/  @P3 IMAD.MOV.U32 R106, RZ, RZ, R229 ;  /* 0x000000ffff6a3224 */ /* 0x001fe400078e00e5 */
[----:B------:R-:W-:-:S05]  /*f540*/  @P3 IMAD.MOV.U32 R107, RZ, RZ, R228 ;  /* 0x000000ffff6b3224 */ /* 0x000fca00078e00e4 */
[----:B------:R0:W2:Y:S01]  /*f550*/  @P3 LDG.E.U16 R113, desc[UR24][R106.64] ;  /* 0x000000186a713981 */ /* 0x0000a2000c1e1500 */
[----:B------:R-:W-:Y:S02]  /*f560*/  PRMT R111, RZ, 0x7610, R111 ;  /* 0x00007610ff6f7816 */ /* 0x000fe4000000006f */
[----:B------:R-:W-:Y:S02]  /*f570*/  @!P4 IMAD.IADD R98, R98, 0x1, -R95 ;  /* 0x000000016262c824 */ /* 0x000fe400078e0a5f */
[----:B0-----:R-:W-:Y:S02]  /*f580*/  @P3 IMAD.MOV.U32 R106, RZ, RZ, R231 ;  /* 0x000000ffff6a3224 */ /* 0x001fe400078e00e7 */
[----:B------:R-:W-:-:S05]  /*f590*/  @P3 IMAD.MOV.U32 R107, RZ, RZ, R230 ;  /* 0x000000ffff6b3224 */ /* 0x000fca00078e00e6 */
[----:B------:R0:W2:Y:S01]  /*f5a0*/  @P3 LDG.E.U16 R112, desc[UR24][R106.64] ;  /* 0x000000186a703981 */ /* 0x0000a2000c1e1500 */
[----:B------:R-:W-:Y:S02]  /*f5b0*/  PRMT R99, RZ, 0x7610, R99 ;  /* 0x00007610ff637816 */ /* 0x000fe40000000063 */
[----:B------:R-:W-:Y:S01]  /*f5c0*/  ISETP.GT.U32.AND P4, PT, R95, R98, PT ;  /* 0x000000625f00720c */ /* 0x000fe20003f84070 */
[----:B0-----:R-:W-:Y:S02]  /*f5d0*/  @P3 IMAD.MOV.U32 R106, RZ, RZ, R233 ;  /* 0x000000ffff6a3224 */ /* 0x001fe400078e00e9 */
[----:B------:R-:W-:-:S05]  /*f5e0*/  @P3 IMAD.MOV.U32 R107, RZ, RZ, R232 ;  /* 0x000000ffff6b3224 */ /* 0x000fca00078e00e8 */
[----:B------:R0:W2:Y:S01]  /*f5f0*/  @P3 LDG.E.U16 R111, desc[UR24][R106.64] ;  /* 0x000000186a6f3981 */ /* 0x0000a2000c1e1500 */
[----:B------:R-:W-:Y:S02]  /*f600*/  PRMT R110, RZ, 0x7610, R110 ;  /* 0x00007610ff6e7816 */ /* 0x000fe4000000006e */
[----:B------:R-:W-:Y:S01]  /*f610*/  ISETP.GE.AND P5, PT, R137, RZ, PT ;  /* 0x000000ff8900720c */ /* 0x000fe20003fa6270 */
[----:B0-----:R-:W-:Y:S02]  /*f620*/  @P3 IMAD.MOV.U32 R106, RZ, RZ, R235 ;  /* 0x000000ffff6a3224 */ /* 0x001fe400078e00eb */
[----:B------:R-:W-:-:S05]  /*f630*/  @P3 IMAD.MOV.U32 R107, RZ, RZ, R234 ;  /* 0x000000ffff6b3224 */ /* 0x000fca00078e00ea */
[----:B------:R0:W2:Y:S01]  /*f640*/  @P3 LDG.E.U16 R99, desc[UR24][R106.64] ;  /* 0x000000186a633981 */ /* 0x0000a2000c1e1500 */
[----:B------:R-:W-:Y:S01]  /*f650*/  PRMT R109, RZ, 0x7610, R109 ;  /* 0x00007610ff6d7816 */ /* 0x000fe2000000006d */
[----:B------:R-:W-:Y:S02]  /*f660*/  @!P4 IMAD.IADD R98, R98, 0x1, -R95 ;  /* 0x000000016262c824 */ /* 0x000fe400078e0a5f */
[----:B0-----:R-:W-:Y:S02]  /*f670*/  @P3 IMAD.MOV.U32 R106, RZ, RZ, R239 ;  /* 0x000000ffff6a3224 */ /* 0x001fe400078e00ef */
[----:B------:R-:W-:-:S05]  /*f680*/  @P3 IMAD.MOV.U32 R107, RZ, RZ, R238 ;  /* 0x000000ffff6b3224 */ /* 0x000fca00078e00ee */
[----:B------:R0:W2:Y:S01]  /*f690*/  @P3 LDG.E.U16 R110, desc[UR24][R106.64] ;  /* 0x000000186a6e3981 */ /* 0x0000a2000c1e1500 */
[----:B------:R-:W-:Y:S01]  /*f6a0*/  PRMT R108, RZ, 0x7610, R108 ;  /* 0x00007610ff6c7816 */ /* 0x000fe2000000006c */
[----:B------:R-:W-:Y:S02]  /*f6b0*/  @!P5 IMAD.MOV R98, RZ, RZ, -R98 ;  /* 0x000000ffff62d224 */ /* 0x000fe400078e0a62 */
[----:B0-----:R-:W-:Y:S02]  /*f6c0*/  @P3 IMAD.MOV.U32 R106, RZ, RZ, R243 ;  /* 0x000000ffff6a3224 */ /* 0x001fe400078e00f3 */
[----:B------:R-:W-:-:S05]  /*f6d0*/  @P3 IMAD.MOV.U32 R107, RZ, RZ, R242 ;  /* 0x000000ffff6b3224 */ /* 0x000fca00078e00f2 */
[----:B------:R0:W2:Y:S01]  /*f6e0*/  @P3 LDG.E.U16 R109, desc[UR24][R106.64] ;  /* 0x000000186a6d3981 */ /* 0x0000a2000c1e1500 */
[----:B------:R-:W-:Y:S02]  /*f6f0*/  PRMT R102, RZ, 0x7610, R102 ;  /* 0x00007610ff667816 */ /* 0x000fe40000000066 */
[----:B------:R-:W-:Y:S01]  /*f700*/  SEL R98, R161, R98, !P1 ;  /* 0x00000062a1627207 */ /* 0x000fe20004800000 */
[----:B0-----:R-:W-:Y:S02]  /*f710*/  @P3 IMAD.MOV.U32 R106, RZ, RZ, R247 ;  /* 0x000000ffff6a3224 */ /* 0x001fe400078e00f7 */
[----:B------:R-:W-:-:S05]  /*f720*/  @P3 IMAD.MOV.U32 R107, RZ, RZ, R246 ;  /* 0x000000ffff6b3224 */ /* 0x000fca00078e00f6 */
[----:B------:R0:W2:Y:S01]  /*f730*/  @P3 LDG.E.U16 R108, desc[UR24][R106.64] ;  /* 0x000000186a6c3981 */ /* 0x0000a2000c1e1500 */
[----:B------:R-:W-:Y:S02]  /*f740*/  IMAD R98, R98, UR9, RZ ;  /* 0x0000000962627c24 */ /* 0x000fe4000f8e02ff */
[----:B------:R-:W-:Y:S02]  /*f750*/  @P3 IMAD.MOV.U32 R125, RZ, RZ, R138 ;  /* 0x000000ffff7d3224 */ /* 0x000fe400078e008a */
[----:B0-----:R-:W-:Y:S02]  /*f760*/  @P3 IMAD.MOV.U32 R106, RZ, RZ, R251 ;  /* 0x000000ffff6a3224 */ /* 0x001fe400078e00fb */
[----:B------:R-:W-:Y:S01]  /*f770*/  @P3 IMAD.MOV.U32 R107, RZ, RZ, R250 ;  /* 0x000000ffff6b3224 */ /* 0x000fe200078e00fa */
[----:B------:R-:W-:Y:S04]  /*f780*/  STS.U16 [R143+UR10+0x4e00], R136 ;  /* 0x004e00888f007988 */ /* 0x000fe8000800040a */
[----:B------:R0:W2:Y:S01]  /*f790*/  @P3 LDG.E.U16 R102, desc[UR24][R106.64] ;  /* 0x000000186a663981 */ /* 0x0000a2000c1e1500 */
[----:B------:R-:W-:-:S03]  /*f7a0*/  LEA R100, P4, R98, R97, 0x1 ;  /* 0x0000006162647211 */ /* 0x000fc600078808ff */
[----:B------:R-:W-:Y:S01]  /*f7b0*/  STS.U16 [R143+UR10+0x5200], R135 ;  /* 0x005200878f007988 */ /* 0x000fe2000800040a */
[----:B0-----:R-:W-:-:S03]  /*f7c0*/  PRMT R107, RZ, 0x7610, R107 ;  /* 0x00007610ff6b7816 */ /* 0x001fc6000000006b */
[----:B------:R-:W-:Y:S04]  /*f7d0*/  STS.U16 [R143+UR10+0x5600], R134 ;  /* 0x005600868f007988 */ /* 0x000fe8000800040a */
[----:B------:R0:W-:Y:S04]  /*f7e0*/  STS.U16 [R143+UR10+0x5a00], R133 ;  /* 0x005a00858f007988 */ /* 0x0001e8000800040a */
[----:B------:R1:W2:Y:S01]  /*f7f0*/  @P3 LDG.E.U16 R107, desc[UR24][R124.64] ;  /* 0x000000187c6b3981 */ /* 0x0002a2000c1e1500 */
[----:B0-----:R-:W-:-:S03]  /*f800*/  LOP3.LUT R133, R0, 0xae, RZ, 0xfc, !PT ;  /* 0x000000ae00857812 */ /* 0x001fc600078efcff */
[----:B------:R-:W-:Y:S01]  /*f810*/  STL [R1+0x4], R138 ;  /* 0x0000048a01007387 */ /* 0x000fe20000100800 */
[----:B-1----:R-:W-:-:S03]  /*f820*/  LEA.HI.X.SX32 R124, R98, R96, 0x1, P4 ;  /* 0x00000060627c7211 */ /* 0x002fc600020f0eff */
[----:B------:R-:W-:Y:S01]  /*f830*/  STL [R1+0x43c], R137 ;  /* 0x00043c8901007387 */ /* 0x000fe20000100800 */
[----:B------:R-:W-:-:S03]  /*f840*/  IABS R98, R133 ;  /* 0x0000008500627213 */ /* 0x000fc60000000000 */
[----:B------:R-:W-:Y:S01]  /*f850*/  STL [R1+0x18], R100 ;  /* 0x0000186401007387 */ /* 0x000fe20000100800 */
[----:B------:R-:W-:-:S03]  /*f860*/  @P3 IMAD.MOV.U32 R125, RZ, RZ, R124 ;  /* 0x000000ffff7d3224 */ /* 0x000fc600078e007c */
[----:B------:R0:W-:Y:S02]  /*f870*/  STL [R1+0x14], R124 ;  /* 0x0000147c01007387 */ /* 0x0001e40000100800 */
[----:B0-----:R-:W-:Y:S02]  /*f880*/  @P3 IMAD.MOV.U32 R124, RZ, RZ, R100 ;  /* 0x000000ffff7c3224 */ /* 0x001fe400078e0064 */
        /* <DEDUP_REMOVED lines=10> */
[----:B------:R-:W-:Y:S01]  /*f930*/  STS.U16 [R143+UR10+0x5e00], R132 ;  /* 0x005e00848f007988 */ /* 0x000fe2000800040a */
[----:B------:R-:W-:-:S03]  /*f940*/  PRMT R106, RZ, 0x7610, R106 ;  /* 0x00007610ff6a7816 */ /* 0x000fc6000000006a */
[----:B------:R-:W-:Y:S01]  /*f950*/  IMAD R98, R98, UR9, RZ ;  /* 0x0000000962627c24 */ /* 0x000fe2000f8e02ff */
[----:B------:R-:W-:Y:S04]  /*f960*/  STS.U16 [R143+UR10+0x6200], R131 ;  /* 0x006200838f007988 */ /* 0x000fe8000800040a */
[----:B------:R-:W-:Y:S01]  /*f970*/  STS.U16 [R143+UR10+0x6600], R130 ;  /* 0x006600828f007988 */ /* 0x000fe2000800040a */
[----:B------:R-:W-:-:S03]  /*f980*/  LEA R100, P4, R98, R97, 0x1 ;  /* 0x0000006162647211 */ /* 0x000fc600078808ff */
[----:B------:R0:W-:Y:S04]  /*f990*/  STS.U16 [R143+UR10+0x6a00], R129 ;  /* 0x006a00818f007988 */ /* 0x0001e8000800040a */
[----:B------:R1:W2:Y:S01]  /*f9a0*/  @P3 LDG.E.U16 R106, desc[UR24][R124.64] ;  /* 0x000000187c6a3981 */ /* 0x0002a2000c1e1500 */
[----:B0-----:R-:W-:-:S03]  /*f9b0*/  LOP3.LUT R129, R0, 0xb6, RZ, 0xfc, !PT ;  /* 0x000000b600817812 */ /* 0x001fc600078efcff */
[----:B------:R-:W-:Y:S01]  /*f9c0*/  STL [R1+0x438], R133 ;  /* 0x0004388501007387 */ /* 0x000fe20000100800 */
[----:B-1----:R-:W-:Y:S02]  /*f9d0*/  LEA.HI.X.SX32 R124, R98, R96, 0x1, P4 ;  /* 0x00000060627c7211 */ /* 0x002fe400020f0eff */
[----:B------:R-:W-:Y:S01]  /*f9e0*/  IABS R98, R129 ;  /* 0x0000008100627213 */ /* 0x000fe20000000000 */
[----:B------:R-:W-:Y:S02]  /*f9f0*/  STL [R1+0x28], R100 ;  /* 0x0000286401007387 */ /* 0x000fe40000100800 */
[----:B------:R-:W-:Y:S02]  /*fa00*/  @P3 IMAD.MOV.U32 R125, RZ, RZ, R124 ;  /* 0x000000ffff7d3224 */ /* 0x000fe400078e007c */
[----:B------:R0:W-:Y:S02]  /*fa10*/  STL [R1+0x24], R124 ;  /* 0x0000247c01007387 */ /* 0x0001e40000100800 */
[----:B0-----:R-:W-:-:S02]  /*fa20*/  @P3 IMAD.MOV.U32 R124, RZ, RZ, R100 ;  /* 0x000000ffff7c3224 */ /* 0x001fc400078e0064 */
        /* <DEDUP_REMOVED lines=9> */
[----:B------:R-:W-:-:S04]  /*fac0*/  PRMT R105, RZ, 0x7610, R105 ;  /* 0x00007610ff697816 */ /* 0x000fc80000000069 */
[----:B------:R-:W-:Y:S02]  /*fad0*/  SEL R98, R161, R98, !P1 ;  /* 0x00000062a1627207 */ /* 0x000fe40004800000 */
[----:B------:R0:W2:Y:S03]  /*fae0*/  @P3 LDG.E.U16 R105, desc[UR24][R124.64] ;  /* 0x000000187c693981 */ /* 0x0000a6000c1e1500 */
[----:B------:R-:W-:Y:S01]  /*faf0*/  IMAD R98, R98, UR9, RZ ;  /* 0x0000000962627c24 */ /* 0x000fe2000f8e02ff */
[----:B------:R-:W-:-:S04]  /*fb00*/  PRMT R100, RZ, 0x7610, R100 ;  /* 0x00007610ff647816 */ /* 0x000fc80000000064 */
[----:B0-----:R-:W-:-:S04]  /*fb10*/  LEA R124, P4, R98, R97, 0x1 ;  /* 0x00000061627c7211 */ /* 0x001fc800078808ff */
[----:B------:R-:W-:Y:S01]  /*fb20*/  LEA.HI.X.SX32 R125, R98, R96, 0x1, P4 ;  /* 0x00000060627d7211 */ /* 0x000fe200020f0eff */
[----:B------:R-:W-:Y:S04]  /*fb30*/  STL [R1+0x434], R129 ;  /* 0x0004348101007387 */ /* 0x000fe80000100800 */
[----:B------:R0:W-:Y:S04]  /*fb40*/  STL [R1+0x38], R124 ;  /* 0x0000387c01007387 */ /* 0x0001e80000100800 */
[----:B------:R0:W2:Y:S04]  /*fb50*/  @P3 LDG.E.U16 R100, desc[UR24][R124.64] ;  /* 0x000000187c643981 */ /* 0x0000a8000c1e1500 */
[----:B------:R-:W-:Y:S01]  /*fb60*/  STS.U16 [R143+UR10+0x6e00], R128 ;  /* 0x006e00808f007988 */ /* 0x000fe2000800040a */
[----:B0-----:R-:W-:-:S03]  /*fb70*/  LOP3.LUT R124, R0, 0xbe, RZ, 0xfc, !PT ;  /* 0x000000be007c7812 */ /* 0x001fc600078efcff */
[----:B------:R-:W-:Y:S01]  /*fb80*/  STS.U16 [R143+UR10+0x7200], R127 ;  /* 0x0072007f8f007988 */ /* 0x000fe2000800040a */
[----:B------:R-:W-:-:S03]  /*fb90*/  IABS R98, R124 ;  /* 0x0000007c00627213 */ /* 0x000fc60000000000 */
[----:B------:R-:W-:Y:S04]  /*fba0*/  STS.U16 [R143+UR10+0x7600], R126 ;  /* 0x0076007e8f007988 */ /* 0x000fe8000800040a */
[----:B------:R-:W-:Y:S04]  /*fbb0*/  STS.U16 [R143+UR10+0x7a00], R123 ;  /* 0x007a007b8f007988 */ /* 0x000fe8000800040a */
[----:B------:R0:W-:Y:S02]  /*fbc0*/  STS.U16 [R143+UR10+0x7e00], R121 ;  /* 0x007e00798f007988 */ /* 0x0001e4000800040a */
        /* <DEDUP_REMOVED lines=9> */
[----:B------:R-:W-:-:S04]  /*fc60*/  LOP3.LUT R123, R91, 0x60, RZ, 0x3c, !PT ;  /* 0x000000605b7b7812 */ /* 0x000fc800078e3cff */
[----:B------:R-:W-:Y:S01]  /*fc70*/  SEL R98, R161, R98, !P1 ;  /* 0x00000062a1627207 */ /* 0x000fe20004800000 */
[----:B------:R-:W-:Y:S04]  /*fc80*/  STS.U16 [R123+UR10+0x7f00], R2 ;  /* 0x007f00027b007988 */ /* 0x000fe8000800040a */
[----:B------:R-:W-:Y:S01]  /*fc90*/  IMAD R98, R98, UR9, RZ ;  /* 0x0000000962627c24 */ /* 0x000fe2000f8e02ff */
[----:B------:R0:W-:Y:S04]  /*fca0*/  STS.U16 [R123+UR10+0x300], R122 ;  /* 0x0003007a7b007988 */ /* 0x0001e8000800040a */
[----:B------:R-:W-:Y:S01]  /*fcb0*/  LEA R121, P4, R98, R97, 0x1 ;  /* 0x0000006162797211 */ /* 0x000fe200078808ff */
[----:B------:R-:W-:Y:S01]  /*fcc0*/  STL [R1+0x34], R125 ;  /* 0x0000347d01007387 */ /* 0x000fe20000100800 */
[----:B0-----:R-:W-:-:S03]  /*fcd0*/  LOP3.LUT R122, R0, 0xc6, RZ, 0xfc, !PT ;  /* 0x000000c6007a7812 */ /* 0x001fc600078efcff */
[----:B------:R0:W-:Y:S04]  /*fce0*/  STL [R1+0x430], R124 ;  /* 0x0004307c01007387 */ /* 0x0001e80000100800 */
[----:B------:R-:W-:Y:S01]  /*fcf0*/  STS.U16 [R123+UR10+0x700], R120 ;  /* 0x000700787b007988 */ /* 0x000fe2000800040a */
[----:B0-----:R-:W-:Y:S02]  /*fd00*/  LEA.HI.X.SX32 R124, R98, R96, 0x1, P4 ;  /* 0x00000060627c7211 */ /* 0x001fe400020f0eff */
[----:B------:R-:W-:Y:S01]  /*fd10*/  IABS R98, R122 ;  /* 0x0000007a00627213 */ /* 0x000fe20000000000 */
[----:B---3--:R-:W-:Y:S04]  /*fd20*/  STS.U16 [R123+UR10+0xb00], R104 ;  /* 0x000b00687b007988 */ /* 0x008fe8000800040a */
        /* <DEDUP_REMOVED lines=11> */
[----:B------:R0:W-:Y:S01]  /*fde0*/  STL [R1+0x48], R121 ;  /* 0x0000487901007387 */ /* 0x0001e20000100800 */
[----:B------:R-:W-:Y:S01]  /*fdf0*/  PRMT R104, RZ, 0x7610, R104 ;  /* 0x00007610ff687816 */ /* 0x000fe20000000068 */
[----:B------:R-:W-:Y:S02]  /*fe00*/  @P3 IMAD.MOV.U32 R120, RZ, RZ, R121 ;  /* 0x000000ffff783224 */ /* 0x000fe400078e0079 */
[----:B------:R-:W-:Y:S01]  /*fe10*/  IMAD R98, R98, UR9, RZ ;  /* 0x0000000962627c24 */ /* 0x000fe2000f8e02ff */
[----:B----4-:R-:W-:Y:S01]  /*fe20*/  STS.U16 [R123+UR10+0x1300], R118 ;  /* 0x001300767b007988 */ /* 0x010fe2000800040a */
[----:B0-----:R-:W-:-:S03]  /*fe30*/  @P3 IMAD.MOV.U32 R121, RZ, RZ, R124 ;  /* 0x000000ffff793224 */ /* 0x001fc600078e007c */
[----:B------:R0:W-:Y:S01]  /*fe40*/  STS.U16 [R123+UR10+0x1700], R117 ;  /* 0x001700757b007988 */ /* 0x0001e2000800040a */
[----:B------:R-:W-:-:S03]  /*fe50*/  LEA R119, P4, R98, R97, 0x1 ;  /* 0x0000006162777211 */ /* 0x000fc600078808ff */
[----:B------:R1:W3:Y:S01]  /*fe60*/  @P3 LDG.E.U16 R104, desc[UR24][R120.64] ;  /* 0x0000001878683981 */ /* 0x0002e2000c1e1500 */
[----:B0-----:R-:W-:Y:S02]  /*fe70*/  LOP3.LUT R117, R0, 0xce, RZ, 0xfc, !PT ;  /* 0x000000ce00757812 */ /* 0x001fe400078efcff */
[----:B-1----:R-:W-:Y:S02]  /*fe80*/  LEA.HI.X.SX32 R120, R98, R96, 0x1, P4 ;  /* 0x0000006062787211 */ /* 0x002fe400020f0eff */
[----:B------:R-:W-:Y:S01]  /*fe90*/  IABS R98, R117 ;  /* 0x0000007500627213 */ /* 0x000fe20000000000 */
        /* <DEDUP_REMOVED lines=14> */
[----:B------:R-:W-:Y:S04]  /*ff80*/  STL [R1+0x42c], R122 ;  /* 0x00042c7a01007387 */ /* 0x000fe80000100800 */
[----:B------:R-:W-:Y:S01]  /*ff90*/  LEA R116, P4, R98, R97, 0x1 ;  /* 0x0000006162747211 */ /* 0x000fe200078808ff */
[----:B------:R0:W-:Y:S04]  /*ffa0*/  STL [R1+0x58], R119 ;  /* 0x0000587701007387 */ /* 0x0001e80000100800 */
[----:B------:R-:W-:Y:S04]  /*ffb0*/  STL [R1+0x54], R120 ;  /* 0x0000547801007387 */ /* 0x000fe80000100800 */
[----:B------:R1:W-:Y:S01]  /*ffc0*/  STL [R1+0x428], R117 ;  /* 0x0004287501007387 */ /* 0x0003e20000100800 */
[----:B------:R-:W-:Y:S01]  /*ffd0*/  PRMT R103, RZ, 0x7610, R103 ;  /* 0x00007610ff677816 */ /* 0x000fe20000000067 */
[----:B------:R-:W-:-:S02]  /*ffe0*/  @P3 IMAD.MOV.U32 R118, RZ, RZ, R119 ;  /* 0x000000ffff763224 */ /* 0x000fc400078e0077 */
[----:B------:R4:W-:Y:S01]  /*fff0*/  STS.U16 [R123+UR10+0x2300], R115 ;  /* 0x002300737b007988 */ /* 0x0009e2000800040a */
[----:B0-----:R-:W-:-:S03]  /*10000*/  @P3 IMAD.MOV.U32 R119, RZ, RZ, R120 ;  /* 0x000000ffff773224 */ /* 0x001fc600078e0078 */
[----:B------:R0:W-:Y:S01]  /*10010*/  STS.U16 [R123+UR10+0x2700], R114 ;  /* 0x002700727b007988 */ /* 0x0001e2000800040a */
[----:B-1----:R-:W-:-:S03]  /*10020*/  LEA.HI.X.SX32 R117, R98, R96, 0x1, P4 ;  /* 0x0000006062757211 */ /* 0x002fc600020f0eff */
[----:B--2---:R1:W-:Y:S02]  /*10030*/  STS.U16 [R123+UR10+0x2b00], R101 ;  /* 0x002b00657b007988 */ /* 0x0043e4000800040a */
[----:B----4-:R-:W-:Y:S02]  /*10040*/  @P3 IMAD.MOV.U32 R115, RZ, RZ, R117 ;  /* 0x000000ffff733224 */ /* 0x010fe400078e0075 */
[----:B------:R-:W2:Y:S01]  /*10050*/  @P3 LDG.E.U16 R103, desc[UR24][R118.64] ;  /* 0x0000001876673981 */ /* 0x000ea2000c1e1500 */
[----:B0-----:R-:W-:Y:S01]  /*10060*/  @P3 IMAD.MOV.U32 R114, RZ, RZ, R116 ;  /* 0x000000ffff723224 */ /* 0x001fe200078e0074 */
[----:B-1----:R-:W-:Y:S02]  /*10070*/  PRMT R101, RZ, 0x7610, R101 ;  /* 0x00007610ff657816 */ /* 0x002fe40000000065 */
[----:B------:R0:W-:Y:S04]  /*10080*/  STL [R1+0x68], R116 ;  /* 0x0000687401007387 */ /* 0x0001e80000100800 */
[----:B------:R1:W4:Y:S01]  /*10090*/  @P3 LDG.E.U16 R101, desc[UR24][R114.64] ;  /* 0x0000001872653981 */ /* 0x000322000c1e1500 */
[----:B0-----:R-:W-:-:S04]  /*100a0*/  LOP3.LUT R116, R0, 0xd6, RZ, 0xfc, !PT ;  /* 0x000000d600747812 */ /* 0x001fc800078efcff */
[----:B------:R-:W-:Y:S01]  /*100b0*/  IABS R98, R116 ;  /* 0x0000007400627213 */ /* 0x000fe20000000000 */
[----:B------:R0:W-:Y:S04]  /*100c0*/  STS.U16 [R123+UR10+0x2f00], R113 ;  /* 0x002f00717b007988 */ /* 0x0001e8000800040a */
        /* <DEDUP_REMOVED lines=12> */
[C---:B------:R-:W-:Y:S01]  /*10190*/  LEA R113, P4, R98.reuse, R97, 0x1 ;  /* 0x0000006162717211 */ /* 0x040fe200078808ff */
[----:B------:R0:W-:Y:S03]  /*101a0*/  STS.U16 [R123+UR10+0x3700], R111 ;  /* 0x0037006f7b007988 */ /* 0x0001e6000800040a */
[----:B-1----:R-:W-:Y:S01]  /*101b0*/  LEA.HI.X.SX32 R114, R98, R96, 0x1, P4 ;  /* 0x0000006062727211 */ /* 0x002fe200020f0eff */
[----:B------:R-:W-:Y:S01]  /*101c0*/  STL [R1+0x64], R117 ;  /* 0x0000647501007387 */ /* 0x000fe20000100800 */
[----:B0-----:R-:W-:-:S03]  /*101d0*/  @P3 IMAD.MOV.U32 R112, RZ, RZ, R113 ;  /* 0x000000ffff703224 */ /* 0x001fc600078e0071 */
[----:B------:R-:W-:Y:S01]  /*101e0*/  STL [R1+0x424], R116 ;  /* 0x0004247401007387 */ /* 0x000fe20000100800 */
[----:B------:R-:W-:-:S03]  /*101f0*/  LOP3.LUT R111, R0, 0xde, RZ, 0xfc, !PT ;  /* 0x000000de006f7812 */ /* 0x000fc600078efcff */
[----:B------:R0:W-:Y:S01]  /*10200*/  STS.U16 [R123+UR10+0x3b00], R99 ;  /* 0x003b00637b007988 */ /* 0x0001e2000800040a */
[----:B------:R-:W-:-:S03]  /*10210*/  IABS R98, R111 ;  /* 0x0000006f00627213 */ /* 0x000fc60000000000 */
[----:B------:R1:W-:Y:S01]  /*10220*/  STL [R1+0x78], R113 ;  /* 0x0000787101007387 */ /* 0x0003e20000100800 */
[----:B0-----:R-:W-:Y:S01]  /*10230*/  PRMT R99, RZ, 0x7610, R99 ;  /* 0x00007610ff637816 */ /* 0x001fe20000000063 */
[----:B-1----:R-:W-:Y:S02]  /*10240*/  @P3 IMAD.MOV.U32 R113, RZ, RZ, R114 ;  /* 0x000000ffff713224 */ /* 0x002fe400078e0072 */
[----:B------:R0:W-:Y:S04]  /*10250*/  STS.U16 [R123+UR10+0x3f00], R110 ;  /* 0x003f006e7b007988 */ /* 0x0001e8000800040a */
[----:B------:R-:W4:Y:S01]  /*10260*/  @P3 LDG.E.U16 R99, desc[UR24][R112.64] ;  /* 0x0000001870633981 */ /* 0x000f22000c1e1500 */
        /* <DEDUP_REMOVED lines=12> */
[C---:B------:R-:W-:Y:S01]  /*10330*/  LEA R110, P4, R98.reuse, R97, 0x1 ;  /* 0x00000061626e7211 */ /* 0x040fe200078808ff */
[----:B------:R-:W-:Y:S04]  /*10340*/  STS.U16 [R123+UR10+0x4300], R109 ;  /* 0x0043006d7b007988 */ /* 0x000fe8000800040a */
[----:B------:R0:W-:Y:S04]  /*10350*/  STL [R1+0x420], R111 ;  /* 0x0004206f01007387 */ /* 0x0001e80000100800 */
[----:B------:R1:W-:Y:S04]  /*10360*/  STS.U16 [R123+UR10+0x4700], R108 ;  /* 0x0047006c7b007988 */ /* 0x0003e8000800040a */
[----:B------:R3:W-:Y:S01]  /*10370*/  STL [R1+0x88], R110 ;  /* 0x0000886e01007387 */ /* 0x0007e20000100800 */
[----:B0-----:R-:W-:Y:S01]  /*10380*/  LEA.HI.X.SX32 R111, R98, R96, 0x1, P4 ;  /* 0x00000060626f7211 */ /* 0x001fe200020f0eff */
[----:B-1----:R-:W-:Y:S01]  /*10390*/  @P3 IMAD.MOV.U32 R108, RZ, RZ, R110 ;  /* 0x000000ffff6c3224 */ /* 0x002fe200078e006e */
[----:B---3--:R-:W-:Y:S01]  /*103a0*/  LOP3.LUT R110, R0, 0xe6, RZ, 0xfc, !PT ;  /* 0x000000e6006e7812 */ /* 0x008fe200078efcff */
[----:B------:R-:W-:Y:S03]  /*103b0*/  STS.U16 [R123+UR10+0x4b00], R102 ;  /* 0x004b00667b007988 */ /* 0x000fe6000800040a */
        /* <DEDUP_REMOVED lines=12> */
[----:B------:R-:W-:Y:S01]  /*10480*/  @P3 IMAD.MOV.U32 R109, RZ, RZ, R111 ;  /* 0x000000ffff6d3224 */ /* 0x000fe200078e006f */
[----:B------:R-:W-:-:S03]  /*10490*/  PRMT R102, RZ, 0x7610, R102 ;  /* 0x00007610ff667816 */ /* 0x000fc60000000066 */
[----:B------:R-:W-:Y:S01]  /*104a0*/  IMAD R98, R98, UR9, RZ ;  /* 0x0000000962627c24 */ /* 0x000fe2000f8e02ff */
[----:B------:R-:W-:Y:S04]  /*104b0*/  STS.U16 [R123+UR10+0x5300], R106 ;  /* 0x0053006a7b007988 */ /* 0x000fe8000800040a */
        /* <DEDUP_REMOVED lines=20> */
[----:B--2---:R-:W-:Y:S04]  /*10600*/  STS.U16 [R123+UR10+0x6300], R103 ;  /* 0x006300677b007988 */ /* 0x004fe8000800040a */
[----:B------:R-:W-:Y:S01]  /*10610*/  STL [R1+0x418], R110 ;  /* 0x0004186e01007387 */ /* 0x000fe20000100800 */
[----:B------:R-:W-:-:S03]  /*10620*/  LEA R104, P4, R98, R97, 0x1 ;  /* 0x0000006162687211 */ /* 0x000fc600078808ff */
[----:B----4-:R0:W-:Y:S04]  /*10630*/  STS.U16 [R123+UR10+0x6700], R101 ;  /* 0x006700657b007988 */ /* 0x0101e8000800040a */
[----:B------:R-:W-:Y:S04]  /*10640*/  STL [R1+0x98], R107 ;  /* 0x0000986b01007387 */ /* 0x000fe80000100800 */
[----:B------:R-:W-:Y:S01]  /*10650*/  STL [R1+0x94], R108 ;  /* 0x0000946c01007387 */ /* 0x000fe20000100800 */
[----:B0-----:R-:W-:-:S03]  /*10660*/  LOP3.LUT R101, R0, 0xf6, RZ, 0xfc, !PT ;  /* 0x000000f600657812 */ /* 0x001fc600078efcff */
[----:B------:R0:W-:Y:S01]  /*10670*/  STL [R1+0x410], R105 ;  /* 0x0004106901007387 */ /* 0x0001e20000100800 */
[----:B------:R-:W-:-:S03]  /*10680*/  ISETP.GE.AND P5, PT, R101, RZ, PT ;  /* 0x000000ff6500720c */ /* 0x000fc60003fa6270 */
[----:B------:R-:W2:Y:S01]  /*10690*/  LDL R162, [R1+0x3d0] ;  /* 0x0003d00001a27983 */ /* 0x000ea20000100800 */
[----:B0-----:R-:W-:Y:S02]  /*106a0*/  LEA.HI.X.SX32 R105, R98, R96, 0x1, P4 ;  /* 0x0000006062697211 */ /* 0x001fe400020f0eff */
[----:B------:R-:W-:-:S05]  /*106b0*/  IABS R98, R101 ;  /* 0x0000006500627213 */ /* 0x000fca0000000000 */
[----:B------:R-:W-:-:S04]  /*106c0*/  IMAD.HI.U32 R94, R94, R98, RZ ;  /* 0x000000625e5e7227 */ /* 0x000fc800078e00ff */
[----:B------:R-:W-:-:S04]  /*106d0*/  IMAD.MOV R94, RZ, RZ, -R94 ;  /* 0x000000ffff5e7224 */ /* 0x000fc800078e0a5e */
[----:B------:R-:W-:-:S05]  /*106e0*/  IMAD R94, R95, R94, R98 ;  /* 0x0000005e5f5e7224 */ /* 0x000fca00078e0262 */
[----:B------:R-:W-:-:S13]  /*106f0*/  ISETP.GT.U32.AND P4, PT, R95, R94, PT ;  /* 0x0000005e5f00720c */ /* 0x000fda0003f84070 */
        /* <DEDUP_REMOVED lines=8> */
[----:B------:R-:W-:Y:S03]  /*10780*/  STL [R1+0xa4], R105 ;  /* 0x0000a46901007387 */ /* 0x000fe60000100800 */
[----:B------:R-:W-:Y:S01]  /*10790*/  LEA.HI.X.SX32 R96, R94, R96, 0x1, P1 ;  /* 0x000000605e607211 */ /* 0x000fe200008f0eff */
[----:B------:R-:W-:Y:S04]  /*107a0*/  STL [R1+0x400], R101 ;  /* 0x0004006501007387 */ /* 0x000fe80000100800 */
[----:B------:R0:W-:Y:S01]  /*107b0*/  STL [R1+0xb8], R97 ;  /* 0x0000b86101007387 */ /* 0x0001e20000100800 */
[----:B------:R-:W-:Y:S01]  /*107c0*/  PRMT R100, RZ, 0x7610, R100 ;  /* 0x00007610ff647816 */ /* 0x000fe20000000064 */
[----:B------:R-:W-:-:S02]  /*107d0*/  @P3 IMAD.MOV.U32 R106, RZ, RZ, R107 ;  /* 0x000000ffff6a3224 */ /* 0x000fc400078e006b */
[----:B------:R1:W-:Y:S01]  /*107e0*/  STL [R1+0xb4], R96 ;  /* 0x0000b46001007387 */ /* 0x0003e20000100800 */
[----:B0-----:R-:W-:-:S03]  /*107f0*/  @P3 LOP3.LUT R97, R97, R96, RZ, 0x3c, !PT ;  /* 0x0000006061613212 */ /* 0x001fc600078e3cff */
[----:B------:R0:W-:Y:S01]  /*10800*/  STS.U16 [R123+UR10+0x6b00], R99 ;  /* 0x006b00637b007988 */ /* 0x0001e2000800040a */
[----:B------:R-:W-:Y:S01]  /*10810*/  @P3 IMAD.MOV.U32 R107, RZ, RZ, R108 ;  /* 0x000000ffff6b3224 */ /* 0x000fe200078e006c */
[C---:B-1----:R-:W-:Y:S02]  /*10820*/  @P3 LOP3.LUT R96, R97.reuse, R96, RZ, 0x3c, !PT ;  /* 0x0000006061603212 */ /* 0x042fe400078e3cff */
[----:B------:R-:W-:Y:S02]  /*10830*/  PRMT R94, RZ, 0x7610, R94 ;  /* 0x00007610ff5e7816 */ /* 0x000fe4000000005e */
[----:B------:R-:W4:Y:S01]  /*10840*/  @P3 LDG.E.U16 R100, desc[UR24][R106.64] ;  /* 0x000000186a643981 */ /* 0x000f22000c1e1500 */
[----:B------:R-:W-:Y:S02]  /*10850*/  @P3 LOP3.LUT R97, R97, R96, RZ, 0x3c, !PT ;  /* 0x0000006061613212 */ /* 0x000fe400078e3cff */
[----:B0-----:R-:W-:-:S03]  /*10860*/  PRMT R99, RZ, 0x7610, R99 ;  /* 0x00007610ff637816 */ /* 0x001fc60000000063 */
[----:B------:R-:W4:Y:S04]  /*10870*/  @P3 LDG.E.U16 R94, desc[UR24][R96.64] ;  /* 0x00000018605e3981 */ /* 0x000f28000c1e1500 */
[----:B------:R-:W4:Y:S01]  /*10880*/  @P3 LDG.E.U16 R99, desc[UR24][R104.64] ;  /* 0x0000001868633981 */ /* 0x000f22000c1e1500 */
[----:B------:R-:W0:Y:S01]  /*10890*/  S2R R2, SR_TID.X ;  /* 0x0000000000027919 */ /* 0x000e220000002100 */
[----:B------:R-:W-:Y:S02]  /*108a0*/  UIADD3 UR6, UPT, UPT, UR10, 0x28000, URZ ;  /* 0x000280000a067890 */ /* 0x000fe4000fffe0ff */
[----:B------:R-:W-:Y:S02]  /*108b0*/  UIADD3 UR9, UPT, UPT, UR10, 0x10000, URZ ;  /* 0x000100000a097890 */ /* 0x000fe4000fffe0ff */
[----:B------:R-:W-:-:S02]  /*108c0*/  USHF.R.U32.HI UR6, URZ, 0x4, UR6 ;  /* 0x00000004ff067899 */ /* 0x000fc40008011606 */
[----:B------:R-:W-:Y:S02]  /*108d0*/  USHF.R.U32.HI UR12, URZ, 0x4, UR9 ;  /* 0x00000004ff0c7899 */ /* 0x000fe40008011609 */
[----:B------:R-:W-:Y:S02]  /*108e0*/  USGXT.U32 UR9, UR6, 0xe ;  /* 0x0000000e0609789a */ /* 0x000fe40008000000 */
[----:B------:R-:W-:Y:S02]  /*108f0*/  USGXT.U32 UR12, UR12, 0xe ;  /* 0x0000000e0c0c789a */ /* 0x000fe40008000000 */
[----:B------:R-:W-:Y:S02]  /*10900*/  UIADD3 UR18, UP1, UPT, UR9, 0x4000080, URZ ;  /* 0x0400008009127890 */ /* 0x000fe4000ff3e0ff */
[----:B------:R-:W-:Y:S01]  /*10910*/  UIADD3 UR16, UP2, UPT, UR12, 0x2, URZ ;  /* 0x000000020c107890 */ /* 0x000fe2000ff5e0ff */
[----:B------:R-:W-:Y:S01]  /*10920*/  UMOV UR4, URZ ;  /* 0x000000ff00047c82 */ /* 0x000fe20008000000 */
[----:B------:R-:W-:Y:S01]  /*10930*/  UMOV UR5, URZ ;  /* 0x000000ff00057c82 */ /* 0x000fe20008000000 */
[----:B------:R-:W-:-:S02]  /*10940*/  UIADD3.X UR19, UPT, UPT, UR4, 0x40004040, URZ, UP1, !UPT ;  /* 0x4000404004137890 */ /* 0x000fc40008ffe4ff */
[----:B------:R-:W-:Y:S01]  /*10950*/  UIADD3.X UR20, UPT, UPT, UR5, 0x40004040, URZ, UP2, !UPT ;  /* 0x4000404005147890 */ /* 0x000fe200097fe4ff */
[----:B------:R-:W-:Y:S02]  /*10960*/  IMAD.SHL.U32 R93, R93, 0x80, RZ ;  /* 0x000000805d5d7824 */ /* 0x000fe400078e00ff */
[----:B------:R-:W-:Y:S01]  /*10970*/  IMAD.SHL.U32 R95, R92, 0x80, RZ ;  /* 0x000000805c5f7824 */ /* 0x000fe200078e00ff */
[----:B---3--:R-:W-:Y:S01]  /*10980*/  STS.U16 [R123+UR10+0x6f00], R102 ;  /* 0x006f00667b007988 */ /* 0x008fe2000800040a */
[----:B0-----:R-:W-:Y:S02]  /*10990*/  LOP3.LUT R2, R2, 0x7f, RZ, 0xc0, !PT ;  /* 0x0000007f02027812 */ /* 0x001fe400078ec0ff */
[----:B--2---:R-:W-:Y:S01]  /*109a0*/  ISETP.LT.OR P1, PT, R162, 0x80, P0 ;  /* 0x00000080a200780c */ /* 0x004fe20000721670 */
[----:B----4-:R-:W-:Y:S04]  /*109b0*/  STS.U16 [R123+UR10+0x7300], R100 ;  /* 0x007300647b007988 */ /* 0x010fe8000800040a */
[----:B------:R-:W-:Y:S04]  /*109c0*/  STS.U16 [R123+UR10+0x7700], R99 ;  /* 0x007700637b007988 */ /* 0x000fe8000800040a */
[----:B------:R0:W-:Y:S01]  /*109d0*/  STS.U16 [R123+UR10+0x7b00], R94 ;  /* 0x007b005e7b007988 */ /* 0x0001e2000800040a */
[----:B------:R1:W-:Y:S06]  /*109e0*/  MEMBAR.ALL.CTA ;  /* 0x0000000000007992 */ /* 0x0003ec0000008000 */
[----:B-1----:R-:W1:Y:S01]  /*109f0*/  FENCE.VIEW.ASYNC.S ;  /* 0x00000000000073c6 */ /* 0x002e620000000000 */
[----:B0-----:R-:W-:-:S04]  /*10a00*/  SHF.R.S32.HI R94, RZ, 0x1f, R162 ;  /* 0x0000001fff5e7819 */ /* 0x001fc800000114a2 */
[----:B------:R-:W-:-:S04]  /*10a10*/  LEA.HI R94, R94, R162, RZ, 0x7 ;  /* 0x000000a25e5e7211 */ /* 0x000fc800078f38ff */
[----:B------:R-:W-:-:S04]  /*10a20*/  SHF.R.S32.HI R94, RZ, 0x7, R94 ;  /* 0x00000007ff5e7819 */ /* 0x000fc8000001145e */
[----:B------:R-:W-:-:S05]  /*10a30*/  VIMNMX R94, PT, PT, R94, 0x1, !PT ;  /* 0x000000015e5e7848 */ /* 0x000fca0007fe0100 */
[----:B------:R-:W-:-:S05]  /*10a40*/  VIADD R94, R94, 0xffffffff ;  /* 0xffffffff5e5e7836 */ /* 0x000fca0000000000 */
[----:B------:R0:W-:Y:S01]  /*10a50*/  STL [R1+0x358], R94 ;  /* 0x0003585e01007387 */ /* 0x0001e20000100800 */
[----:B-1----:R-:W-:Y:S01]  /*10a60*/  BAR.SYNC.DEFER_BLOCKING 0x0 ;  /* 0x0000000000007b1d */ /* 0x002fe20000010000 */
[----:B------:R-:W-:-:S05]  /*10a70*/  ISETP.NE.U32.AND P3, PT, R94, RZ, PT ;  /* 0x000000ff5e00720c */ /* 0x000fca0003f65070 */
[----:B------:R-:W-:Y:S08]  /*10a80*/  @P1 BRA `(.L_x_6) ;  /* 0x0000000000dc1947 */ /* 0x000ff00003800000 */
[----:B------:R-:W-:Y:S02]  /*10a90*/  USHF.R.U32.HI UR14, URZ, 0x4, UR10 ;  /* 0x00000004ff0e7899 */ /* 0x000fe4000801160a */
[----:B------:R-:W-:Y:S02]  /*10aa0*/  UIADD3 UR5, UPT, UPT, UR10, 0x20000, URZ ;  /* 0x000200000a057890 */ /* 0x000fe4000fffe0ff */
[----:B------:R-:W-:Y:S02]  /*10ab0*/  USGXT.U32 UR14, UR14, 0xe ;  /* 0x0000000e0e0e789a */ /* 0x000fe40008000000 */
[----:B------:R-:W-:Y:S02]  /*10ac0*/  USHF.R.U32.HI UR5, URZ, 0x4, UR5 ;  /* 0x00000004ff057899 */ /* 0x000fe40008011605 */
[----:B------:R-:W-:Y:S02]  /*10ad0*/  UIADD3 UR36, UP1, UPT, UR14, 0x2, URZ ;  /* 0x000000020e247890 */ /* 0x000fe4000ff3e0ff */
[----:B------:R-:W-:Y:S01]  /*10ae0*/  USGXT.U32 UR13, UR5, 0xe ;  /* 0x0000000e050d789a */ /* 0x000fe20008000000 */
[----:B------:R-:W-:Y:S01]  /*10af0*/  UMOV UR4, URZ ;  /* 0x000000ff00047c82 */ /* 0x000fe20008000000 */
[----:B------:R-:W-:Y:S01]  /*10b00*/  UMOV UR6, URZ ;  /* 0x000000ff00067c82 */ /* 0x000fe20008000000 */
[----:B------:R-:W-:-:S02]  /*10b10*/  UIADD3.X UR37, UPT, UPT, UR4, 0x40004040, URZ, UP1, !UPT ;  /* 0x4000404004257890 */ /* 0x000fc40008ffe4ff */
[----:B------:R-:W-:Y:S01]  /*10b20*/  UIADD3 UR42, UP1, UPT, UR13, 0x4000080, URZ ;  /* 0x040000800d2a7890 */ /* 0x000fe2000ff3e0ff */
[----:B------:R-:W-:Y:S01]  /*10b30*/  UMOV UR4, UR8 ;  /* 0x0000000800047c82 */ /* 0x000fe20008000000 */
[----:B------:R-:W-:Y:S02]  /*10b40*/  UMOV UR5, URZ ;  /* 0x000000ff00057c82 */ /* 0x000fe40008000000 */
[----:B------:R-:W-:Y:S01]  /*10b50*/  UIADD3.X UR43, UPT, UPT, UR6, 0x40004040, URZ, UP1, !UPT ;  /* 0x40004040062b7890 */ /* 0x000fe20008ffe4ff */
[----:B------:R-:W-:Y:S01]  /*10b60*/  UMOV UR17, UR4 ;  /* 0x0000000400117c82 */ /* 0x000fe20008000000 */
[----:B------:R-:W-:Y:S02]  /*10b70*/  ULOP3.LUT UR4, UR13, 0x4000000, URZ, 0xfc, !UPT ;  /* 0x040000000d047892 */ /* 0x000fe4000f8efcff */
[----:B------:R-:W-:Y:S02]  /*10b80*/  UIADD3.64 UR46, UPT, UPT, UR36, 0x2, URZ ;  /* 0x00000002242e7897 */ /* 0x000fe4000fffe0ff */
[----:B------:R-:W-:-:S02]  /*10b90*/  UIADD3.64 UR44, UPT, UPT, UR42, 0x80, URZ ;  /* 0x000000802a2c7897 */ /* 0x000fc4000fffe0ff */
[----:B------:R-:W-:Y:S02]  /*10ba0*/  UIADD3.64 UR50, UPT, UPT, UR36, 0x4, URZ ;  /* 0x0000000424327897 */ /* 0x000fe4000fffe0ff */
[----:B------:R-:W-:Y:S02]  /*10bb0*/  UIADD3.64 UR48, UPT, UPT, UR42, 0x100, URZ ;  /* 0x000001002a307897 */ /* 0x000fe4000fffe0ff */
[----:B------:R-:W-:Y:S02]  /*10bc0*/  UIADD3.64 UR54, UPT, UPT, UR36, 0x7fe, URZ ;  /* 0x000007fe24367897 */ /* 0x000fe4000fffe0ff */
[----:B------:R-:W-:Y:S02]  /*10bd0*/  UIADD3.64 UR52, UPT, UPT, UR42, 0x180, URZ ;  /* 0x000001802a347897 */ /* 0x000fe4000fffe0ff */
[----:B------:R-:W-:Y:S02]  /*10be0*/  UIADD3.64 UR58, UPT, UPT, UR36, 0x800, URZ ;  /* 0x00000800243a7897 */ /* 0x000fe4000fffe0ff */
[----:B------:R-:W-:-:S02]  /*10bf0*/  UIADD3.64 UR56, UPT, UPT, UR42, 0x200, URZ ;  /* 0x000002002a387897 */ /* 0x000fc4000fffe0ff */
[----:B------:R-:W-:Y:S02]  /*10c00*/  UIADD3.64 UR62, UPT, UPT, UR36, 0x802, URZ ;  /* 0x00000802243e7897 */ /* 0x000fe4000fffe0ff */
[----:B------:R-:W-:Y:S01]  /*10c10*/  UIADD3.64 UR60, UPT, UPT, UR42, 0x280, URZ ;  /* 0x000002802a3c7897 */ /* 0x000fe2000fffe0ff */
[----:B------:R-:W-:Y:S01]  /*10c20*/  UMOV UR26, 0x0 ;  /* 0x00000000001a7882 */ /* 0x000fe20000000000 */
[----:B------:R-:W-:Y:S01]  /*10c30*/  UMOV UR27, 0x8408010 ;  /* 0x08408010001b7882 */ /* 0x000fe20000000000 */
[----:B------:R-:W-:Y:S01]  /*10c40*/  UIADD3.64 UR66, UPT, UPT, UR36, 0x804, URZ ;  /* 0x0000080424427897 */ /* 0x000fe2000fffe0ff */
[----:B------:R-:W-:Y:S01]  /*10c50*/  UMOV UR15, 0x40004040 ;  /* 0x40004040000f7882 */ /* 0x000fe20000000000 */
[----:B------:R-:W-:Y:S01]  /*10c60*/  UIADD3.64 UR64, UPT, UPT, UR42, 0x300, URZ ;  /* 0x000003002a407897 */ /* 0x000fe2000fffe0ff */
[----:B------:R-:W-:Y:S01]  /*10c70*/  UMOV UR5, 0x40004040 ;  /* 0x4000404000057882 */ /* 0x000fe20000000000 */
[----:B------:R-:W-:Y:S01]  /*10c80*/  UMOV UR28, 0x0 ;  /* 0x00000000001c7882 */ /* 0x000fe20000000000 */
[----:B------:R-:W-:Y:S01]  /*10c90*/  UMOV UR29, 0x8408010 ;  /* 0x08408010001d7882 */ /* 0x000fe20000000000 */
[----:B------:R-:W-:Y:S01]  /*10ca0*/  UMOV UR22, 0x0 ;  /* 0x0000000000167882 */ /* 0x000fe20000000000 */
[----:B------:R-:W-:Y:S01]  /*10cb0*/  UMOV UR23, 0x8408010 ;  /* 0x0840801000177882 */ /* 0x000fe20000000000 */
[----:B------:R1:W-:Y:S01]  /*10cc0*/  UTCHMMA gdesc[UR4], gdesc[UR14], tmem[UR7], tmem[UR26], idesc[UR27], !UPT ;  /* 0x00ff1a0e040075ea */ /* 0x0003e2000f800007 */
[----:B------:R-:W-:Y:S01]  /*10cd0*/  UMOV UR30, 0x0 ;  /* 0x00000000001e7882 */ /* 0x000fe20000000000 */
[----:B------:R-:W-:Y:S01]  /*10ce0*/  UMOV UR31, 0x8408010 ;  /* 0x08408010001f7882 */ /* 0x000fe20000000000 */
[----:B------:R1:W-:Y:S01]  /*10cf0*/  UTCHMMA gdesc[UR42], gdesc[UR36], tmem[UR7], tmem[UR28], idesc[UR29], UPT ;  /* 0x00ff1c242a0075ea */ /* 0x0003e2000b800007 */
        /* <DEDUP_REMOVED lines=12> */
[----:B------:R1:W-:Y:S01]  /*10dc0*/  UTCHMMA gdesc[UR60], gdesc[UR62], tmem[UR7], tmem[UR40], idesc[UR41], UPT ;  /* 0x00ff283e3c0075ea */ /* 0x0003e2000b800007 */
[----:B------:R1:W-:Y:S01]  /*10dd0*/  UTCHMMA gdesc[UR64], gdesc[UR66], tmem[UR7], tmem[UR38], idesc[UR39], UPT ;  /* 0x00ff2642400075ea */ /* 0x0003e2000b800007 */
[----:B------:R1:W-:Y:S01]  /*10de0*/  UTCBAR [UR17], URZ ;  /* 0x000000ff110073e9 */ /* 0x0003e200080000ff */
[----:B------:R-:W-:Y:S01]  /*10df0*/  NOP ;  /* 0x0000000000007918 */ /* 0x000fe20000000000 */
.L_x_6:
[----:B-1----:R-:W-:Y:S01]  /*10e00*/  UMOV UR4, URZ ;  /* 0x000000ff00047c82 */ /* 0x002fe20008000000 */
[----:B------:R-:W-:Y:S01]  /*10e10*/  UMOV UR5, URZ ;  /* 0x000000ff00057c82 */ /* 0x000fe20008000000 */
[----:B------:R-:W-:Y:S01]  /*10e20*/  UMOV UR14, UR18 ;  /* 0x00000012000e7c82 */ /* 0x000fe20008000000 */
[----:B------:R-:W-:Y:S01]  /*10e30*/  UMOV UR15, UR19 ;  /* 0x00000013000f7c82 */ /* 0x000fe20008000000 */
[----:B------:R-:W-:Y:S01]  /*10e40*/  UMOV UR17, UR20 ;  /* 0x0000001400117c82 */ /* 0x000fe20008000000 */
[----:B------:R-:W-:Y:S05]  /*10e50*/  @!P3 BRA `(.L_x_7) ;  /* 0x0000009400bcb947 */ /* 0x000fea0003800000 */
[----:B------:R-:W-:Y:S01]  /*10e60*/  SHF.R.S32.HI R92, RZ, 0x1f, R93 ;  /* 0x0000001fff5c7819 */ /* 0x000fe2000001145d */
[----:B------:R-:W-:Y:S01]  /*10e70*/  ULOP3.LUT UR18, UR9, 0x4000000, URZ, 0xfc, !UPT ;  /* 0x0400000009127892 */ /* 0x000fe2000f8efcff */
[----:B0-----:R-:W-:Y:S01]  /*10e80*/  SHF.R.S32.HI R94, RZ, 0x1f, R95 ;  /* 0x0000001fff5e7819 */ /* 0x001fe2000001145f */
[----:B------:R-:W-:Y:S01]  /*10e90*/  UIADD3.64 UR26, UPT, UPT, UR14, 0x80, URZ ;  /* 0x000000800e1a7897 */ /* 0x000fe2000fffe0ff */
[C---:B------:R-:W-:Y:S01]  /*10ea0*/  SHF.L.U64.HI R92, R93.reuse, 0x1, R92 ;  /* 0x000000015d5c7819 */ /* 0x040fe2000001025c */
[----:B------:R-:W-:Y:S01]  /*10eb0*/  IMAD.SHL.U32 R93, R93, 0x2, RZ ;  /* 0x000000025d5d7824 */ /* 0x000fe200078e00ff */
[C---:B------:R-:W-:Y:S01]  /*10ec0*/  SHF.L.U64.HI R94, R95.reuse, 0x1, R94 ;  /* 0x000000015f5e7819 */ /* 0x040fe2000001025e */
[----:B------:R-:W-:Y:S01]  /*10ed0*/  IMAD.SHL.U32 R95, R95, 0x2, RZ ;  /* 0x000000025f5f7824 */ /* 0x000fe200078e00ff */
        /* <DEDUP_REMOVED lines=8> */
[----:B------:R-:W-:Y:S01]  /*10f60*/  UIADD3.64 UR44, UPT, UPT, UR16, 0x802, URZ ;  /* 0x00000802102c7897 */ /* 0x000fe2000fffe0ff */
[----:B------:R-:W0:Y:S01]  /*10f70*/  LDCU UR23, c[0x0][0x3a0] ;  /* 0x00007400ff1777ac */ /* 0x000e220008000800 */
[----:B------:R-:W-:Y:S02]  /*10f80*/  UIADD3.64 UR46, UPT, UPT, UR14, 0x300, URZ ;  /* 0x000003000e2e7897 */ /* 0x000fe4000fffe0ff */
[----:B------:R-:W-:Y:S01]  /*10f90*/  UIADD3.64 UR48, UPT, UPT, UR16, 0x804, URZ ;  /* 0x0000080410307897 */ /* 0x000fe2000fffe0ff */
[----:B------:R-:W-:Y:S01]  /*10fa0*/  UMOV UR22, 0x1 ;  /* 0x0000000100167882 */ /* 0x000fe20000000000 */
[----:B------:R-:W-:-:S10]  /*10fb0*/  UMOV UR6, URZ ;  /* 0x000000ff00067c82 */ /* 0x000fd40008000000 */
.L_x_10:
[----:B------:R-:W2:Y:S04]  /*10fc0*/  LDL.LU R111, [R1+0x354] ;  /* 0x00035400016f7983 */ /* 0x000ea80000300800 */
[----:B------:R-:W3:Y:S04]  /*10fd0*/  LDL.LU R110, [R1+0xc0] ;  /* 0x0000c000016e7983 */ /* 0x000ee80000300800 */
[----:B------:R-:W4:Y:S04]  /*10fe0*/  LDL.LU R108, [R1+0x34c] ;  /* 0x00034c00016c7983 */ /* 0x000f280000300800 */
        /* <DEDUP_REMOVED lines=12> */
[----:B------:R-:W4:Y:S01]  /*110b0*/  LDL.LU R96, [R1+0xac] ;  /* 0x0000ac0001607983 */ /* 0x000f220000300800 */
[----:B------:R-:W-:-:S02]  /*110c0*/  USHF.L.U32 UR5, UR5, 0x1f, URZ ;  /* 0x0000001f05057899 */ /* 0x000fc400080006ff */
[----:B------:R-:W-:Y:S01]  /*110d0*/  UIADD3 UR4, UPT, UPT, UR4, 0x1, URZ ;  /* 0x0000000104047890 */ /* 0x000fe2000fffe0ff */
[-C--:B--2---:R-:W-:Y:S02]  /*110e0*/  IADD3 R111, P6, PT, R111, R93.reuse, RZ ;  /* 0x0000005d6f6f7210 */ /* 0x084fe40007fde0ff */
[----:B---3--:R-:W-:-:S03]  /*110f0*/  IADD3 R110, P5, PT, R110, R93, RZ ;  /* 0x0000005d6e6e7210 */ /* 0x008fc60007fbe0ff */
[----:B------:R-:W-:Y:S01]  /*11100*/  STL [R1+0x354], R111 ;  /* 0x0003546f01007387 */ /* 0x000fe20000100800 */
[----:B----4-:R-:W-:-:S03]  /*11110*/  IADD3 R108, P3, PT, R108, R93, RZ ;  /* 0x0000005d6c6c7210 */ /* 0x010fc60007f7e0ff */
[----:B------:R-:W-:Y:S01]  /*11120*/  STL [R1+0xc0], R110 ;  /* 0x0000c06e01007387 */ /* 0x000fe20000100800 */
[----:B------:R-:W-:-:S03]  /*11130*/  IADD3 R107, P4, PT, R107, R93, RZ ;  /* 0x0000005d6b6b7210 */ /* 0x000fc60007f9e0ff */
[----:B------:R-:W-:Y:S01]  /*11140*/  STL [R1+0x34c], R108 ;  /* 0x00034c6c01007387 */ /* 0x000fe20000100800 */
[----:B------:R-:W-:Y:S01]  /*11150*/  IADD3 R102, P1, PT, R102, R93, RZ ;  /* 0x0000005d66667210 */ /* 0x000fe20007f3e0ff */
[----:B------:R-:W-:-:S05]  /*11160*/  IMAD.X R100, R100, 0x1, R92, P6 ;  /* 0x0000000164647824 */ /* 0x000fca00030e065c */
[----:B------:R1:W-:Y:S01]  /*11170*/  STL [R1+0x350], R100 ;  /* 0x0003506401007387 */ /* 0x0003e20000100800 */
[----:B------:R-:W-:-:S03]  /*11180*/  IADD3 R99, P6, PT, R99, R93, RZ ;  /* 0x0000005d63637210 */ /* 0x000fc60007fde0ff */
[----:B------:R-:W-:Y:S04]  /*11190*/  STL [R1+0x344], R107 ;  /* 0x0003446b01007387 */ /* 0x000fe80000100800 */
[----:B-1----:R-:W2:Y:S04]  /*111a0*/  LDL.LU R100, [R1+0x32c] ;  /* 0x00032c0001647983 */ /* 0x002ea80000300800 */
[----:B------:R-:W-:Y:S04]  /*111b0*/  STL [R1+0xb8], R102 ;  /* 0x0000b86601007387 */ /* 0x000fe80000100800 */
[----:B------:R1:W-:Y:S04]  /*111c0*/  STL [R1+0xb0], R99 ;  /* 0x0000b06301007387 */ /* 0x0003e80000100800 */
[----:B-1----:R-:W3:Y:S01]  /*111d0*/  LDL.LU R99, [R1+0x338] ;  /* 0x0003380001637983 */ /* 0x002ee20000300800 */
[----:B------:R-:W-:Y:S01]  /*111e0*/  IMAD.X R98, R98, 0x1, R92, P5 ;  /* 0x0000000162627824 */ /* 0x000fe200028e065c */
[----:B------:R-:W-:-:S02]  /*111f0*/  IADD3 R109, P5, PT, R109, R93, RZ ;  /* 0x0000005d6d6d7210 */ /* 0x000fc40007fbe0ff */
[----:B------:R-:W4:Y:S01]  /*11200*/  LDL.LU R116, [R1+0x324] ;  /* 0x0003240001747983 */ /* 0x000f220000300800 */
[----:B------:R-:W-:-:S03]  /*11210*/  IMAD.X R105, R105, 0x1, R92, P3 ;  /* 0x0000000169697824 */ /* 0x000fc600018e065c */
[----:B------:R-:W4:Y:S01]  /*11220*/  LDL.LU R108, [R1+0x330] ;  /* 0x00033000016c7983 */ /* 0x000f220000300800 */
[----:B------:R-:W-:-:S03]  /*11230*/  IADD3 R104, P3, PT, R104, R93, RZ ;  /* 0x0000005d68687210 */ /* 0x000fc60007f7e0ff */
[----:B------:R-:W4:Y:S04]  /*11240*/  LDL.LU R107, [R1+0x98] ;  /* 0x00009800016b7983 */ /* 0x000f280000300800 */
[----:B------:R1:W-:Y:S01]  /*11250*/  STL [R1+0xbc], R98 ;  /* 0x0000bc6201007387 */ /* 0x0003e20000100800 */
[----:B------:R-:W-:-:S03]  /*11260*/  IMAD.X R97, R97, 0x1, R92, P4 ;  /* 0x0000000161617824 */ /* 0x000fc600020e065c */
[----:B------:R-:W4:Y:S04]  /*11270*/  LDL.LU R102, [R1+0xa4] ;  /* 0x0000a40001667983 */ /* 0x000f280000300800 */
[----:B-1----:R-:W4:Y:S04]  /*11280*/  LDL.LU R98, [R1+0x90] ;  /* 0x0000900001627983 */ /* 0x002f280000300800 */
[----:B------:R-:W-:Y:S04]  /*11290*/  STL [R1+0x33c], R109 ;  /* 0x00033c6d01007387 */ /* 0x000fe80000100800 */
[----:B------:R-:W4:Y:S04]  /*112a0*/  LDL.LU R115, [R1+0x9c] ;  /* 0x00009c0001737983 */ /* 0x000f280000300800 */
[----:B------:R1:W-:Y:S04]  /*112b0*/  STL [R1+0x348], R105 ;  /* 0x0003486901007387 */ /* 0x0003e80000100800 */
[----:B------:R-:W4:Y:S04]  /*112c0*/  LDL.LU R114, [R1+0x31c] ;  /* 0x00031c0001727983 */ /* 0x000f280000300800 */
[----:B------:R0:W-:Y:S01]  /*112d0*/  STL [R1+0x334], R104 ;  /* 0x0003346801007387 */ /* 0x0001e20000100800 */
[----:B------:R-:W-:-:S03]  /*112e0*/  IMAD.X R101, R101, 0x1, R92, P1 ;  /* 0x0000000165657824 */ /* 0x000fc600008e065c */
[----:B------:R-:W4:Y:S04]  /*112f0*/  LDL.LU R113, [R1+0x328] ;  /* 0x0003280001717983 */ /* 0x000f280000300800 */
[----:B------:R0:W-:Y:S01]  /*11300*/  STL [R1+0x340], R97 ;  /* 0x0003406101007387 */ /* 0x0001e20000100800 */
[----:B------:R-:W-:-:S03]  /*11310*/  IADD3 R106, P4, PT, R106, R93, RZ ;  /* 0x0000005d6a6a7210 */ /* 0x000fc60007f9e0ff */
[----:B------:R-:W4:Y:S04]  /*11320*/  LDL.LU R112, [R1+0x314] ;  /* 0x0003140001707983 */ /* 0x000f280000300800 */
[----:B-1----:R-:W4:Y:S04]  /*11330*/  LDL.LU R105, [R1+0x320] ;  /* 0x0003200001697983 */ /* 0x002f280000300800 */
[----:B0-----:R-:W4:Y:S01]  /*11340*/  LDL.LU R104, [R1+0x88] ;  /* 0x0000880001687983 */ /* 0x001f220000300800 */
[----:B------:R-:W-:-:S03]  /*11350*/  IADD3 R103, P1, PT, R103, R93, RZ ;  /* 0x0000005d67677210 */ /* 0x000fc60007f3e0ff */
[----:B------:R-:W4:Y:S01]  /*11360*/  LDL.LU R97, [R1+0x94] ;  /* 0x0000940001617983 */ /* 0x000f220000300800 */
[----:B------:R-:W-:-:S03]  /*11370*/  IMAD.X R96, R96, 0x1, R92, P6 ;  /* 0x0000000160607824 */ /* 0x000fc600030e065c */
[----:B------:R0:W-:Y:S04]  /*11380*/  STL [R1+0xb4], R101 ;  /* 0x0000b46501007387 */ /* 0x0001e80000100800 */
[----:B0-----:R-:W4:Y:S04]  /*11390*/  LDL.LU R101, [R1+0x80] ;  /* 0x0000800001657983 */ /* 0x001f280000300800 */
[----:B------:R0:W-:Y:S04]  /*113a0*/  STL [R1+0xa8], R106 ;  /* 0x0000a86a01007387 */ /* 0x0001e80000100800 */
[----:B------:R-:W4:Y:S04]  /*113b0*/  LDL.LU R111, [R1+0x8c] ;  /* 0x00008c00016f7983 */ /* 0x000f280000300800 */
[----:B------:R-:W4:Y:S04]  /*113c0*/  LDL.LU R110, [R1+0x30c] ;  /* 0x00030c00016e7983 */ /* 0x000f280000300800 */
[----:B------:R1:W-:Y:S04]  /*113d0*/  STL [R1+0xa0], R103 ;  /* 0x0000a06701007387 */ /* 0x0003e80000100800 */
[----:B------:R-:W4:Y:S04]  /*113e0*/  LDL.LU R109, [R1+0x318] ;  /* 0x00031800016d7983 */ /* 0x000f280000300800 */
[----:B------:R1:W-:Y:S04]  /*113f0*/  STL [R1+0xac], R96 ;  /* 0x0000ac6001007387 */ /* 0x0003e80000100800 */
[----:B0-----:R-:W4:Y:S04]  /*11400*/  LDL.LU R106, [R1+0x304] ;  /* 0x00030400016a7983 */ /* 0x001f280000300800 */
[----:B-1----:R-:W4:Y:S04]  /*11410*/  LDL.LU R103, [R1+0x310] ;  /* 0x0003100001677983 */ /* 0x002f280000300800 */
[----:B------:R-:W4:Y:S01]  /*11420*/  LDL.LU R96, [R1+0x78] ;  /* 0x0000780001607983 */ /* 0x000f220000300800 */
[----:B--2---:R-:W-:-:S05]  /*11430*/  IADD3 R100, P6, PT, R100, R93, RZ ;  /* 0x0000005d64647210 */ /* 0x004fca0007fde0ff */
[----:B------:R0:W-:Y:S04]  /*11440*/  STL [R1+0x32c], R100 ;  /* 0x00032c6401007387 */ /* 0x0001e80000100800 */
[----:B0-----:R-:W2:Y:S01]  /*11450*/  LDL.LU R100, [R1+0x84] ;  /* 0x0000840001647983 */ /* 0x001ea20000300800 */
[----:B---3--:R-:W-:-:S05]  /*11460*/  IMAD.X R99, R99, 0x1, R92, P5 ;  /* 0x0000000163637824 */ /* 0x008fca00028e065c */
[----:B------:R0:W-:Y:S04]  /*11470*/  STL [R1+0x338], R99 ;  /* 0x0003386301007387 */ /* 0x0001e80000100800 */
[----:B0-----:R-:W3:Y:S01]  /*11480*/  LDL.LU R99, [R1+0x70] ;  /* 0x0000700001637983 */ /* 0x001ee20000300800 */
[-C--:B----4-:R-:W-:Y:S01]  /*11490*/  IADD3 R116, P5, PT, R116, R93.reuse, RZ ;  /* 0x0000005d74747210 */ /* 0x090fe20007fbe0ff */
[--C-:B------:R-:W-:Y:S01]  /*114a0*/  IMAD.X R108, R108, 0x1, R92.reuse, P3 ;  /* 0x000000016c6c7824 */ /* 0x100fe200018e065c */
[-C--:B------:R-:W-:Y:S01]  /*114b0*/  IADD3 R107, P3, PT, R107, R93.reuse, RZ ;  /* 0x0000005d6b6b7210 */ /* 0x080fe20007f7e0ff */
[----:B------:R-:W-:Y:S02]  /*114c0*/  IMAD.X R102, R102, 0x1, R92, P4 ;  /* 0x0000000166667824 */ /* 0x000fe400020e065c */
[----:B------:R-:W-:Y:S04]  /*114d0*/  STL [R1+0x324], R116 ;  /* 0x0003247401007387 */ /* 0x000fe80000100800 */
[----:B------:R0:W-:Y:S01]  /*114e0*/  STL [R1+0x330], R108 ;  /* 0x0003306c01007387 */ /* 0x0001e20000100800 */
[----:B------:R-:W-:-:S03]  /*114f0*/  IADD3 R98, P4, PT, R98, R93, RZ ;  /* 0x0000005d62627210 */ /* 0x000fc60007f9e0ff */
[----:B0-----:R-:W4:Y:S01]  /*11500*/  LDL.LU R108, [R1+0x7c] ;  /* 0x00007c00016c7983 */ /* 0x001f220000300800 */
[----:B------:R-:W-:-:S03]  /*11510*/  IMAD.X R115, R115, 0x1, R92, P1 ;  /* 0x0000000173737824 */ /* 0x000fc600008e065c */
        /* <DEDUP_REMOVED lines=9> */
[-C--:B------:R-:W-:Y:S01]  /*115b0*/  IADD3 R104, P5, PT, R104, R93.reuse, RZ ;  /* 0x0000005d68687210 */ /* 0x080fe20007fbe0ff */
[--C-:B------:R-:W-:Y:S02]  /*115c0*/  IMAD.X R97, R97, 0x1, R92.reuse, P3 ;  /* 0x0000000161617824 */ /* 0x100fe400018e065c */
[----:B0-----:R-:W4:Y:S04]  /*115d0*/  LDL.LU R98, [R1+0x2f4] ;  /* 0x0002f40001627983 */ /* 0x001f280000300800 */
[----:B------:R-:W-:Y:S04]  /*115e0*/  STL [R1+0x9c], R115 ;  /* 0x00009c7301007387 */ /* 0x000fe80000100800 */
[----:B------:R-:W-:Y:S04]  /*115f0*/  STL [R1+0x31c], R114 ;  /* 0x00031c7201007387 */ /* 0x000fe80000100800 */
[----:B------:R-:W-:Y:S04]  /*11600*/  STL [R1+0x328], R113 ;  /* 0x0003287101007387 */ /* 0x000fe80000100800 */
[----:B------:R-:W-:Y:S04]  /*11610*/  STL [R1+0x314], R112 ;  /* 0x0003147001007387 */ /* 0x000fe80000100800 */
[----:B------:R0:W-:Y:S01]  /*11620*/  STL [R1+0x320], R105 ;  /* 0x0003206901007387 */ /* 0x0001e20000100800 */
[-C--:B------:R-:W-:Y:S01]  /*11630*/  IADD3 R101, P3, PT, R101, R93.reuse, RZ ;  /* 0x0000005d65657210 */ /* 0x080fe20007f7e0ff */
[--C-:B------:R-:W-:Y:S01]  /*11640*/  IMAD.X R111, R111, 0x1, R92.reuse, P4 ;  /* 0x000000016f6f7824 */ /* 0x100fe200020e065c */
[----:B------:R-:W-:Y:S01]  /*11650*/  IADD3 R110, P4, PT, R110, R93, RZ ;  /* 0x0000005d6e6e7210 */ /* 0x000fe20007f9e0ff */
[----:B0-----:R-:W4:Y:S04]  /*11660*/  LDL.LU R105, [R1+0x300] ;  /* 0x0003000001697983 */ /* 0x001f280000300800 */
[----:B------:R0:W-:Y:S04]  /*11670*/  STL [R1+0x94], R97 ;  /* 0x0000946101007387 */ /* 0x0001e80000100800 */
[----:B------:R1:W-:Y:S01]  /*11680*/  STL [R1+0x88], R104 ;  /* 0x0000886801007387 */ /* 0x0003e20000100800 */
[----:B------:R-:W-:-:S03]  /*11690*/  IMAD.X R109, R109, 0x1, R92, P1 ;  /* 0x000000016d6d7824 */ /* 0x000fc600008e065c */
[----:B0-----:R-:W4:Y:S01]  /*116a0*/  LDL.LU R97, [R1+0x68] ;  /* 0x0000680001617983 */ /* 0x001f220000300800 */
[----:B------:R-:W-:Y:S01]  /*116b0*/  IMAD.X R103, R103, 0x1, R92, P6 ;  /* 0x0000000167677824 */ /* 0x000fe200030e065c */
[-C--:B------:R-:W-:Y:S02]  /*116c0*/  IADD3 R96, P6, PT, R96, R93.reuse, RZ ;  /* 0x0000005d60607210 */ /* 0x080fe40007fde0ff */
[----:B-1----:R-:W4:Y:S01]  /*116d0*/  LDL.LU R104, [R1+0x74] ;  /* 0x0000740001687983 */ /* 0x002f220000300800 */
[----:B------:R-:W-:-:S03]  /*116e0*/  IADD3 R106, P1, PT, R106, R93, RZ ;  /* 0x0000005d6a6a7210 */ /* 0x000fc60007f3e0ff */
[----:B------:R0:W-:Y:S04]  /*116f0*/  STL [R1+0x80], R101 ;  /* 0x0000806501007387 */ /* 0x0001e80000100800 */
[----:B0-----:R-:W4:Y:S04]  /*11700*/  LDL.LU R101, [R1+0x60] ;  /* 0x0000600001657983 */ /* 0x001f280000300800 */
[----:B------:R-:W-:Y:S04]  /*11710*/  STL [R1+0x8c], R111 ;  /* 0x00008c6f01007387 */ /* 0x000fe80000100800 */
[----:B------:R-:W-:Y:S04]  /*11720*/  STL [R1+0x30c], R110 ;  /* 0x00030c6e01007387 */ /* 0x000fe80000100800 */
[----:B------:R-:W-:Y:S04]  /*11730*/  STL [R1+0x318], R109 ;  /* 0x0003186d01007387 */ /* 0x000fe80000100800 */
[----:B------:R0:W-:Y:S04]  /*11740*/  STL [R1+0x78], R96 ;  /* 0x0000786001007387 */ /* 0x0001e80000100800 */
[----:B------:R-:W-:Y:S04]  /*11750*/  STL [R1+0x304], R106 ;  /* 0x0003046a01007387 */ /* 0x000fe80000100800 */
[----:B0-----:R-:W4:Y:S04]  /*11760*/  LDL.LU R96, [R1+0x6c] ;  /* 0x00006c0001607983 */ /* 0x001f280000300800 */
[----:B------:R-:W-:Y:S01]  /*11770*/  STL [R1+0x310], R103 ;  /* 0x0003106701007387 */ /* 0x000fe20000100800 */
[----:B--2---:R-:W-:-:S05]  /*11780*/  IMAD.X R100, R100, 0x1, R92, P5 ;  /* 0x0000000164647824 */ /* 0x004fca00028e065c */
[----:B------:R0:W-:Y:S04]  /*11790*/  STL [R1+0x84], R100 ;  /* 0x0000846401007387 */ /* 0x0001e80000100800 */
[----:B0-----:R-:W2:Y:S01]  /*117a0*/  LDL.LU R100, [R1+0x2ec] ;  /* 0x0002ec0001647983 */ /* 0x001ea20000300800 */
[----:B---3--:R-:W-:-:S03]  /*117b0*/  IADD3 R99, P5, PT, R99, R93, RZ ;  /* 0x0000005d63637210 */ /* 0x008fc60007fbe0ff */
[----:B------:R-:W3:Y:S04]  /*117c0*/  LDL.LU R116, [R1+0x2f8] ;  /* 0x0002f80001747983 */ /* 0x000ee80000300800 */
[----:B------:R-:W3:Y:S04]  /*117d0*/  LDL.LU R109, [R1+0x2e4] ;  /* 0x0002e400016d7983 */ /* 0x000ee80000300800 */
[----:B------:R-:W3:Y:S04]  /*117e0*/  LDL.LU R106, [R1+0x2f0] ;  /* 0x0002f000016a7983 */ /* 0x000ee80000300800 */
[----:B------:R0:W-:Y:S04]  /*117f0*/  STL [R1+0x70], R99 ;  /* 0x0000706301007387 */ /* 0x0001e80000100800 */
[----:B------:R-:W3:Y:S04]  /*11800*/  LDL.LU R103, [R1+0x58] ;  /* 0x0000580001677983 */ /* 0x000ee80000300800 */
[----:B0-----:R-:W3:Y:S01]  /*11810*/  LDL.LU R99, [R1+0x64] ;  /* 0x0000640001637983 */ /* 0x001ee20000300800 */
[----:B----4-:R-:W-:-:S05]  /*11820*/  IMAD.X R108, R108, 0x1, R92, P3 ;  /* 0x000000016c6c7824 */ /* 0x010fca00018e065c */
[----:B------:R0:W-:Y:S04]  /*11830*/  STL [R1+0x7c], R108 ;  /* 0x00007c6c01007387 */ /* 0x0001e80000100800 */
[----:B------:R-:W4:Y:S01]  /*11840*/  LDL.LU R115, [R1+0x50] ;  /* 0x0000500001737983 */ /* 0x000f220000300800 */
[----:B------:R-:W-:-:S05]  /*11850*/  IADD3 R107, P3, PT, R107, R93, RZ ;  /* 0x0000005d6b6b7210 */ /* 0x000fca0007f7e0ff */
[----:B------:R-:W-:Y:S04]  /*11860*/  STL [R1+0x2fc], R107 ;  /* 0x0002fc6b01007387 */ /* 0x000fe80000100800 */
[----:B------:R-:W4:Y:S01]  /*11870*/  LDL.LU R114, [R1+0x5c] ;  /* 0x00005c0001727983 */ /* 0x000f220000300800 */
[----:B------:R-:W-:-:S05]  /*11880*/  IMAD.X R102, R102, 0x1, R92, P4 ;  /* 0x0000000166667824 */ /* 0x000fca00020e065c */
[----:B------:R1:W-:Y:S04]  /*11890*/  STL [R1+0x308], R102 ;  /* 0x0003086601007387 */ /* 0x0003e80000100800 */
[----:B------:R-:W4:Y:S01]  /*118a0*/  LDL.LU R113, [R1+0x2dc] ;  /* 0x0002dc0001717983 */ /* 0x000f220000300800 */
[----:B------:R-:W-:-:S05]  /*118b0*/  IADD3 R98, P4, PT, R98, R93, RZ ;  /* 0x0000005d62627210 */ /* 0x000fca0007f9e0ff */
[----:B------:R1:W-:Y:S04]  /*118c0*/  STL [R1+0x2f4], R98 ;  /* 0x0002f46201007387 */ /* 0x0003e80000100800 */
[----:B------:R-:W4:Y:S04]  /*118d0*/  LDL.LU R112, [R1+0x2e8] ;  /* 0x0002e80001707983 */ /* 0x000f280000300800 */
[----:B0-----:R-:W4:Y:S04]  /*118e0*/  LDL.LU R108, [R1+0x2d4] ;  /* 0x0002d400016c7983 */ /* 0x001f280000300800 */
[----:B-1----:R-:W4:Y:S04]  /*118f0*/  LDL.LU R102, [R1+0x2e0] ;  /* 0x0002e00001667983 */ /* 0x002f280000300800 */
[----:B------:R-:W4:Y:S01]  /*11900*/  LDL.LU R98, [R1+0x48] ;  /* 0x0000480001627983 */ /* 0x000f220000300800 */
[--C-:B------:R-:W-:Y:S01]  /*11910*/  IMAD.X R105, R105, 0x1, R92.reuse, P1 ;  /* 0x0000000169697824 */ /* 0x100fe200008e065c */
[----:B------:R-:W-:Y:S01]  /*11920*/  IADD3 R97, P1, PT, R97, R93, RZ ;  /* 0x0000005d61617210 */ /* 0x000fe20007f3e0ff */
[----:B------:R-:W-:-:S04]  /*11930*/  IMAD.X R104, R104, 0x1, R92, P6 ;  /* 0x0000000168687824 */ /* 0x000fc800030e065c */
[----:B------:R0:W-:Y:S04]  /*11940*/  STL [R1+0x68], R97 ;  /* 0x0000686101007387 */ /* 0x0001e80000100800 */
[----:B0-----:R-:W4:Y:S01]  /*11950*/  LDL.LU R97, [R1+0x54] ;  /* 0x0000540001617983 */ /* 0x001f220000300800 */
[----:B------:R-:W-:-:S03]  /*11960*/  IADD3 R101, P6, PT, R101, R93, RZ ;  /* 0x0000005d65657210 */ /* 0x000fc60007fde0ff */
[----:B------:R0:W-:Y:S04]  /*11970*/  STL [R1+0x300], R105 ;  /* 0x0003006901007387 */ /* 0x0001e80000100800 */
[----:B------:R-:W4:Y:S04]  /*11980*/  LDL.LU R111, [R1+0x40] ;  /* 0x00004000016f7983 */ /* 0x000f280000300800 */
[----:B------:R-:W4:Y:S04]  /*11990*/  LDL.LU R110, [R1+0x4c] ;  /* 0x00004c00016e7983 */ /* 0x000f280000300800 */
[----:B------:R1:W-:Y:S04]  /*119a0*/  STL [R1+0x74], R104 ;  /* 0x0000746801007387 */ /* 0x0003e80000100800 */
[----:B------:R-:W4:Y:S04]  /*119b0*/  LDL.LU R107, [R1+0x2cc] ;  /* 0x0002cc00016b7983 */ /* 0x000f280000300800 */
[----:B------:R1:W-:Y:S04]  /*119c0*/  STL [R1+0x60], R101 ;  /* 0x0000606501007387 */ /* 0x0003e80000100800 */
[----:B0-----:R-:W4:Y:S01]  /*119d0*/  LDL.LU R105, [R1+0x2d8] ;  /* 0x0002d80001697983 */ /* 0x001f220000300800 */
[----:B------:R-:W-:-:S03]  /*119e0*/  IMAD.X R96, R96, 0x1, R92, P5 ;  /* 0x0000000160607824 */ /* 0x000fc600028e065c */
[----:B-1----:R-:W4:Y:S04]  /*119f0*/  LDL.LU R104, [R1+0x2c4] ;  /* 0x0002c40001687983 */ /* 0x002f280000300800 */
[----:B------:R-:W4:Y:S04]  /*11a00*/  LDL.LU R101, [R1+0x2d0] ;  /* 0x0002d00001657983 */ /* 0x000f280000300800 */
[----:B------:R0:W-:Y:S04]  /*11a10*/  STL [R1+0x6c], R96 ;  /* 0x00006c6001007387 */ /* 0x0001e80000100800 */
[----:B0-----:R-:W4:Y:S01]  /*11a20*/  LDL.LU R96, [R1+0x38] ;  /* 0x0000380001607983 */ /* 0x001f220000300800 */
[----:B--2---:R-:W-:Y:S01]  /*11a30*/  IADD3 R100, P5, PT, R100, R93, RZ ;  /* 0x0000005d64647210 */ /* 0x004fe20007fbe0ff */
[----:B---3--:R-:W-:-:S04]  /*11a40*/  IMAD.X R116, R116, 0x1, R92, P3 ;  /* 0x0000000174747824 */ /* 0x008fc800018e065c */
[----:B------:R0:W-:Y:S01]  /*11a50*/  STL [R1+0x2ec], R100 ;  /* 0x0002ec6401007387 */ /* 0x0001e20000100800 */
[-C--:B------:R-:W-:Y:S01]  /*11a60*/  IADD3 R109, P3, PT, R109, R93.reuse, RZ ;  /* 0x0000005d6d6d7210 */ /* 0x080fe20007f7e0ff */
[----:B------:R-:W-:Y:S02]  /*11a70*/  IMAD.X R106, R106, 0x1, R92, P4 ;  /* 0x000000016a6a7824 */ /* 0x000fe400020e065c */
[----:B0-----:R-:W2:Y:S04]  /*11a80*/  LDL.LU R100, [R1+0x44] ;  /* 0x0000440001647983 */ /* 0x001ea80000300800 */
[----:B------:R-:W-:Y:S01]  /*11a90*/  STL [R1+0x2f8], R116 ;  /* 0x0002f87401007387 */ /* 0x000fe20000100800 */
[----:B------:R-:W-:-:S03]  /*11aa0*/  IADD3 R103, P4, PT, R103, R93, RZ ;  /* 0x0000005d67677210 */ /* 0x000fc60007f9e0ff */
[----:B------:R0:W-:Y:S01]  /*11ab0*/  STL [R1+0x2e4], R109 ;  /* 0x0002e46d01007387 */ /* 0x0001e20000100800 */
[----:B------:R-:W-:-:S03]  /*11ac0*/  IMAD.X R99, R99, 0x1, R92, P1 ;  /* 0x0000000163637824 */ /* 0x000fc600008e065c */
[----:B0-----:R-:W3:Y:S04]  /*11ad0*/  LDL.LU R109, [R1+0x30] ;  /* 0x00003000016d7983 */ /* 0x001ee80000300800 */
[----:B------:R0:W-:Y:S04]  /*11ae0*/  STL [R1+0x2f0], R106 ;  /* 0x0002f06a01007387 */ /* 0x0001e80000100800 */
[----:B0-----:R-:W3:Y:S04]  /*11af0*/  LDL.LU R106, [R1+0x3c] ;  /* 0x00003c00016a7983 */ /* 0x001ee80000300800 */
[----:B------:R0:W-:Y:S04]  /*11b00*/  STL [R1+0x58], R103 ;  /* 0x0000586701007387 */ /* 0x0001e80000100800 */
[----:B0-----:R-:W3:Y:S04]  /*11b10*/  LDL.LU R103, [R1+0x2bc] ;  /* 0x0002bc0001677983 */ /* 0x001ee80000300800 */
[----:B------:R0:W-:Y:S04]  /*11b20*/  STL [R1+0x64], R99 ;  /* 0x0000646301007387 */ /* 0x0001e80000100800 */
[----:B0-----:R-:W3:Y:S01]  /*11b30*/  LDL.LU R99, [R1+0x2c8] ;  /* 0x0002c80001637983 */ /* 0x001ee20000300800 */
[-C--:B----4-:R-:W-:Y:S01]  /*11b40*/  IADD3 R115, P1, PT, R115, R93.reuse, RZ ;  /* 0x0000005d73737210 */ /* 0x090fe20007f3e0ff */
[--C-:B------:R-:W-:Y:S01]  /*11b50*/  IMAD.X R114, R114, 0x1, R92.reuse, P6 ;  /* 0x0000000172727824 */ /* 0x100fe200030e065c */
[-C--:B------:R-:W-:Y:S01]  /*11b60*/  IADD3 R113, P6, PT, R113, R93.reuse, RZ ;  /* 0x0000005d71717210 */ /* 0x080fe20007fde0ff */
[--C-:B------:R-:W-:Y:S01]  /*11b70*/  IMAD.X R112, R112, 0x1, R92.reuse, P5 ;  /* 0x0000000170707824 */ /* 0x100fe200028e065c */
[----:B------:R-:W-:Y:S01]  /*11b80*/  IADD3 R108, P5, PT, R108, R93, RZ ;  /* 0x0000005d6c6c7210 */ /* 0x000fe20007fbe0ff */
[----:B------:R-:W-:Y:S01]  /*11b90*/  STL [R1+0x50], R115 ;  /* 0x0000507301007387 */ /* 0x000fe20000100800 */
[----:B------:R-:W-:-:S03]  /*11ba0*/  IMAD.X R102, R102, 0x1, R92, P3 ;  /* 0x0000000166667824 */ /* 0x000fc600018e065c */
[----:B------:R-:W-:Y:S01]  /*11bb0*/  STL [R1+0x5c], R114 ;  /* 0x00005c7201007387 */ /* 0x000fe20000100800 */
[----:B------:R-:W-:-:S03]  /*11bc0*/  IADD3 R98, P3, PT, R98, R93, RZ ;  /* 0x0000005d62627210 */ /* 0x000fc60007f7e0ff */
[----:B------:R-:W-:Y:S04]  /*11bd0*/  STL [R1+0x2dc], R113 ;  /* 0x0002dc7101007387 */ /* 0x000fe80000100800 */
[----:B------:R-:W-:Y:S04]  /*11be0*/  STL [R1+0x2e8], R112 ;  /* 0x0002e87001007387 */ /* 0x000fe80000100800 */
[----:B------:R0:W-:Y:S04]  /*11bf0*/  STL [R1+0x2d4], R108 ;  /* 0x0002d46c01007387 */ /* 0x0001e80000100800 */
[----:B0-----:R-:W4:Y:S04]  /*11c00*/  LDL.LU R108, [R1+0x2b4] ;  /* 0x0002b400016c7983 */ /* 0x001f280000300800 */
[----:B------:R0:W-:Y:S04]  /*11c10*/  STL [R1+0x48], R98 ;  /* 0x0000486201007387 */ /* 0x0001e80000100800 */
[----:B------:R1:W-:Y:S04]  /*11c20*/  STL [R1+0x2e0], R102 ;  /* 0x0002e06601007387 */ /* 0x0003e80000100800 */
[----:B0-----:R-:W4:Y:S01]  /*11c30*/  LDL.LU R98, [R1+0x2c0] ;  /* 0x0002c00001627983 */ /* 0x001f220000300800 */
[----:B------:R-:W-:-:S03]  /*11c40*/  IMAD.X R97, R97, 0x1, R92, P4 ;  /* 0x0000000161617824 */ /* 0x000fc600020e065c */
[----:B-1----:R-:W4:Y:S04]  /*11c50*/  LDL.LU R102, [R1+0x28] ;  /* 0x0000280001667983 */ /* 0x002f280000300800 */
[----:B------:R0:W-:Y:S01]  /*11c60*/  STL [R1+0x54], R97 ;  /* 0x0000546101007387 */ /* 0x0001e20000100800 */
[-C--:B------:R-:W-:Y:S01]  /*11c70*/  IADD3 R111, P4, PT, R111, R93.reuse, RZ ;  /* 0x0000005d6f6f7210 */ /* 0x080fe20007f9e0ff */
[----:B------:R-:W-:Y:S02]  /*11c80*/  IMAD.X R110, R110, 0x1, R92, P1 ;  /* 0x000000016e6e7824 */ /* 0x000fe400008e065c */
[----:B0-----:R-:W4:Y:S01]  /*11c90*/  LDL.LU R97, [R1+0x34] ;  /* 0x0000340001617983 */ /* 0x001f220000300800 */
[----:B------:R-:W-:-:S03]  /*11ca0*/  IADD3 R107, P1, PT, R107, R93, RZ ;  /* 0x0000005d6b6b7210 */ /* 0x000fc60007f3e0ff */
[----:B------:R-:W-:Y:S04]  /*11cb0*/  STL [R1+0x40], R111 ;  /* 0x0000406f01007387 */ /* 0x000fe80000100800 */
[----:B------:R-:W-:Y:S01]  /*11cc0*/  STL [R1+0x4c], R110 ;  /* 0x00004c6e01007387 */ /* 0x000fe20000100800 */
[----:B------:R-:W-:-:S03]  /*11cd0*/  IMAD.X R105, R105, 0x1, R92, P6 ;  /* 0x0000000169697824 */ /* 0x000fc600030e065c */
[----:B------:R-:W-:Y:S01]  /*11ce0*/  STL [R1+0x2cc], R107 ;  /* 0x0002cc6b01007387 */ /* 0x000fe20000100800 */
[----:B------:R-:W-:Y:S01]  /*11cf0*/  IADD3 R104, P6, PT, R104, R93, RZ ;  /* 0x0000005d68687210 */ /* 0x000fe20007fde0ff */
[----:B------:R-:W-:-:S05]  /*11d00*/  IMAD.X R101, R101, 0x1, R92, P5 ;  /* 0x0000000165657824 */ /* 0x000fca00028e065c */
[----:B------:R0:W-:Y:S04]  /*11d10*/  STL [R1+0x2d0], R101 ;  /* 0x0002d06501007387 */ /* 0x0001e80000100800 */
[----:B------:R-:W-:Y:S01]  /*11d20*/  STL [R1+0x2d8], R105 ;  /* 0x0002d86901007387 */ /* 0x000fe20000100800 */
[----:B------:R-:W-:-:S03]  /*11d30*/  IADD3 R96, P5, PT, R96, R93, RZ ;  /* 0x0000005d60607210 */ /* 0x000fc60007fbe0ff */
[----:B0-----:R-:W4:Y:S04]  /*11d40*/  LDL.LU R101, [R1+0x20] ;  /* 0x0000200001657983 */ /* 0x001f280000300800 */
[----:B------:R-:W-:Y:S04]  /*11d50*/  STL [R1+0x2c4], R104 ;  /* 0x0002c46801007387 */ /* 0x000fe80000100800 */
[----:B------:R0:W-:Y:S04]  /*11d60*/  STL [R1+0x38], R96 ;  /* 0x0000386001007387 */ /* 0x0001e80000100800 */
[----:B0-----:R-:W4:Y:S04]  /*11d70*/  LDL.LU R96, [R1+0x2c] ;  /* 0x00002c0001607983 */ /* 0x001f280000300800 */
[----:B------:R-:W4:Y:S04]  /*11d80*/  LDL.LU R116, [R1+0x2ac] ;  /* 0x0002ac0001747983 */ /* 0x000f280000300800 */
[----:B------:R-:W4:Y:S04]  /*11d90*/  LDL.LU R107, [R1+0x2b8] ;  /* 0x0002b800016b7983 */ /* 0x000f280000300800 */
[----:B------:R-:W4:Y:S01]  /*11da0*/  LDL.LU R105, [R1+0x2a4] ;  /* 0x0002a40001697983 */ /* 0x000f220000300800 */
[----:B--2---:R-:W-:-:S05]  /*11db0*/  IMAD.X R100, R100, 0x1, R92, P3 ;  /* 0x0000000164647824 */ /* 0x004fca00018e065c */
[----:B------:R0:W-:Y:S04]  /*11dc0*/  STL [R1+0x44], R100 ;  /* 0x0000446401007387 */ /* 0x0001e80000100800 */
[----:B------:R-:W2:Y:S04]  /*11dd0*/  LDL.LU R104, [R1+0x2b0] ;  /* 0x0002b00001687983 */ /* 0x000ea80000300800 */
[----:B0-----:R-:W2:Y:S01]  /*11de0*/  LDL.LU R100, [R1+0x18] ;  /* 0x0000180001647983 */ /* 0x001ea20000300800 */
[----:B---3--:R-:W-:-:S05]  /*11df0*/  IADD3 R109, P3, PT, R109, R93, RZ ;  /* 0x0000005d6d6d7210 */ /* 0x008fca0007f7e0ff */
[----:B------:R-:W-:Y:S04]  /*11e00*/  STL [R1+0x30], R109 ;  /* 0x0000306d01007387 */ /* 0x000fe80000100800 */
[----:B------:R-:W3:Y:S01]  /*11e10*/  LDL.LU R115, [R1+0x24] ;  /* 0x0000240001737983 */ /* 0x000ee20000300800 */
[----:B------:R-:W-:-:S05]  /*11e20*/  IMAD.X R106, R106, 0x1, R92, P4 ;  /* 0x000000016a6a7824 */ /* 0x000fca00020e065c */
[----:B------:R0:W-:Y:S04]  /*11e30*/  STL [R1+0x3c], R106 ;  /* 0x00003c6a01007387 */ /* 0x0001e80000100800 */
[----:B------:R-:W3:Y:S01]  /*11e40*/  LDL.LU R114, [R1+0x10] ;  /* 0x0000100001727983 */ /* 0x000ee20000300800 */
[----:B------:R-:W-:-:S05]  /*11e50*/  IADD3 R103, P4, PT, R103, R93, RZ ;  /* 0x0000005d67677210 */ /* 0x000fca0007f9e0ff */
[----:B------:R1:W-:Y:S04]  /*11e60*/  STL [R1+0x2bc], R103 ;  /* 0x0002bc6701007387 */ /* 0x0003e80000100800 */
[----:B------:R-:W3:Y:S01]  /*11e70*/  LDL.LU R113, [R1+0x1c] ;  /* 0x00001c0001717983 */ /* 0x000ee20000300800 */
[----:B------:R-:W-:-:S05]  /*11e80*/  IMAD.X R99, R99, 0x1, R92, P1 ;  /* 0x0000000163637824 */ /* 0x000fca00008e065c */
[----:B------:R1:W-:Y:S04]  /*11e90*/  STL [R1+0x2c8], R99 ;  /* 0x0002c86301007387 */ /* 0x0003e80000100800 */
[----:B------:R-:W3:Y:S04]  /*11ea0*/  LDL.LU R112, [R1+0x29c] ;  /* 0x00029c0001707983 */ /* 0x000ee80000300800 */
[----:B0-----:R-:W3:Y:S04]  /*11eb0*/  LDL.LU R106, [R1+0x2a8] ;  /* 0x0002a800016a7983 */ /* 0x001ee80000300800 */
[----:B-1----:R-:W3:Y:S04]  /*11ec0*/  LDL.LU R103, [R1+0x294] ;  /* 0x0002940001677983 */ /* 0x002ee80000300800 */
[----:B------:R-:W3:Y:S01]  /*11ed0*/  LDL.LU R99, [R1+0x2a0] ;  /* 0x0002a00001637983 */ /* 0x000ee20000300800 */
[-C--:B----4-:R-:W-:Y:S01]  /*11ee0*/  IADD3 R108, P1, PT, R108, R93.reuse, RZ ;  /* 0x0000005d6c6c7210 */ /* 0x090fe20007f3e0ff */
[----:B------:R-:W-:Y:S01]  /*11ef0*/  IMAD.X R98, R98, 0x1, R92, P6 ;  /* 0x0000000162627824 */ /* 0x000fe200030e065c */
[----:B------:R-:W-:-:S04]  /*11f00*/  IADD3 R102, P6, PT, R102, R93, RZ ;  /* 0x0000005d66667210 */ /* 0x000fc80007fde0ff */
[----:B------:R0:W-:Y:S04]  /*11f10*/  STL [R1+0x2c0], R98 ;  /* 0x0002c06201007387 */ /* 0x0001e80000100800 */
[----:B0-----:R-:W4:Y:S01]  /*11f20*/  LDL.LU R98, [R1+0x8] ;  /* 0x0000080001627983 */ /* 0x001f220000300800 */
[----:B------:R-:W-:-:S03]  /*11f30*/  IMAD.X R97, R97, 0x1, R92, P5 ;  /* 0x0000000161617824 */ /* 0x000fc600028e065c */
[----:B------:R0:W-:Y:S04]  /*11f40*/  STL [R1+0x2b4], R108 ;  /* 0x0002b46c01007387 */ /* 0x0001e80000100800 */
[----:B------:R-:W4:Y:S04]  /*11f50*/  LDL.LU R111, [R1+0x14] ;  /* 0x00001400016f7983 */ /* 0x000f280000300800 */
[----:B------:R-:W4:Y:S04]  /*11f60*/  LDL.LU R110, [R1] ;  /* 0x00000000016e7983 */ /* 0x000f280000300800 */
[----:B------:R1:W-:Y:S04]  /*11f70*/  STL [R1+0x28], R102 ;  /* 0x0000286601007387 */ /* 0x0003e80000100800 */
[----:B------:R-:W4:Y:S04]  /*11f80*/  LDL.LU R109, [R1+0xc] ;  /* 0x00000c00016d7983 */ /* 0x000f280000300800 */
[----:B------:R1:W-:Y:S04]  /*11f90*/  STL [R1+0x34], R97 ;  /* 0x0000346101007387 */ /* 0x0003e80000100800 */
[----:B0-----:R-:W4:Y:S04]  /*11fa0*/  LDL.LU R108, [R1+0x28c] ;  /* 0x00028c00016c7983 */ /* 0x001f280000300800 */
[----:B-1----:R-:W4:Y:S04]  /*11fb0*/  LDL.LU R102, [R1+0x298] ;  /* 0x0002980001667983 */ /* 0x002f280000300800 */
[----:B------:R-:W4:Y:S01]  /*11fc0*/  LDL.LU R97, [R1+0x284] ;  /* 0x0002840001617983 */ /* 0x000f220000300800 */
[----:B------:R-:W-:-:S05]  /*11fd0*/  IADD3 R101, P5, PT, R101, R93, RZ ;  /* 0x0000005d65657210 */ /* 0x000fca0007fbe0ff */
[----:B------:R0:W-:Y:S04]  /*11fe0*/  STL [R1+0x20], R101 ;  /* 0x0000206501007387 */ /* 0x0001e80000100800 */
[----:B0-----:R-:W4:Y:S01]  /*11ff0*/  LDL.LU R101, [R1+0x290] ;  /* 0x0002900001657983 */ /* 0x001f220000300800 */
[----:B------:R-:W-:-:S05]  /*12000*/  IMAD.X R96, R96, 0x1, R92, P3 ;  /* 0x0000000160607824 */ /* 0x000fca00018e065c */
[----:B------:R0:W-:Y:S04]  /*12010*/  STL [R1+0x2c], R96 ;  /* 0x00002c6001007387 */ /* 0x0001e80000100800 */
[----:B0-----:R-:W4:Y:S01]  /*12020*/  LDL.LU R96, [R1+0x4] ;  /* 0x0000040001607983 */ /* 0x001f220000300800 */
[-C--:B------:R-:W-:Y:S01]  /*12030*/  IADD3 R116, P3, PT, R116, R93.reuse, RZ ;  /* 0x0000005d74747210 */ /* 0x080fe20007f7e0ff */
[----:B------:R-:W-:Y:S01]  /*12040*/  IMAD.X R107, R107, 0x1, R92, P4 ;  /* 0x000000016b6b7824 */ /* 0x000fe200020e065c */
[----:B------:R-:W-:-:S03]  /*12050*/  IADD3 R105, P4, PT, R105, R93, RZ ;  /* 0x0000005d69697210 */ /* 0x000fc60007f9e0ff */
[----:B------:R-:W-:Y:S04]  /*12060*/  STL [R1+0x2ac], R116 ;  /* 0x0002ac7401007387 */ /* 0x000fe80000100800 */
[----:B------:R0:W-:Y:S04]  /*12070*/  STL [R1+0x2b8], R107 ;  /* 0x0002b86b01007387 */ /* 0x0001e80000100800 */
[----:B0-----:R-:W4:Y:S04]  /*12080*/  LDL.LU R107, [R1+0x27c] ;  /* 0x00027c00016b7983 */ /* 0x001f280000300800 */
[----:B------:R0:W-:Y:S04]  /*12090*/  STL [R1+0x2a4], R105 ;  /* 0x0002a46901007387 */ /* 0x0001e80000100800 */
[----:B0-----:R-:W4:Y:S01]  /*120a0*/  LDL.LU R105, [R1+0x288] ;  /* 0x0002880001697983 */ /* 0x001f220000300800 */
[----:B--2---:R-:W-:Y:S01]  /*120b0*/  IMAD.X R104, R104, 0x1, R92, P1 ;  /* 0x0000000168687824 */ /* 0x004fe200008e065c */
[----:B------:R-:W-:-:S04]  /*120c0*/  IADD3 R100, P1, PT, R100, R93, RZ ;  /* 0x0000005d64647210 */ /* 0x000fc80007f3e0ff */
[----:B------:R0:W-:Y:S04]  /*120d0*/  STL [R1+0x2b0], R104 ;  /* 0x0002b06801007387 */ /* 0x0001e80000100800 */
[----:B0-----:R-:W2:Y:S01]  /*120e0*/  LDL.LU R104, [R1+0x274] ;  /* 0x0002740001687983 */ /* 0x001ea20000300800 */
[----:B---3--:R-:W-:-:S03]  /*120f0*/  IMAD.X R115, R115, 0x1, R92, P6 ;  /* 0x0000000173737824 */ /* 0x008fc600030e065c */
[----:B------:R0:W-:Y:S04]  /*12100*/  STL [R1+0x18], R100 ;  /* 0x0000186401007387 */ /* 0x0001e80000100800 */
[----:B0-----:R-:W3:Y:S01]  /*12110*/  LDL.LU R100, [R1+0x280] ;  /* 0x0002800001647983 */ /* 0x001ee20000300800 */
[----:B------:R-:W-:-:S03]  /*12120*/  IADD3 R114, P6, PT, R114, R93, RZ ;  /* 0x0000005d72727210 */ /* 0x000fc60007fde0ff */
[----:B------:R-:W-:Y:S04]  /*12130*/  STL [R1+0x24], R115 ;  /* 0x0000247301007387 */ /* 0x000fe80000100800 */
[----:B------:R-:W-:Y:S01]  /*12140*/  STL [R1+0x10], R114 ;  /* 0x0000107201007387 */ /* 0x000fe20000100800 */
[----:B------:R-:W-:-:S05]  /*12150*/  IMAD.X R113, R113, 0x1, R92, P5 ;  /* 0x0000000171717824 */ /* 0x000fca00028e065c */
[----:B------:R-:W-:Y:S01]  /*12160*/  STL [R1+0x1c], R113 ;  /* 0x00001c7101007387 */ /* 0x000fe20000100800 */
[----:B------:R-:W-:Y:S01]  /*12170*/  IADD3 R112, P5, PT, R112, R93, RZ ;  /* 0x0000005d70707210 */ /* 0x000fe20007fbe0ff */
[----:B------:R-:W-:-:S04]  /*12180*/  IMAD.X R106, R106, 0x1, R92, P3 ;  /* 0x000000016a6a7824 */ /* 0x000fc800018e065c */
[----:B------:R-:W-:Y:S01]  /*12190*/  STL [R1+0x29c], R112 ;  /* 0x00029c7001007387 */ /* 0x000fe20000100800 */
[----:B------:R-:W-:-:S03]  /*121a0*/  IADD3 R103, P3, PT, R103, R93, RZ ;  /* 0x0000005d67677210 */ /* 0x000fc60007f7e0ff */
[----:B------:R0:W-:Y:S01]  /*121b0*/  STL [R1+0x2a8], R106 ;  /* 0x0002a86a01007387 */ /* 0x0001e20000100800 */
[----:B------:R-:W-:-:S03]  /*121c0*/  IMAD.X R99, R99, 0x1, R92, P4 ;  /* 0x0000000163637824 */ /* 0x000fc600020e065c */
[----:B0-----:R-:W3:Y:S04]  /*121d0*/  LDL.LU R106, [R1+0x26c] ;  /* 0x00026c00016a7983 */ /* 0x001ee80000300800 */
[----:B------:R0:W-:Y:S04]  /*121e0*/  STL [R1+0x2a0], R99 ;  /* 0x0002a06301007387 */ /* 0x0001e80000100800 */
[----:B------:R1:W-:Y:S04]  /*121f0*/  STL [R1+0x294], R103 ;  /* 0x0002946701007387 */ /* 0x0003e80000100800 */
[----:B0-----:R-:W3:Y:S04]  /*12200*/  LDL.LU R99, [R1+0x278] ;  /* 0x0002780001637983 */ /* 0x001ee80000300800 */
[----:B-1----:R-:W3:Y:S01]  /*12210*/  LDL.LU R103, [R1+0x264] ;  /* 0x0002640001677983 */ /* 0x002ee20000300800 */
[----:B----4-:R-:W-:-:S05]  /*12220*/  IADD3 R98, P4, PT, R98, R93, RZ ;  /* 0x0000005d62627210 */ /* 0x010fca0007f9e0ff */
[----:B------:R0:W-:Y:S01]  /*12230*/  STL [R1+0x8], R98 ;  /* 0x0000086201007387 */ /* 0x0001e20000100800 */
[--C-:B------:R-:W-:Y:S01]  /*12240*/  IMAD.X R111, R111, 0x1, R92.reuse, P1 ;  /* 0x000000016f6f7824 */ /* 0x100fe200008e065c */
[----:B------:R-:W-:Y:S02]  /*12250*/  IADD3 R110, P1, PT, R110, R93, RZ ;  /* 0x0000005d6e6e7210 */ /* 0x000fe40007f3e0ff */
[----:B0-----:R-:W4:Y:S01]  /*12260*/  LDL.LU R98, [R1+0x270] ;  /* 0x0002700001627983 */ /* 0x001f220000300800 */
[----:B------:R-:W-:-:S03]  /*12270*/  IMAD.X R109, R109, 0x1, R92, P6 ;  /* 0x000000016d6d7824 */ /* 0x000fc600030e065c */
[----:B------:R-:W-:Y:S04]  /*12280*/  STL [R1+0x14], R111 ;  /* 0x0000146f01007387 */ /* 0x000fe80000100800 */
[----:B------:R-:W-:Y:S01]  /*12290*/  STL [R1], R110 ;  /* 0x0000006e01007387 */ /* 0x000fe20000100800 */
[-C--:B------:R-:W-:Y:S01]  /*122a0*/  IADD3 R108, P6, PT, R108, R93.reuse, RZ ;  /* 0x0000005d6c6c7210 */ /* 0x080fe20007fde0ff */
[--C-:B------:R-:W-:Y:S01]  /*122b0*/  IMAD.X R102, R102, 0x1, R92.reuse, P5 ;  /* 0x0000000166667824 */ /* 0x100fe200028e065c */
[----:B------:R-:W-:Y:S01]  /*122c0*/  IADD3 R97, P5, PT, R97, R93, RZ ;  /* 0x0000005d61617210 */ /* 0x000fe20007fbe0ff */
[----:B------:R-:W-:Y:S04]  /*122d0*/  STL [R1+0xc], R109 ;  /* 0x00000c6d01007387 */ /* 0x000fe80000100800 */
[----:B------:R0:W-:Y:S04]  /*122e0*/  STL [R1+0x284], R97 ;  /* 0x0002846101007387 */ /* 0x0001e80000100800 */
[----:B------:R-:W-:Y:S04]  /*122f0*/  STL [R1+0x28c], R108 ;  /* 0x00028c6c01007387 */ /* 0x000fe80000100800 */
[----:B0-----:R-:W4:Y:S01]  /*12300*/  LDL.LU R97, [R1+0x25c] ;  /* 0x00025c0001617983 */ /* 0x001f220000300800 */
[----:B------:R-:W-:-:S03]  /*12310*/  IMAD.X R101, R101, 0x1, R92, P3 ;  /* 0x0000000165657824 */ /* 0x000fc600018e065c */
[----:B------:R0:W-:Y:S04]  /*12320*/  STL [R1+0x298], R102 ;  /* 0x0002986601007387 */ /* 0x0001e80000100800 */
[----:B0-----:R-:W4:Y:S04]  /*12330*/  LDL.LU R102, [R1+0x268] ;  /* 0x0002680001667983 */ /* 0x001f280000300800 */
[----:B------:R0:W-:Y:S01]  /*12340*/  STL [R1+0x290], R101 ;  /* 0x0002906501007387 */ /* 0x0001e20000100800 */
[----:B------:R-:W-:-:S03]  /*12350*/  IMAD.X R96, R96, 0x1, R92, P4 ;  /* 0x0000000160607824 */ /* 0x000fc600020e065c */
[----:B0-----:R-:W4:Y:S04]  /*12360*/  LDL.LU R101, [R1+0x254] ;  /* 0x0002540001657983 */ /* 0x001f280000300800 */
[----:B------:R0:W-:Y:S04]  /*12370*/  STL [R1+0x4], R96 ;  /* 0x0000046001007387 */ /* 0x0001e80000100800 */
[----:B0-----:R-:W4:Y:S01]  /*12380*/  LDL.LU R96, [R1+0x260] ;  /* 0x0002600001607983 */ /* 0x001f220000300800 */
[----:B------:R-:W-:Y:S01]  /*12390*/  IMAD.X R252, R252, 0x1, R92, P1 ;  /* 0x00000001fcfc7824 */ /* 0x000fe200008e065c */
[----:B------:R-:W-:-:S05]  /*123a0*/  IADD3 R107, P1, PT, R107, R93, RZ ;  /* 0x0000005d6b6b7210 */ /* 0x000fca0007f3e0ff */
[----:B------:R-:W-:Y:S01]  /*123b0*/  STL [R1+0x27c], R107 ;  /* 0x00027c6b01007387 */ /* 0x000fe20000100800 */
[----:B------:R-:W-:-:S05]  /*123c0*/  IMAD.X R105, R105, 0x1, R92, P6 ;  /* 0x0000000169697824 */ /* 0x000fca00030e065c */
[----:B------:R0:W-:Y:S04]  /*123d0*/  STL [R1+0x288], R105 ;  /* 0x0002886901007387 */ /* 0x0001e80000100800 */
[----:B0-----:R-:W4:Y:S01]  /*123e0*/  LDL.LU R105, [R1+0x24c] ;  /* 0x00024c0001697983 */ /* 0x001f220000300800 */
[-C--:B------:R-:W-:Y:S02]  /*123f0*/  IADD3 R249, P4, PT, R249, R93.reuse, RZ ;  /* 0x0000005df9f97210 */ /* 0x080fe40007f9e0ff */
[----:B------:R-:W-:-:S03]  /*12400*/  IADD3 R251, P3, PT, R251, R93, RZ ;  /* 0x0000005dfbfb7210 */ /* 0x000fc60007f7e0ff */
[--C-:B------:R-:W-:Y:S02]  /*12410*/  IMAD.X R248, R248, 0x1, R92.reuse, P4 ;  /* 0x00000001f8f87824 */ /* 0x100fe400020e065c */
[----:B------:R-:W-:Y:S01]  /*12420*/  IMAD.X R250, R250, 0x1, R92, P3 ;  /* 0x00000001fafa7824 */ /* 0x000fe200018e065c */
[----:B------:R-:W-:-:S05]  /*12430*/  IADD3 R245, P3, PT, R245, R93, RZ ;  /* 0x0000005df5f57210 */ /* 0x000fca0007f7e0ff */
[----:B------:R-:W-:Y:S01]  /*12440*/  IMAD.X R244, R244, 0x1, R92, P3 ;  /* 0x00000001f4f47824 */ /* 0x000fe200018e065c */
[----:B--2---:R-:W-:-:S05]  /*12450*/  IADD3 R104, P6, PT, R104, R93, RZ ;  /* 0x0000005d68687210 */ /* 0x004fca0007fde0ff */
[----:B------:R0:W-:Y:S01]  /*12460*/  STL [R1+0x274], R104 ;  /* 0x0002746801007387 */ /* 0x0001e20000100800 */
[----:B---3--:R-:W-:-:S03]  /*12470*/  IMAD.X R100, R100, 0x1, R92, P5 ;  /* 0x0000000164647824 */ /* 0x008fc600028e065c */
[----:B0-----:R-:W2:Y:S04]  /*12480*/  LDL.LU R104, [R1+0x258] ;  /* 0x0002580001687983 */ /* 0x001ea80000300800 */
[----:B------:R0:W-:Y:S04]  /*12490*/  STL [R1+0x280], R100 ;  /* 0x0002806401007387 */ /* 0x0001e80000100800 */
[----:B0-----:R-:W3:Y:S01]  /*124a0*/  LDL.LU R100, [R1+0x244] ;  /* 0x0002440001647983 */ /* 0x001ee20000300800 */
[----:B------:R-:W-:-:S05]  /*124b0*/  IMAD.X R99, R99, 0x1, R92, P1 ;  /* 0x0000000163637824 */ /* 0x000fca00008e065c */
[----:B------:R0:W-:Y:S04]  /*124c0*/  STL [R1+0x278], R99 ;  /* 0x0002786301007387 */ /* 0x0001e80000100800 */
[----:B0-----:R-:W3:Y:S01]  /*124d0*/  LDL.LU R99, [R1+0x250] ;  /* 0x0002500001637983 */ /* 0x001ee20000300800 */
[-C--:B------:R-:W-:Y:S02]  /*124e0*/  IADD3 R106, P4, PT, R106, R93.reuse, RZ ;  /* 0x0000005d6a6a7210 */ /* 0x080fe40007f9e0ff */
[----:B------:R-:W-:-:S03]  /*124f0*/  IADD3 R103, P1, PT, R103, R93, RZ ;  /* 0x0000005d67677210 */ /* 0x000fc60007f3e0ff */
[----:B------:R-:W-:Y:S04]  /*12500*/  STL [R1+0x26c], R106 ;  /* 0x00026c6a01007387 */ /* 0x000fe80000100800 */
[----:B------:R0:W-:Y:S01]  /*12510*/  STL [R1+0x264], R103 ;  /* 0x0002646701007387 */ /* 0x0001e20000100800 */
[----:B----4-:R-:W-:-:S03]  /*12520*/  IMAD.X R98, R98, 0x1, R92, P6 ;  /* 0x0000000162627824 */ /* 0x010fc600030e065c */
[----:B0-----:R-:W4:Y:S04]  /*12530*/  LDL.LU R103, [R1+0x23c] ;  /* 0x00023c0001677983 */ /* 0x001f280000300800 */
[----:B------:R0:W-:Y:S04]  /*12540*/  STL [R1+0x270], R98 ;  /* 0x0002706201007387 */ /* 0x0001e80000100800 */
[----:B0-----:R-:W4:Y:S04]  /*12550*/  LDL.LU R98, [R1+0x234] ;  /* 0x0002340001627983 */ /* 0x001f280000300800 */
[----:B------:R-:W4:Y:S04]  /*12560*/  LDL.LU R110, [R1+0x248] ;  /* 0x00024800016e7983 */ /* 0x000f280000300800 */
[----:B------:R-:W4:Y:S01]  /*12570*/  LDL.LU R107, [R1+0x22c] ;  /* 0x00022c00016b7983 */ /* 0x000f220000300800 */
[----:B------:R-:W-:-:S05]  /*12580*/  IADD3 R97, P3, PT, R97, R93, RZ ;  /* 0x0000005d61617210 */ /* 0x000fca0007f7e0ff */
[----:B------:R0:W-:Y:S01]  /*12590*/  STL [R1+0x25c], R97 ;  /* 0x00025c6101007387 */ /* 0x0001e20000100800 */
[----:B------:R-:W-:-:S03]  /*125a0*/  IMAD.X R102, R102, 0x1, R92, P4 ;  /* 0x0000000166667824 */ /* 0x000fc600020e065c */
[----:B0-----:R-:W4:Y:S04]  /*125b0*/  LDL.LU R97, [R1+0x240] ;  /* 0x0002400001617983 */ /* 0x001f280000300800 */
[----:B------:R-:W4:Y:S04]  /*125c0*/  LDL.LU R106, [R1+0x224] ;  /* 0x00022400016a7983 */ /* 0x000f280000300800 */
[----:B------:R0:W-:Y:S01]  /*125d0*/  STL [R1+0x268], R102 ;  /* 0x0002686601007387 */ /* 0x0001e20000100800 */
[----:B------:R-:W-:-:S03]  /*125e0*/  IADD3 R101, P4, PT, R101, R93, RZ ;  /* 0x0000005d65657210 */ /* 0x000fc60007f9e0ff */
[----:B0-----:R-:W4:Y:S04]  /*125f0*/  LDL.LU R102, [R1+0x238] ;  /* 0x0002380001667983 */ /* 0x001f280000300800 */
[----:B------:R-:W-:Y:S01]  /*12600*/  STL [R1+0x254], R101 ;  /* 0x0002546501007387 */ /* 0x000fe20000100800 */
[----:B------:R-:W-:-:S05]  /*12610*/  IMAD.X R96, R96, 0x1, R92, P1 ;  /* 0x0000000160607824 */ /* 0x000fca00008e065c */
[----:B------:R0:W-:Y:S04]  /*12620*/  STL [R1+0x260], R96 ;  /* 0x0002606001007387 */ /* 0x0001e80000100800 */
[----:B0-----:R-:W4:Y:S01]  /*12630*/  LDL.LU R96, [R1+0x21c] ;  /* 0x00021c0001607983 */ /* 0x001f220000300800 */
[----:B------:R-:W-:-:S03]  /*12640*/  IADD3 R247, P5, PT, R247, R93, RZ ;  /* 0x0000005df7f77210 */ /* 0x000fc60007fbe0ff */
[----:B------:R-:W4:Y:S02]  /*12650*/  LDL.LU R109, [R1+0x230] ;  /* 0x00023000016d7983 */ /* 0x000f240000300800 */
[--C-:B------:R-:W-:Y:S01]  /*12660*/  IMAD.X R246, R246, 0x1, R92.reuse, P5 ;  /* 0x00000001f6f67824 */ /* 0x100fe200028e065c */
[-C--:B------:R-:W-:Y:S01]  /*12670*/  IADD3 R241, P5, PT, R241, R93.reuse, RZ ;  /* 0x0000005df1f17210 */ /* 0x080fe20007fbe0ff */
[----:B------:R-:W4:Y:S04]  /*12680*/  LDL.LU R108, [R1+0x214] ;  /* 0x00021400016c7983 */ /* 0x000f280000300800 */
[----:B------:R-:W-:Y:S01]  /*12690*/  IMAD.X R240, R240, 0x1, R92, P5 ;  /* 0x00000001f0f07824 */ /* 0x000fe200028e065c */
[-C--:B------:R-:W-:Y:S01]  /*126a0*/  IADD3 R105, P5, PT, R105, R93.reuse, RZ ;  /* 0x0000005d69697210 */ /* 0x080fe20007fbe0ff */
[----:B------:R-:W4:Y:S04]  /*126b0*/  LDL.LU R101, [R1+0x228] ;  /* 0x0002280001657983 */ /* 0x000f280000300800 */
[----:B------:R0:W-:Y:S04]  /*126c0*/  STL [R1+0x24c], R105 ;  /* 0x00024c6901007387 */ /* 0x0001e80000100800 */
[----:B0-----:R-:W4:Y:S01]  /*126d0*/  LDL.LU R105, [R1+0x20c] ;  /* 0x00020c0001697983 */ /* 0x001f220000300800 */
[----:B------:R-:W-:-:S02]  /*126e0*/  IADD3 R243, P6, PT, R243, R93, RZ ;  /* 0x0000005df3f37210 */ /* 0x000fc40007fde0ff */
[----:B------:R-:W-:-:S03]  /*126f0*/  IADD3 R239, P1, PT, R239, R93, RZ ;  /* 0x0000005defef7210 */ /* 0x000fc60007f3e0ff */
[--C-:B------:R-:W-:Y:S01]  /*12700*/  IMAD.X R242, R242, 0x1, R92.reuse, P6 ;  /* 0x00000001f2f27824 */ /* 0x100fe200030e065c */
[----:B------:R-:W-:Y:S01]  /*12710*/  IADD3 R237, P6, PT, R237, R93, RZ ;  /* 0x0000005deded7210 */ /* 0x000fe20007fde0ff */
[----:B------:R-:W-:-:S04]  /*12720*/  IMAD.X R238, R238, 0x1, R92, P1 ;  /* 0x00000001eeee7824 */ /* 0x000fc800008e065c */
[--C-:B------:R-:W-:Y:S02]  /*12730*/  IMAD.X R236, R236, 0x1, R92.reuse, P6 ;  /* 0x00000001ecec7824 */ /* 0x100fe400030e065c */
[----:B--2---:R-:W-:Y:S01]  /*12740*/  IMAD.X R104, R104, 0x1, R92, P3 ;  /* 0x0000000168687824 */ /* 0x004fe200018e065c */
[----:B---3--:R-:W-:-:S05]  /*12750*/  IADD3 R100, P3, PT, R100, R93, RZ ;  /* 0x0000005d64647210 */ /* 0x008fca0007f7e0ff */
[----:B------:R0:W-:Y:S04]  /*12760*/  STL [R1+0x244], R100 ;  /* 0x0002446401007387 */ /* 0x0001e80000100800 */
[----:B------:R-:W-:Y:S04]  /*12770*/  STL [R1+0x258], R104 ;  /* 0x0002586801007387 */ /* 0x000fe80000100800 */
[----:B0-----:R-:W2:Y:S01]  /*12780*/  LDL.LU R100, [R1+0x220] ;  /* 0x0002200001647983 */ /* 0x001ea20000300800 */
[----:B------:R-:W-:-:S05]  /*12790*/  IMAD.X R99, R99, 0x1, R92, P4 ;  /* 0x0000000163637824 */ /* 0x000fca00020e065c */
[----:B------:R0:W-:Y:S04]  /*127a0*/  STL [R1+0x250], R99 ;  /* 0x0002506301007387 */ /* 0x0001e80000100800 */
[----:B0-----:R-:W3:Y:S04]  /*127b0*/  LDL.LU R99, [R1+0x204] ;  /* 0x0002040001637983 */ /* 0x001ee80000300800 */
[----:B------:R-:W3:Y:S01]  /*127c0*/  LDL.LU R104, [R1+0x218] ;  /* 0x0002180001687983 */ /* 0x000ee20000300800 */
[-C--:B----4-:R-:W-:Y:S02]  /*127d0*/  IADD3 R103, P1, PT, R103, R93.reuse, RZ ;  /* 0x0000005d67677210 */ /* 0x090fe40007f3e0ff */
[----:B------:R-:W-:-:S03]  /*127e0*/  IADD3 R235, P4, PT, R235, R93, RZ ;  /* 0x0000005debeb7210 */ /* 0x000fc60007f9e0ff */
        /* <DEDUP_REMOVED lines=8> */
[----:B------:R0:W-:Y:S04]  /*12870*/  STL [R1+0x22c], R107 ;  /* 0x00022c6b01007387 */ /* 0x0001e80000100800 */
[----:B------:R-:W-:Y:S04]  /*12880*/  STL [R1+0x248], R110 ;  /* 0x0002486e01007387 */ /* 0x000fe80000100800 */
[----:B0-----:R-:W4:Y:S01]  /*12890*/  LDL.LU R107, [R1+0x1f4] ;  /* 0x0001f400016b7983 */ /* 0x001f220000300800 */
[----:B------:R-:W-:Y:S01]  /*128a0*/  IMAD.X R97, R97, 0x1, R92, P3 ;  /* 0x0000000161617824 */ /* 0x000fe200018e065c */
[----:B------:R-:W-:-:S04]  /*128b0*/  IADD3 R106, P4, PT, R106, R93, RZ ;  /* 0x0000005d6a6a7210 */ /* 0x000fc80007f9e0ff */
[----:B------:R0:W-:Y:S04]  /*128c0*/  STL [R1+0x240], R97 ;  /* 0x0002406101007387 */ /* 0x0001e80000100800 */
[----:B0-----:R-:W4:Y:S01]  /*128d0*/  LDL.LU R97, [R1+0x208] ;  /* 0x0002080001617983 */ /* 0x001f220000300800 */
[----:B------:R-:W-:-:S03]  /*128e0*/  IMAD.X R102, R102, 0x1, R92, P1 ;  /* 0x0000000166667824 */ /* 0x000fc600008e065c */
[----:B------:R0:W-:Y:S04]  /*128f0*/  STL [R1+0x224], R106 ;  /* 0x0002246a01007387 */ /* 0x0001e80000100800 */
[----:B0-----:R-:W4:Y:S04]  /*12900*/  LDL.LU R106, [R1+0x1ec] ;  /* 0x0001ec00016a7983 */ /* 0x001f280000300800 */
[----:B------:R0:W-:Y:S01]  /*12910*/  STL [R1+0x238], R102 ;  /* 0x0002386601007387 */ /* 0x0001e20000100800 */
[----:B------:R-:W-:-:S03]  /*12920*/  IADD3 R96, P1, PT, R96, R93, RZ ;  /* 0x0000005d60607210 */ /* 0x000fc60007f3e0ff */
[----:B0-----:R-:W4:Y:S04]  /*12930*/  LDL.LU R102, [R1+0x200] ;  /* 0x0002000001667983 */ /* 0x001f280000300800 */
[----:B------:R0:W-:Y:S04]  /*12940*/  STL [R1+0x21c], R96 ;  /* 0x00021c6001007387 */ /* 0x0001e80000100800 */
[----:B0-----:R-:W4:Y:S01]  /*12950*/  LDL.LU R96, [R1+0x1e4] ;  /* 0x0001e40001607983 */ /* 0x001f220000300800 */
[----:B------:R-:W-:Y:S01]  /*12960*/  IADD3 R233, P3, PT, R233, R93, RZ ;  /* 0x0000005de9e97210 */ /* 0x000fe20007f7e0ff */
[----:B------:R-:W-:-:S02]  /*12970*/  IMAD.X R101, R101, 0x1, R92, P5 ;  /* 0x0000000165657824 */ /* 0x000fc400028e065c */
[--C-:B------:R-:W-:Y:S01]  /*12980*/  IMAD.X R109, R109, 0x1, R92.reuse, P6 ;  /* 0x000000016d6d7824 */ /* 0x100fe200030e065c */
[-C--:B------:R-:W-:Y:S01]  /*12990*/  IADD3 R108, P6, PT, R108, R93.reuse, RZ ;  /* 0x0000005d6c6c7210 */ /* 0x080fe20007fde0ff */
[----:B------:R-:W-:Y:S01]  /*129a0*/  IMAD.X R232, R232, 0x1, R92, P3 ;  /* 0x00000001e8e87824 */ /* 0x000fe200018e065c */
[----:B------:R0:W-:Y:S04]  /*129b0*/  STL [R1+0x228], R101 ;  /* 0x0002286501007387 */ /* 0x0001e80000100800 */
[----:B------:R-:W-:Y:S01]  /*129c0*/  STL [R1+0x230], R109 ;  /* 0x0002306d01007387 */ /* 0x000fe20000100800 */
[----:B------:R-:W-:-:S03]  /*129d0*/  IADD3 R105, P3, PT, R105, R93, RZ ;  /* 0x0000005d69697210 */ /* 0x000fc60007f7e0ff */
[----:B0-----:R-:W4:Y:S04]  /*129e0*/  LDL.LU R101, [R1+0x1f8] ;  /* 0x0001f80001657983 */ /* 0x001f280000300800 */
[----:B------:R-:W-:Y:S01]  /*129f0*/  STL [R1+0x214], R108 ;  /* 0x0002146c01007387 */ /* 0x000fe20000100800 */
[----:B------:R-:W-:-:S05]  /*12a00*/  IADD3 R231, P5, PT, R231, R93, RZ ;  /* 0x0000005de7e77210 */ /* 0x000fca0007fbe0ff */
[--C-:B------:R-:W-:Y:S02]  /*12a10*/  IMAD.X R230, R230, 0x1, R92.reuse, P5 ;  /* 0x00000001e6e67824 */ /* 0x100fe400028e065c */
[----:B--2---:R-:W-:-:S05]  /*12a20*/  IMAD.X R100, R100, 0x1, R92, P4 ;  /* 0x0000000164647824 */ /* 0x004fca00020e065c */
[----:B------:R0:W-:Y:S04]  /*12a30*/  STL [R1+0x220], R100 ;  /* 0x0002206401007387 */ /* 0x0001e80000100800 */
[----:B0-----:R-:W2:Y:S04]  /*12a40*/  LDL.LU R100, [R1+0x1dc] ;  /* 0x0001dc0001647983 */ /* 0x001ea80000300800 */
[----:B------:R0:W-:Y:S04]  /*12a50*/  STL [R1+0x20c], R105 ;  /* 0x00020c6901007387 */ /* 0x0001e80000100800 */
[----:B------:R-:W2:Y:S04]  /*12a60*/  LDL.LU R112, [R1+0x1f0] ;  /* 0x0001f00001707983 */ /* 0x000ea80000300800 */
[----:B------:R-:W2:Y:S04]  /*12a70*/  LDL.LU R111, [R1+0x1d4] ;  /* 0x0001d400016f7983 */ /* 0x000ea80000300800 */
[----:B0-----:R-:W2:Y:S01]  /*12a80*/  LDL.LU R105, [R1+0x1e8] ;  /* 0x0001e80001697983 */ /* 0x001ea20000300800 */
[----:B---3--:R-:W-:-:S05]  /*12a90*/  IADD3 R99, P4, PT, R99, R93, RZ ;  /* 0x0000005d63637210 */ /* 0x008fca0007f9e0ff */
[----:B------:R0:W-:Y:S04]  /*12aa0*/  STL [R1+0x204], R99 ;  /* 0x0002046301007387 */ /* 0x0001e80000100800 */
[----:B0-----:R-:W3:Y:S01]  /*12ab0*/  LDL.LU R99, [R1+0x1cc] ;  /* 0x0001cc0001637983 */ /* 0x001ee20000300800 */
[----:B------:R-:W-:Y:S01]  /*12ac0*/  IMAD.X R104, R104, 0x1, R92, P1 ;  /* 0x0000000168687824 */ /* 0x000fe200008e065c */
[----:B----4-:R-:W-:-:S04]  /*12ad0*/  IADD3 R103, P1, PT, R103, R93, RZ ;  /* 0x0000005d67677210 */ /* 0x010fc80007f3e0ff */
[----:B------:R0:W-:Y:S04]  /*12ae0*/  STL [R1+0x218], R104 ;  /* 0x0002186801007387 */ /* 0x0001e80000100800 */
[----:B0-----:R-:W4:Y:S01]  /*12af0*/  LDL.LU R104, [R1+0x1e0] ;  /* 0x0001e00001687983 */ /* 0x001f220000300800 */
[----:B------:R-:W-:-:S03]  /*12b00*/  IMAD.X R98, R98, 0x1, R92, P6 ;  /* 0x0000000162627824 */ /* 0x000fc600030e065c */
[----:B------:R-:W4:Y:S04]  /*12b10*/  LDL.LU R110, [R1+0x1c4] ;  /* 0x0001c400016e7983 */ /* 0x000f280000300800 */
[----:B------:R0:W-:Y:S04]  /*12b20*/  STL [R1+0x1fc], R103 ;  /* 0x0001fc6701007387 */ /* 0x0001e80000100800 */
[----:B0-----:R-:W4:Y:S01]  /*12b30*/  LDL.LU R103, [R1+0x1d8] ;  /* 0x0001d80001677983 */ /* 0x001f220000300800 */
[----:B------:R-:W-:-:S03]  /*12b40*/  IADD3 R107, P5, PT, R107, R93, RZ ;  /* 0x0000005d6b6b7210 */ /* 0x000fc60007fbe0ff */
[----:B------:R0:W-:Y:S04]  /*12b50*/  STL [R1+0x210], R98 ;  /* 0x0002106201007387 */ /* 0x0001e80000100800 */
[----:B0-----:R-:W4:Y:S04]  /*12b60*/  LDL.LU R98, [R1+0x1bc] ;  /* 0x0001bc0001627983 */ /* 0x001f280000300800 */
[----:B------:R-:W4:Y:S01]  /*12b70*/  LDL.LU R109, [R1+0x1d0] ;  /* 0x0001d000016d7983 */ /* 0x000f220000300800 */
[----:B------:R-:W-:-:S03]  /*12b80*/  IMAD.X R97, R97, 0x1, R92, P3 ;  /* 0x0000000161617824 */ /* 0x000fc600018e065c */
[----:B------:R-:W4:Y:S04]  /*12b90*/  LDL.LU R108, [R1+0x1b4] ;  /* 0x0001b400016c7983 */ /* 0x000f280000300800 */
[----:B------:R-:W-:Y:S04]  /*12ba0*/  STL [R1+0x1f4], R107 ;  /* 0x0001f46b01007387 */ /* 0x000fe80000100800 */
[----:B------:R0:W-:Y:S01]  /*12bb0*/  STL [R1+0x208], R97 ;  /* 0x0002086101007387 */ /* 0x0001e20000100800 */
[----:B------:R-:W-:-:S03]  /*12bc0*/  IADD3 R106, P3, PT, R106, R93, RZ ;  /* 0x0000005d6a6a7210 */ /* 0x000fc60007f7e0ff */
[----:B0-----:R-:W4:Y:S04]  /*12bd0*/  LDL.LU R97, [R1+0x1c8] ;  /* 0x0001c80001617983 */ /* 0x001f280000300800 */
[----:B------:R-:W4:Y:S01]  /*12be0*/  LDL.LU R107, [R1+0x1ac] ;  /* 0x0001ac00016b7983 */ /* 0x000f220000300800 */
[----:B------:R-:W-:-:S03]  /*12bf0*/  IMAD.X R102, R102, 0x1, R92, P4 ;  /* 0x0000000166667824 */ /* 0x000fc600020e065c */
[----:B------:R0:W-:Y:S04]  /*12c00*/  STL [R1+0x1ec], R106 ;  /* 0x0001ec6a01007387 */ /* 0x0001e80000100800 */
[----:B0-----:R-:W4:Y:S01]  /*12c10*/  LDL.LU R106, [R1+0x1c0] ;  /* 0x0001c000016a7983 */ /* 0x001f220000300800 */
[----:B------:R-:W-:-:S03]  /*12c20*/  IADD3 R96, P4, PT, R96, R93, RZ ;  /* 0x0000005d60607210 */ /* 0x000fc60007f9e0ff */
[----:B------:R0:W-:Y:S04]  /*12c30*/  STL [R1+0x200], R102 ;  /* 0x0002006601007387 */ /* 0x0001e80000100800 */
[----:B0-----:R-:W4:Y:S04]  /*12c40*/  LDL.LU R102, [R1+0x1a4] ;  /* 0x0001a40001667983 */ /* 0x001f280000300800 */
[----:B------:R0:W-:Y:S04]  /*12c50*/  STL [R1+0x1e4], R96 ;  /* 0x0001e46001007387 */ /* 0x0001e80000100800 */
[----:B0-----:R-:W4:Y:S01]  /*12c60*/  LDL.LU R96, [R1+0x1b8] ;  /* 0x0001b80001607983 */ /* 0x001f220000300800 */
[----:B------:R-:W-:Y:S01]  /*12c70*/  IADD3 R229, P6, PT, R229, R93, RZ ;  /* 0x0000005de5e57210 */ /* 0x000fe20007fde0ff */
[----:B------:R-:W-:-:S04]  /*12c80*/  IMAD.X R101, R101, 0x1, R92, P1 ;  /* 0x0000000165657824 */ /* 0x000fc800008e065c */
[----:B------:R-:W-:Y:S01]  /*12c90*/  IMAD.X R228, R228, 0x1, R92, P6 ;  /* 0x00000001e4e47824 */ /* 0x000fe200030e065c */
[----:B------:R0:W-:Y:S04]  /*12ca0*/  STL [R1+0x1f8], R101 ;  /* 0x0001f86501007387 */ /* 0x0001e80000100800 */
[----:B0-----:R-:W4:Y:S01]  /*12cb0*/  LDL.LU R101, [R1+0x19c] ;  /* 0x00019c0001657983 */ /* 0x001f220000300800 */
[----:B------:R-:W-:-:S05]  /*12cc0*/  IADD3 R227, P1, PT, R227, R93, RZ ;  /* 0x0000005de3e37210 */ /* 0x000fca0007f3e0ff */
[----:B------:R-:W-:Y:S01]  /*12cd0*/  IMAD.X R226, R226, 0x1, R92, P1 ;  /* 0x00000001e2e27824 */ /* 0x000fe200008e065c */
[----:B--2---:R-:W-:-:S05]  /*12ce0*/  IADD3 R100, P6, PT, R100, R93, RZ ;  /* 0x0000005d64647210 */ /* 0x004fca0007fde0ff */
[----:B------:R0:W-:Y:S01]  /*12cf0*/  STL [R1+0x1dc], R100 ;  /* 0x0001dc6401007387 */ /* 0x0001e20000100800 */
[--C-:B------:R-:W-:Y:S01]  /*12d00*/  IMAD.X R112, R112, 0x1, R92.reuse, P5 ;  /* 0x0000000170707824 */ /* 0x100fe200028e065c */
[----:B------:R-:W-:Y:S02]  /*12d10*/  IADD3 R111, P5, PT, R111, R93, RZ ;  /* 0x0000005d6f6f7210 */ /* 0x000fe40007fbe0ff */
[----:B0-----:R-:W2:Y:S01]  /*12d20*/  LDL.LU R100, [R1+0x1b0] ;  /* 0x0001b00001647983 */ /* 0x001ea20000300800 */
[----:B------:R-:W-:-:S03]  /*12d30*/  IMAD.X R105, R105, 0x1, R92, P3 ;  /* 0x0000000169697824 */ /* 0x000fc600018e065c */
[----:B------:R-:W-:Y:S04]  /*12d40*/  STL [R1+0x1f0], R112 ;  /* 0x0001f07001007387 */ /* 0x000fe80000100800 */
[----:B------:R0:W-:Y:S04]  /*12d50*/  STL [R1+0x1e8], R105 ;  /* 0x0001e86901007387 */ /* 0x0001e80000100800 */
[----:B------:R-:W-:Y:S04]  /*12d60*/  STL [R1+0x1d4], R111 ;  /* 0x0001d46f01007387 */ /* 0x000fe80000100800 */
[----:B0-----:R-:W2:Y:S01]  /*12d70*/  LDL.LU R105, [R1+0x194] ;  /* 0x0001940001697983 */ /* 0x001ea20000300800 */
[----:B---3--:R-:W-:-:S05]  /*12d80*/  IADD3 R99, P3, PT, R99, R93, RZ ;  /* 0x0000005d63637210 */ /* 0x008fca0007f7e0ff */
[----:B------:R0:W-:Y:S04]  /*12d90*/  STL [R1+0x1cc], R99 ;  /* 0x0001cc6301007387 */ /* 0x0001e80000100800 */
[----:B0-----:R-:W3:Y:S01]  /*12da0*/  LDL.LU R99, [R1+0x1a8] ;  /* 0x0001a80001637983 */ /* 0x001ee20000300800 */
[----:B----4-:R-:W-:Y:S01]  /*12db0*/  IMAD.X R104, R104, 0x1, R92, P4 ;  /* 0x0000000168687824 */ /* 0x010fe200020e065c */
[----:B------:R-:W-:-:S04]  /*12dc0*/  IADD3 R110, P1, PT, R110, R93, RZ ;  /* 0x0000005d6e6e7210 */ /* 0x000fc80007f3e0ff */
[----:B------:R0:W-:Y:S01]  /*12dd0*/  STL [R1+0x1e0], R104 ;  /* 0x0001e06801007387 */ /* 0x0001e20000100800 */
[----:B------:R-:W-:-:S03]  /*12de0*/  IADD3 R225, P4, PT, R225, R93, RZ ;  /* 0x0000005de1e17210 */ /* 0x000fc60007f9e0ff */
[----:B0-----:R-:W4:Y:S01]  /*12df0*/  LDL.LU R104, [R1+0x18c] ;  /* 0x00018c0001687983 */ /* 0x001f220000300800 */
[----:B------:R-:W-:-:S05]  /*12e00*/  IMAD.X R103, R103, 0x1, R92, P6 ;  /* 0x0000000167677824 */ /* 0x000fca00030e065c */
[----:B------:R0:W-:Y:S04]  /*12e10*/  STL [R1+0x1d8], R103 ;  /* 0x0001d86701007387 */ /* 0x0001e80000100800 */
[----:B------:R-:W-:Y:S01]  /*12e20*/  STL [R1+0x1c4], R110 ;  /* 0x0001c46e01007387 */ /* 0x000fe20000100800 */
[----:B------:R-:W-:-:S03]  /*12e30*/  IADD3 R98, P6, PT, R98, R93, RZ ;  /* 0x0000005d62627210 */ /* 0x000fc60007fde0ff */
[----:B0-----:R-:W4:Y:S04]  /*12e40*/  LDL.LU R103, [R1+0x1a0] ;  /* 0x0001a00001677983 */ /* 0x001f280000300800 */
[----:B------:R0:W-:Y:S01]  /*12e50*/  STL [R1+0x1bc], R98 ;  /* 0x0001bc6201007387 */ /* 0x0001e20000100800 */
[--C-:B------:R-:W-:Y:S01]  /*12e60*/  IMAD.X R109, R109, 0x1, R92.reuse, P5 ;  /* 0x000000016d6d7824 */ /* 0x100fe200028e065c */
[-C--:B------:R-:W-:Y:S01]  /*12e70*/  IADD3 R108, P5, PT, R108, R93.reuse, RZ ;  /* 0x0000005d6c6c7210 */ /* 0x080fe20007fbe0ff */
[--C-:B------:R-:W-:Y:S01]  /*12e80*/  IMAD.X R224, R224, 0x1, R92.reuse, P4 ;  /* 0x00000001e0e07824 */ /* 0x100fe200020e065c */
[----:B0-----:R-:W4:Y:S01]  /*12e90*/  LDL.LU R98, [R1+0x184] ;  /* 0x0001840001627983 */ /* 0x001f220000300800 */
[----:B------:R-:W-:Y:S01]  /*12ea0*/  IMAD.X R97, R97, 0x1, R92, P3 ;  /* 0x0000000161617824 */ /* 0x000fe200018e065c */
[----:B------:R-:W-:-:S04]  /*12eb0*/  IADD3 R107, P4, PT, R107, R93, RZ ;  /* 0x0000005d6b6b7210 */ /* 0x000fc80007f9e0ff */
[----:B------:R0:W-:Y:S04]  /*12ec0*/  STL [R1+0x1c8], R97 ;  /* 0x0001c86101007387 */ /* 0x0001e80000100800 */
[----:B------:R-:W-:Y:S04]  /*12ed0*/  STL [R1+0x1d0], R109 ;  /* 0x0001d06d01007387 */ /* 0x000fe80000100800 */
[----:B0-----:R-:W4:Y:S01]  /*12ee0*/  LDL.LU R97, [R1+0x198] ;  /* 0x0001980001617983 */ /* 0x001f220000300800 */
[----:B------:R-:W-:-:S03]  /*12ef0*/  IMAD.X R106, R106, 0x1, R92, P1 ;  /* 0x000000016a6a7824 */ /* 0x000fc600008e065c */
[----:B------:R-:W-:Y:S04]  /*12f00*/  STL [R1+0x1b4], R108 ;  /* 0x0001b46c01007387 */ /* 0x000fe80000100800 */
[----:B------:R-:W-:Y:S04]  /*12f10*/  STL [R1+0x1ac], R107 ;  /* 0x0001ac6b01007387 */ /* 0x000fe80000100800 */
[----:B------:R-:W4:Y:S01]  /*12f20*/  LDL.LU R114, [R1+0x17c] ;  /* 0x00017c0001727983 */ /* 0x000f220000300800 */
[----:B------:R-:W-:-:S03]  /*12f30*/  IADD3 R102, P1, PT, R102, R93, RZ ;  /* 0x0000005d66667210 */ /* 0x000fc60007f3e0ff */
[----:B------:R-:W-:Y:S04]  /*12f40*/  STL [R1+0x1c0], R106 ;  /* 0x0001c06a01007387 */ /* 0x000fe80000100800 */
[----:B------:R0:W-:Y:S01]  /*12f50*/  STL [R1+0x1a4], R102 ;  /* 0x0001a46601007387 */ /* 0x0001e20000100800 */
[----:B------:R-:W-:-:S03]  /*12f60*/  IMAD.X R96, R96, 0x1, R92, P6 ;  /* 0x0000000160607824 */ /* 0x000fc600030e065c */
[----:B0-----:R-:W4:Y:S04]  /*12f70*/  LDL.LU R102, [R1+0x190] ;  /* 0x0001900001667983 */ /* 0x001f280000300800 */
[----:B------:R0:W-:Y:S04]  /*12f80*/  STL [R1+0x1b8], R96 ;  /* 0x0001b86001007387 */ /* 0x0001e80000100800 */
[----:B0-----:R-:W4:Y:S01]  /*12f90*/  LDL.LU R96, [R1+0x174] ;  /* 0x0001740001607983 */ /* 0x001f220000300800 */
[-C--:B------:R-:W-:Y:S02]  /*12fa0*/  IADD3 R223, P3, PT, R223, R93.reuse, RZ ;  /* 0x0000005ddfdf7210 */ /* 0x080fe40007f7e0ff */
[----:B------:R-:W-:-:S03]  /*12fb0*/  IADD3 R101, P6, PT, R101, R93, RZ ;  /* 0x0000005d65657210 */ /* 0x000fc60007fde0ff */
[--C-:B------:R-:W-:Y:S02]  /*12fc0*/  IMAD.X R222, R222, 0x1, R92.reuse, P3 ;  /* 0x00000001dede7824 */ /* 0x100fe400018e065c */
[----:B------:R0:W-:Y:S04]  /*12fd0*/  STL [R1+0x19c], R101 ;  /* 0x00019c6501007387 */ /* 0x0001e80000100800 */
[----:B0-----:R-:W4:Y:S01]  /*12fe0*/  LDL.LU R101, [R1+0x188] ;  /* 0x0001880001657983 */ /* 0x001f220000300800 */
[----:B--2---:R-:W-:-:S05]  /*12ff0*/  IMAD.X R100, R100, 0x1, R92, P5 ;  /* 0x0000000164647824 */ /* 0x004fca00028e065c */
[----:B------:R0:W-:Y:S04]  /*13000*/  STL [R1+0x1b0], R100 ;  /* 0x0001b06401007387 */ /* 0x0001e80000100800 */
[----:B0-----:R-:W2:Y:S01]  /*13010*/  LDL.LU R100, [R1+0x16c] ;  /* 0x00016c0001647983 */ /* 0x001ea20000300800 */
[----:B------:R-:W-:-:S03]  /*13020*/  IADD3 R105, P3, PT, R105, R93, RZ ;  /* 0x0000005d69697210 */ /* 0x000fc60007f7e0ff */
[----:B------:R-:W2:Y:S04]  /*13030*/  LDL.LU R113, [R1+0x180] ;  /* 0x0001800001717983 */ /* 0x000ea80000300800 */
[----:B------:R-:W2:Y:S04]  /*13040*/  LDL.LU R112, [R1+0x164] ;  /* 0x0001640001707983 */ /* 0x000ea80000300800 */
[----:B------:R-:W2:Y:S04]  /*13050*/  LDL.LU R111, [R1+0x178] ;  /* 0x00017800016f7983 */ /* 0x000ea80000300800 */
[----:B------:R-:W-:Y:S01]  /*13060*/  STL [R1+0x194], R105 ;  /* 0x0001946901007387 */ /* 0x000fe20000100800 */
[----:B---3--:R-:W-:-:S05]  /*13070*/  IMAD.X R99, R99, 0x1, R92, P4 ;  /* 0x0000000163637824 */ /* 0x008fca00020e065c */
[----:B------:R0:W-:Y:S04]  /*13080*/  STL [R1+0x1a8], R99 ;  /* 0x0001a86301007387 */ /* 0x0001e80000100800 */
[----:B0-----:R-:W3:Y:S01]  /*13090*/  LDL.LU R99, [R1+0x15c] ;  /* 0x00015c0001637983 */ /* 0x001ee20000300800 */
[----:B----4-:R-:W-:-:S03]  /*130a0*/  IADD3 R104, P4, PT, R104, R93, RZ ;  /* 0x0000005d68687210 */ /* 0x010fc60007f9e0ff */
[----:B------:R-:W4:Y:S04]  /*130b0*/  LDL.LU R110, [R1+0x170] ;  /* 0x00017000016e7983 */ /* 0x000f280000300800 */
[----:B------:R-:W4:Y:S04]  /*130c0*/  LDL.LU R109, [R1+0x154] ;  /* 0x00015400016d7983 */ /* 0x000f280000300800 */
[----:B------:R-:W4:Y:S04]  /*130d0*/  LDL.LU R108, [R1+0x168] ;  /* 0x00016800016c7983 */ /* 0x000f280000300800 */
[----:B------:R-:W-:Y:S01]  /*130e0*/  STL [R1+0x18c], R104 ;  /* 0x00018c6801007387 */ /* 0x000fe20000100800 */
[----:B------:R-:W-:-:S03]  /*130f0*/  IMAD.X R103, R103, 0x1, R92, P1 ;  /* 0x0000000167677824 */ /* 0x000fc600008e065c */
[----:B------:R-:W4:Y:S04]  /*13100*/  LDL.LU R107, [R1+0x14c] ;  /* 0x00014c00016b7983 */ /* 0x000f280000300800 */
[----:B------:R-:W4:Y:S04]  /*13110*/  LDL.LU R106, [R1+0x160] ;  /* 0x00016000016a7983 */ /* 0x000f280000300800 */
[----:B------:R-:W-:Y:S01]  /*13120*/  STL [R1+0x1a0], R103 ;  /* 0x0001a06701007387 */ /* 0x000fe20000100800 */
[----:B------:R-:W-:-:S05]  /*13130*/  IADD3 R98, P1, PT, R98, R93, RZ ;  /* 0x0000005d62627210 */ /* 0x000fca0007f3e0ff */
[----:B------:R0:W-:Y:S01]  /*13140*/  STL [R1+0x184], R98 ;  /* 0x0001846201007387 */ /* 0x0001e20000100800 */
[----:B------:R-:W-:-:S03]  /*13150*/  IADD3 R221, P5, PT, R221, R93, RZ ;  /* 0x0000005ddddd7210 */ /* 0x000fc60007fbe0ff */
[----:B0-----:R-:W4:Y:S04]  /*13160*/  LDL.LU R98, [R1+0x144] ;  /* 0x0001440001627983 */ /* 0x001f280000300800 */
[----:B------:R-:W4:Y:S04]  /*13170*/  LDL.LU R105, [R1+0x158] ;  /* 0x0001580001697983 */ /* 0x000f280000300800 */
[----:B------:R-:W4:Y:S01]  /*13180*/  LDL.LU R104, [R1+0x13c] ;  /* 0x00013c0001687983 */ /* 0x000f220000300800 */
[----:B------:R-:W-:-:S03]  /*13190*/  IMAD.X R97, R97, 0x1, R92, P6 ;  /* 0x0000000161617824 */ /* 0x000fc600030e065c */
[----:B------:R-:W4:Y:S01]  /*131a0*/  LDL.LU R103, [R1+0x150] ;  /* 0x0001500001677983 */ /* 0x000f220000300800 */
[----:B------:R-:W-:-:S03]  /*131b0*/  IMAD.X R220, R220, 0x1, R92, P5 ;  /* 0x00000001dcdc7824 */ /* 0x000fc600028e065c */
[----:B------:R0:W-:Y:S01]  /*131c0*/  STL [R1+0x198], R97 ;  /* 0x0001986101007387 */ /* 0x0001e20000100800 */
[----:B------:R-:W-:-:S03]  /*131d0*/  IADD3 R114, P5, PT, R114, R93, RZ ;  /* 0x0000005d72727210 */ /* 0x000fc60007fbe0ff */
[----:B0-----:R-:W4:Y:S01]  /*131e0*/  LDL.LU R97, [R1+0x134] ;  /* 0x0001340001617983 */ /* 0x001f220000300800 */
[----:B------:R-:W-:Y:S01]  /*131f0*/  IMAD.X R102, R102, 0x1, R92, P3 ;  /* 0x0000000166667824 */ /* 0x000fe200018e065c */
[----:B------:R-:W-:-:S05]  /*13200*/  IADD3 R96, P3, PT, R96, R93, RZ ;  /* 0x0000005d60607210 */ /* 0x000fca0007f7e0ff */
[----:B------:R0:W-:Y:S04]  /*13210*/  STL [R1+0x174], R96 ;  /* 0x0001746001007387 */ /* 0x0001e80000100800 */
[----:B------:R-:W-:Y:S04]  /*13220*/  STL [R1+0x17c], R114 ;  /* 0x00017c7201007387 */ /* 0x000fe80000100800 */
[----:B0-----:R-:W4:Y:S01]  /*13230*/  LDL.LU R96, [R1+0x148] ;  /* 0x0001480001607983 */ /* 0x001f220000300800 */
[----:B------:R-:W-:-:S03]  /*13240*/  IMAD.X R101, R101, 0x1, R92, P4 ;  /* 0x0000000165657824 */ /* 0x000fc600020e065c */
[----:B------:R0:W-:Y:S01]  /*13250*/  STL [R1+0x190], R102 ;  /* 0x0001906601007387 */ /* 0x0001e20000100800 */
[----:B------:R-:W-:-:S03]  /*13260*/  IADD3 R219, P6, PT, R219, R93, RZ ;  /* 0x0000005ddbdb7210 */ /* 0x000fc60007fde0ff */
[----:B0-----:R-:W4:Y:S02]  /*13270*/  LDL.LU R102, [R1+0x12c] ;  /* 0x00012c0001667983 */ /* 0x001f240000300800 */
[--C-:B------:R-:W-:Y:S02]  /*13280*/  IMAD.X R218, R218, 0x1, R92.reuse, P6 ;  /* 0x00000001dada7824 */ /* 0x100fe400030e065c */
[----:B------:R0:W-:Y:S04]  /*13290*/  STL [R1+0x188], R101 ;  /* 0x0001886501007387 */ /* 0x0001e80000100800 */
[----:B0-----:R-:W4:Y:S01]  /*132a0*/  LDL.LU R101, [R1+0x140] ;  /* 0x0001400001657983 */ /* 0x001f220000300800 */
[----:B--2---:R-:W-:Y:S01]  /*132b0*/  IADD3 R100, P4, PT, R100, R93, RZ ;  /* 0x0000005d64647210 */ /* 0x004fe20007f9e0ff */
[----:B------:R-:W-:-:S04]  /*132c0*/  IMAD.X R113, R113, 0x1, R92, P1 ;  /* 0x0000000171717824 */ /* 0x000fc800008e065c */
[----:B------:R0:W-:Y:S01]  /*132d0*/  STL [R1+0x16c], R100 ;  /* 0x00016c6401007387 */ /* 0x0001e20000100800 */
[-C--:B------:R-:W-:Y:S01]  /*132e0*/  IADD3 R112, P6, PT, R112, R93.reuse, RZ ;  /* 0x0000005d70707210 */ /* 0x080fe20007fde0ff */
[----:B------:R-:W-:Y:S02]  /*132f0*/  IMAD.X R111, R111, 0x1, R92, P5 ;  /* 0x000000016f6f7824 */ /* 0x000fe400028e065c */
[----:B0-----:R-:W2:Y:S04]  /*13300*/  LDL.LU R100, [R1+0x124] ;  /* 0x0001240001647983 */ /* 0x001ea80000300800 */
[----:B------:R-:W-:Y:S01]  /*13310*/  STL [R1+0x180], R113 ;  /* 0x0001807101007387 */ /* 0x000fe20000100800 */
[----:B------:R-:W-:-:S05]  /*13320*/  IADD3 R217, P1, PT, R217, R93, RZ ;  /* 0x0000005dd9d97210 */ /* 0x000fca0007f3e0ff */
[----:B------:R-:W-:Y:S01]  /*13330*/  IMAD.X R216, R216, 0x1, R92, P1 ;  /* 0x00000001d8d87824 */ /* 0x000fe200008e065c */
[----:B---3--:R-:W-:-:S05]  /*13340*/  IADD3 R99, P5, PT, R99, R93, RZ ;  /* 0x0000005d63637210 */ /* 0x008fca0007fbe0ff */
[----:B------:R0:W-:Y:S04]  /*13350*/  STL [R1+0x15c], R99 ;  /* 0x00015c6301007387 */ /* 0x0001e80000100800 */
[----:B------:R-:W-:Y:S04]  /*13360*/  STL [R1+0x164], R112 ;  /* 0x0001647001007387 */ /* 0x000fe80000100800 */
[----:B0-----:R-:W3:Y:S01]  /*13370*/  LDL.LU R99, [R1+0x138] ;  /* 0x0001380001637983 */ /* 0x001ee20000300800 */
[--C-:B----4-:R-:W-:Y:S01]  /*13380*/  IMAD.X R110, R110, 0x1, R92.reuse, P3 ;  /* 0x000000016e6e7824 */ /* 0x110fe200018e065c */
[-C--:B------:R-:W-:Y:S01]  /*13390*/  IADD3 R109, P3, PT, R109, R93.reuse, RZ ;  /* 0x0000005d6d6d7210 */ /* 0x080fe20007f7e0ff */
[--C-:B------:R-:W-:Y:S01]  /*133a0*/  IMAD.X R108, R108, 0x1, R92.reuse, P4 ;  /* 0x000000016c6c7824 */ /* 0x100fe200020e065c */
[----:B------:R-:W-:Y:S01]  /*133b0*/  STL [R1+0x178], R111 ;  /* 0x0001786f01007387 */ /* 0x000fe20000100800 */
[----:B------:R-:W-:Y:S01]  /*133c0*/  IADD3 R107, P1, PT, R107, R93, RZ ;  /* 0x0000005d6b6b7210 */ /* 0x000fe20007f3e0ff */
[----:B------:R-:W-:-:S02]  /*133d0*/  IMAD.X R106, R106, 0x1, R92, P6 ;  /* 0x000000016a6a7824 */ /* 0x000fc400030e065c */
[----:B------:R-:W-:Y:S01]  /*133e0*/  STL [R1+0x170], R110 ;  /* 0x0001706e01007387 */ /* 0x000fe20000100800 */
[----:B------:R-:W-:-:S03]  /*133f0*/  IADD3 R215, P4, PT, R215, R93, RZ ;  /* 0x0000005dd7d77210 */ /* 0x000fc60007f9e0ff */
[----:B------:R-:W-:Y:S04]  /*13400*/  STL [R1+0x154], R109 ;  /* 0x0001546d01007387 */ /* 0x000fe80000100800 */
[----:B------:R-:W-:Y:S01]  /*13410*/  STL [R1+0x168], R108 ;  /* 0x0001686c01007387 */ /* 0x000fe20000100800 */
[--C-:B------:R-:W-:Y:S01]  /*13420*/  IMAD.X R214, R214, 0x1, R92.reuse, P4 ;  /* 0x00000001d6d67824 */ /* 0x100fe200020e065c */
[----:B------:R-:W-:Y:S01]  /*13430*/  IADD3 R98, P6, PT, R98, R93, RZ ;  /* 0x0000005d62627210 */ /* 0x000fe20007fde0ff */
[----:B------:R-:W-:-:S04]  /*13440*/  IMAD.X R105, R105, 0x1, R92, P5 ;  /* 0x0000000169697824 */ /* 0x000fc800028e065c */
[----:B------:R0:W-:Y:S01]  /*13450*/  STL [R1+0x144], R98 ;  /* 0x0001446201007387 */ /* 0x0001e20000100800 */
[----:B------:R-:W-:-:S03]  /*13460*/  IADD3 R104, P5, PT, R104, R93, RZ ;  /* 0x0000005d68687210 */ /* 0x000fc60007fbe0ff */
[----:B------:R-:W-:Y:S01]  /*13470*/  STL [R1+0x14c], R107 ;  /* 0x00014c6b01007387 */ /* 0x000fe20000100800 */
[----:B------:R-:W-:-:S03]  /*13480*/  IMAD.X R103, R103, 0x1, R92, P3 ;  /* 0x0000000167677824 */ /* 0x000fc600018e065c */
[----:B0-----:R-:W4:Y:S04]  /*13490*/  LDL.LU R98, [R1+0x11c] ;  /* 0x00011c0001627983 */ /* 0x001f280000300800 */
[----:B------:R-:W-:Y:S04]  /*134a0*/  STL [R1+0x160], R106 ;  /* 0x0001606a01007387 */ /* 0x000fe80000100800 */
[----:B------:R-:W-:Y:S01]  /*134b0*/  STL [R1+0x158], R105 ;  /* 0x0001586901007387 */ /* 0x000fe20000100800 */
[----:B------:R-:W-:-:S03]  /*134c0*/  IADD3 R97, P4, PT, R97, R93, RZ ;  /* 0x0000005d61617210 */ /* 0x000fc60007f9e0ff */
[----:B------:R-:W-:Y:S04]  /*134d0*/  STL [R1+0x13c], R104 ;  /* 0x00013c6801007387 */ /* 0x000fe80000100800 */
[----:B------:R-:W-:Y:S04]  /*134e0*/  STL [R1+0x150], R103 ;  /* 0x0001506701007387 */ /* 0x000fe80000100800 */
[----:B------:R-:W4:Y:S04]  /*134f0*/  LDL.LU R118, [R1+0x130] ;  /* 0x0001300001767983 */ /* 0x000f280000300800 */
[----:B------:R-:W4:Y:S04]  /*13500*/  LDL.LU R117, [R1+0x114] ;  /* 0x0001140001757983 */ /* 0x000f280000300800 */
[----:B------:R0:W-:Y:S04]  /*13510*/  STL [R1+0x134], R97 ;  /* 0x0001346101007387 */ /* 0x0001e80000100800 */
[----:B0-----:R-:W4:Y:S01]  /*13520*/  LDL.LU R97, [R1+0x128] ;  /* 0x0001280001617983 */ /* 0x001f220000300800 */
[----:B------:R-:W-:-:S05]  /*13530*/  IMAD.X R96, R96, 0x1, R92, P1 ;  /* 0x0000000160607824 */ /* 0x000fca00008e065c */
[----:B------:R0:W-:Y:S04]  /*13540*/  STL [R1+0x148], R96 ;  /* 0x0001486001007387 */ /* 0x0001e80000100800 */
[----:B0-----:R-:W4:Y:S01]  /*13550*/  LDL.LU R96, [R1+0x10c] ;  /* 0x00010c0001607983 */ /* 0x001f220000300800 */
[----:B------:R-:W-:-:S03]  /*13560*/  IADD3 R102, P1, PT, R102, R93, RZ ;  /* 0x0000005d66667210 */ /* 0x000fc60007f3e0ff */
[----:B------:R-:W4:Y:S04]  /*13570*/  LDL.LU R116, [R1+0x120] ;  /* 0x0001200001747983 */ /* 0x000f280000300800 */
[----:B------:R0:W-:Y:S04]  /*13580*/  STL [R1+0x12c], R102 ;  /* 0x00012c6601007387 */ /* 0x0001e80000100800 */
[----:B------:R-:W4:Y:S01]  /*13590*/  LDL.LU R115, [R1+0x104] ;  /* 0x0001040001737983 */ /* 0x000f220000300800 */
[----:B------:R-:W-:-:S03]  /*135a0*/  IMAD.X R101, R101, 0x1, R92, P6 ;  /* 0x0000000165657824 */ /* 0x000fc600030e065c */
[----:B------:R-:W4:Y:S04]  /*135b0*/  LDL.LU R114, [R1+0x118] ;  /* 0x0001180001727983 */ /* 0x000f280000300800 */
[----:B------:R1:W-:Y:S04]  /*135c0*/  STL [R1+0x140], R101 ;  /* 0x0001406501007387 */ /* 0x0003e80000100800 */
[----:B------:R-:W4:Y:S01]  /*135d0*/  LDL.LU R113, [R1+0xfc] ;  /* 0x0000fc0001717983 */ /* 0x000f220000300800 */
[----:B------:R-:W-:-:S05]  /*135e0*/  IADD3 R213, P3, PT, R213, R93, RZ ;  /* 0x0000005dd5d57210 */ /* 0x000fca0007f7e0ff */
[----:B------:R-:W-:Y:S01]  /*135f0*/  IMAD.X R212, R212, 0x1, R92, P3 ;  /* 0x00000001d4d47824 */ /* 0x000fe200018e065c */
[----:B--2---:R-:W-:-:S05]  /*13600*/  IADD3 R100, P6, PT, R100, R93, RZ ;  /* 0x0000005d64647210 */ /* 0x004fca0007fde0ff */
[----:B------:R2:W-:Y:S04]  /*13610*/  STL [R1+0x124], R100 ;  /* 0x0001246401007387 */ /* 0x0005e80000100800 */
[----:B------:R-:W4:Y:S04]  /*13620*/  LDL.LU R112, [R1+0x110] ;  /* 0x0001100001707983 */ /* 0x000f280000300800 */
[----:B------:R-:W4:Y:S04]  /*13630*/  LDL.LU R111, [R1+0xf4] ;  /* 0x0000f400016f7983 */ /* 0x000f280000300800 */
[----:B------:R-:W4:Y:S04]  /*13640*/  LDL.LU R110, [R1+0x108] ;  /* 0x00010800016e7983 */ /* 0x000f280000300800 */
[----:B------:R-:W4:Y:S04]  /*13650*/  LDL.LU R109, [R1+0xec] ;  /* 0x0000ec00016d7983 */ /* 0x000f280000300800 */
[----:B------:R-:W4:Y:S04]  /*13660*/  LDL.LU R108, [R1+0x100] ;  /* 0x00010000016c7983 */ /* 0x000f280000300800 */
[----:B------:R-:W4:Y:S01]  /*13670*/  LDL.LU R107, [R1+0xe4] ;  /* 0x0000e400016b7983 */ /* 0x000f220000300800 */
[----:B---3--:R-:W-:-:S05]  /*13680*/  IMAD.X R99, R99, 0x1, R92, P5 ;  /* 0x0000000163637824 */ /* 0x008fca00028e065c */
[----:B------:R3:W-:Y:S04]  /*13690*/  STL [R1+0x138], R99 ;  /* 0x0001386301007387 */ /* 0x0007e80000100800 */
[----:B------:R-:W4:Y:S04]  /*136a0*/  LDL.LU R106, [R1+0xf8] ;  /* 0x0000f800016a7983 */ /* 0x000f280000300800 */
[----:B------:R-:W4:Y:S04]  /*136b0*/  LDL.LU R105, [R1+0xdc] ;  /* 0x0000dc0001697983 */ /* 0x000f280000300800 */
[----:B------:R-:W4:Y:S04]  /*136c0*/  LDL.LU R104, [R1+0xf0] ;  /* 0x0000f00001687983 */ /* 0x000f280000300800 */
[----:B------:R-:W4:Y:S04]  /*136d0*/  LDL.LU R103, [R1+0xd4] ;  /* 0x0000d40001677983 */ /* 0x000f280000300800 */
[----:B0-----:R-:W4:Y:S04]  /*136e0*/  LDL.LU R102, [R1+0xe8] ;  /* 0x0000e80001667983 */ /* 0x001f280000300800 */
[----:B-1----:R-:W4:Y:S02]  /*136f0*/  LDL.LU R101, [R1+0xcc] ;  /* 0x0000cc0001657983 */ /* 0x002f240000300800 */
[----:B----4-:R-:W-:-:S05]  /*13700*/  IADD3 R98, P3, PT, R98, R93, RZ ;  /* 0x0000005d62627210 */ /* 0x010fca0007f7e0ff */
[----:B------:R0:W-:Y:S04]  /*13710*/  STL [R1+0x11c], R98 ;  /* 0x00011c6201007387 */ /* 0x0001e80000100800 */
[----:B--2---:R-:W2:Y:S04]  /*13720*/  LDL.LU R100, [R1+0xe0] ;  /* 0x0000e00001647983 */ /* 0x004ea80000300800 */
[----:B---3--:R-:W3:Y:S04]  /*13730*/  LDL.LU R99, [R1+0xc4] ;  /* 0x0000c40001637983 */ /* 0x008ee80000300800 */
[----:B0-----:R-:W4:Y:S01]  /*13740*/  LDL.LU R98, [R1+0xd8] ;  /* 0x0000d80001627983 */ /* 0x001f220000300800 */
[--C-:B------:R-:W-:Y:S01]  /*13750*/  IMAD.X R118, R118, 0x1, R92.reuse, P4 ;  /* 0x0000000176767824 */ /* 0x100fe200020e065c */
[----:B------:R-:W-:Y:S01]  /*13760*/  IADD3 R117, P4, PT, R117, R93, RZ ;  /* 0x0000005d75757210 */ /* 0x000fe20007f9e0ff */
[----:B------:R-:W-:-:S05]  /*13770*/  IMAD.X R97, R97, 0x1, R92, P1 ;  /* 0x0000000161617824 */ /* 0x000fca00008e065c */
[----:B------:R0:W-:Y:S04]  /*13780*/  STL [R1+0x128], R97 ;  /* 0x0001286101007387 */ /* 0x0001e80000100800 */
[----:B------:R-:W-:Y:S04]  /*13790*/  STL [R1+0x130], R118 ;  /* 0x0001307601007387 */ /* 0x000fe80000100800 */
[----:B0-----:R-:W4:Y:S04]  /*137a0*/  LDL.LU R97, [R1+0xd0] ;  /* 0x0000d00001617983 */ /* 0x001f280000300800 */
[----:B------:R-:W-:Y:S01]  /*137b0*/  STL [R1+0x114], R117 ;  /* 0x0001147501007387 */ /* 0x000fe20000100800 */
[----:B------:R-:W-:-:S05]  /*137c0*/  IADD3 R96, P1, PT, R96, R93, RZ ;  /* 0x0000005d60607210 */ /* 0x000fca0007f3e0ff */
[----:B------:R0:W-:Y:S04]  /*137d0*/  STL [R1+0x10c], R96 ;  /* 0x00010c6001007387 */ /* 0x0001e80000100800 */
[----:B0-----:R-:W4:Y:S01]  /*137e0*/  LDL.LU R96, [R1+0xc8] ;  /* 0x0000c80001607983 */ /* 0x001f220000300800 */
[-C--:B------:R-:W-:Y:S01]  /*137f0*/  IADD3 R211, P5, PT, R211, R93.reuse, RZ ;  /* 0x0000005dd3d37210 */ /* 0x080fe20007fbe0ff */
[--C-:B------:R-:W-:Y:S01]  /*13800*/  IMAD.X R116, R116, 0x1, R92.reuse, P6 ;  /* 0x0000000174747824 */ /* 0x100fe200030e065c */
[-C--:B------:R-:W-:Y:S01]  /*13810*/  IADD3 R209, P6, PT, R209, R93.reuse, RZ ;  /* 0x0000005dd1d17210 */ /* 0x080fe20007fde0ff */
[--C-:B------:R-:W-:Y:S02]  /*13820*/  IMAD.X R114, R114, 0x1, R92.reuse, P3 ;  /* 0x0000000172727824 */ /* 0x100fe400018e065c */
[----:B------:R-:W-:Y:S01]  /*13830*/  IMAD.X R210, R210, 0x1, R92, P5 ;  /* 0x00000001d2d27824 */ /* 0x000fe200028e065c */
[----:B------:R-:W-:-:S02]  /*13840*/  IADD3 R115, P5, PT, R115, R93, RZ ;  /* 0x0000005d73737210 */ /* 0x000fc40007fbe0ff */
[-C--:B------:R-:W-:Y:S01]  /*13850*/  IADD3 R113, P3, PT, R113, R93.reuse, RZ ;  /* 0x0000005d71717210 */ /* 0x080fe20007f7e0ff */
[--C-:B------:R-:W-:Y:S01]  /*13860*/  IMAD.X R208, R208, 0x1, R92.reuse, P6 ;  /* 0x00000001d0d07824 */ /* 0x100fe200030e065c */
[----:B------:R-:W-:Y:S04]  /*13870*/  STL [R1+0x120], R116 ;  /* 0x0001207401007387 */ /* 0x000fe80000100800 */
[----:B------:R-:W-:Y:S04]  /*13880*/  STL [R1+0x104], R115 ;  /* 0x0001047301007387 */ /* 0x000fe80000100800 */
[----:B------:R-:W-:Y:S04]  /*13890*/  STL [R1+0x118], R114 ;  /* 0x0001187201007387 */ /* 0x000fe80000100800 */
[----:B------:R-:W-:Y:S01]  /*138a0*/  STL [R1+0xfc], R113 ;  /* 0x0000fc7101007387 */ /* 0x000fe20000100800 */
[--C-:B------:R-:W-:Y:S01]  /*138b0*/  IMAD.X R112, R112, 0x1, R92.reuse, P4 ;  /* 0x0000000170707824 */ /* 0x100fe200020e065c */
[-C--:B------:R-:W-:Y:S01]  /*138c0*/  IADD3 R111, P4, PT, R111, R93.reuse, RZ ;  /* 0x0000005d6f6f7210 */ /* 0x080fe20007f9e0ff */
[----:B------:R-:W-:Y:S01]  /*138d0*/  IMAD.X R110, R110, 0x1, R92, P1 ;  /* 0x000000016e6e7824 */ /* 0x000fe200008e065c */
[----:B------:R-:W-:-:S02]  /*138e0*/  IADD3 R207, P1, PT, R207, R93, RZ ;  /* 0x0000005dcfcf7210 */ /* 0x000fc40007f3e0ff */
[----:B------:R-:W-:-:S03]  /*138f0*/  IADD3 R109, P6, PT, R109, R93, RZ ;  /* 0x0000005d6d6d7210 */ /* 0x000fc60007fde0ff */
[--C-:B------:R-:W-:Y:S02]  /*13900*/  IMAD.X R206, R206, 0x1, R92.reuse, P1 ;  /* 0x00000001cece7824 */ /* 0x100fe400008e065c */
[--C-:B------:R-:W-:Y:S01]  /*13910*/  IMAD.X R108, R108, 0x1, R92.reuse, P5 ;  /* 0x000000016c6c7824 */ /* 0x100fe200028e065c */
[----:B------:R-:W-:Y:S01]  /*13920*/  IADD3 R107, P5, PT, R107, R93, RZ ;  /* 0x0000005d6b6b7210 */ /* 0x000fe20007fbe0ff */
[----:B------:R-:W-:Y:S01]  /*13930*/  IMAD.X R104, R104, 0x1, R92, P4 ;  /* 0x0000000168687824 */ /* 0x000fe200020e065c */
[----:B------:R-:W-:-:S05]  /*13940*/  IADD3 R205, P4, PT, R205, R95, RZ ;  /* 0x0000005fcdcd7210 */ /* 0x000fca0007f9e0ff */
[----:B------:R-:W-:Y:S01]  /*13950*/  IMAD.X R204, R204, 0x1, R94, P4 ;  /* 0x00000001cccc7824 */ /* 0x000fe200020e065e */
[----:B------:R-:W-:-:S05]  /*13960*/  IADD3 R200, P4, PT, R200, R95, RZ ;  /* 0x0000005fc8c87210 */ /* 0x000fca0007f9e0ff */
[----:B------:R-:W-:Y:S01]  /*13970*/  IMAD.X R199, R199, 0x1, R94, P4 ;  /* 0x00000001c7c77824 */ /* 0x000fe200020e065e */
[----:B------:R-:W-:-:S05]  /*13980*/  IADD3 R190, P4, PT, R190, R95, RZ ;  /* 0x0000005fbebe7210 */ /* 0x000fca0007f9e0ff */
[----:B------:R-:W-:Y:S01]  /*13990*/  IMAD.X R189, R189, 0x1, R94, P4 ;  /* 0x00000001bdbd7824 */ /* 0x000fe200020e065e */
[----:B-----5:R-:W-:Y:S01]  /*139a0*/  IADD3 R180, P4, PT, R180, R95, RZ ;  /* 0x0000005fb4b47210 */ /* 0x020fe20007f9e0ff */
[----:B------:R-:W-:-:S04]  /*139b0*/  IMAD.X R106, R106, 0x1, R92, P3 ;  /* 0x000000016a6a7824 */ /* 0x000fc800018e065c */
[--C-:B------:R-:W-:Y:S01]  /*139c0*/  IMAD.X R179, R179, 0x1, R94.reuse, P4 ;  /* 0x00000001b3b37824 */ /* 0x100fe200020e065e */
[----:B------:R-:W-:Y:S02]  /*139d0*/  IADD3 R170, P4, PT, R170, R95, RZ ;  /* 0x0000005faaaa7210 */ /* 0x000fe40007f9e0ff */
[----:B------:R-:W-:Y:S02]  /*139e0*/  IADD3 R105, P3, PT, R105, R93, RZ ;  /* 0x0000005d69697210 */ /* 0x000fe40007f7e0ff */
[-C--:B------:R-:W-:Y:S01]  /*139f0*/  IADD3 R103, P1, PT, R103, R95.reuse, RZ ;  /* 0x0000005f67677210 */ /* 0x080fe20007f3e0ff */
[----:B------:R-:W-:Y:S01]  /*13a00*/  IMAD.X R89, R89, 0x1, R94, P4 ;  /* 0x0000000159597824 */ /* 0x000fe200020e065e */
[-C--:B------:R-:W-:Y:S01]  /*13a10*/  IADD3 R65, P4, PT, R65, R95.reuse, RZ ;  /* 0x0000005f41417210 */ /* 0x080fe20007f9e0ff */
[----:B------:R-:W-:Y:S01]  /*13a20*/  IMAD.X R102, R102, 0x1, R92, P6 ;  /* 0x0000000166667824 */ /* 0x000fe200030e065c */
[----:B------:R-:W-:-:S03]  /*13a30*/  IADD3 R101, P6, PT, R101, R95, RZ ;  /* 0x0000005f65657210 */ /* 0x000fc60007fde0ff */
[----:B------:R-:W-:Y:S02]  /*13a40*/  IMAD.X R67, R67, 0x1, R94, P4 ;  /* 0x0000000143437824 */ /* 0x000fe400020e065e */
[--C-:B--2---:R-:W-:Y:S01]  /*13a50*/  IMAD.X R100, R100, 0x1, R92.reuse, P5 ;  /* 0x0000000164647824 */ /* 0x104fe200028e065c */
[-C--:B------:R-:W-:Y:S02]  /*13a60*/  IADD3 R41, P4, PT, R41, R95.reuse, RZ ;  /* 0x0000005f29297210 */ /* 0x080fe40007f9e0ff */
[-C--:B---3--:R-:W-:Y:S01]  /*13a70*/  IADD3 R99, P5, PT, R99, R95.reuse, RZ ;  /* 0x0000005f63637210 */ /* 0x088fe20007fbe0ff */
[----:B----4-:R-:W-:Y:S01]  /*13a80*/  IMAD.X R98, R98, 0x1, R92, P3 ;  /* 0x0000000162627824 */ /* 0x010fe200018e065c */
[----:B------:R-:W-:-:S03]  /*13a90*/  IADD3 R202, P3, PT, R202, R95, RZ ;  /* 0x0000005fcaca7210 */ /* 0x000fc60007f7e0ff */
[--C-:B------:R-:W-:Y:S01]  /*13aa0*/  IMAD.X R203, R203, 0x1, R94.reuse, P5 ;  /* 0x00000001cbcb7824 */ /* 0x100fe200028e065e */
[-C--:B------:R-:W-:Y:S01]  /*13ab0*/  IADD3 R194, P5, PT, R194, R95.reuse, RZ ;  /* 0x0000005fc2c27210 */ /* 0x080fe20007fbe0ff */
        /* <DEDUP_REMOVED lines=9> */
[----:B------:R-:W-:Y:S01]  /*13b50*/  IADD3 R79, P4, PT, R79, R95, RZ ;  /* 0x0000005f4f4f7210 */ /* 0x000fe20007f9e0ff */
[--C-:B------:R-:W-:Y:S01]  /*13b60*/  IMAD.X R183, R183, 0x1, R94.reuse, P5 ;  /* 0x00000001b7b77824 */ /* 0x100fe200028e065e */
[----:B------:R-:W-:Y:S01]  /*13b70*/  STL [R1+0x110], R112 ;  /* 0x0001107001007387 */ /* 0x000fe20000100800 */
[----:B------:R-:W-:-:S02]  /*13b80*/  IMAD.X R181, R181, 0x1, R94, P3 ;  /* 0x00000001b5b57824 */ /* 0x000fc400018e065e */
[----:B------:R-:W-:Y:S01]  /*13b90*/  IMAD.X R97, R97, 0x1, R94, P1 ;  /* 0x0000000161617824 */ /* 0x000fe200008e065e */
[----:B------:R-:W-:-:S05]  /*13ba0*/  IADD3 R198, P1, PT, R198, R95, RZ ;  /* 0x0000005fc6c67210 */ /* 0x000fca0007f3e0ff */
[----:B------:R-:W-:Y:S01]  /*13bb0*/  IMAD.X R197, R197, 0x1, R94, P1 ;  /* 0x00000001c5c57824 */ /* 0x000fe200008e065e */
[----:B------:R-:W-:-:S05]  /*13bc0*/  IADD3 R188, P1, PT, R188, R95, RZ ;  /* 0x0000005fbcbc7210 */ /* 0x000fca0007f3e0ff */
[--C-:B------:R-:W-:Y:S01]  /*13bd0*/  IMAD.X R187, R187, 0x1, R94.reuse, P1 ;  /* 0x00000001bbbb7824 */ /* 0x100fe200008e065e */
[-C--:B------:R-:W-:Y:S01]  /*13be0*/  IADD3 R178, P1, PT, R178, R95.reuse, RZ ;  /* 0x0000005fb2b27210 */ /* 0x080fe20007f3e0ff */
[----:B------:R-:W-:Y:S01]  /*13bf0*/  STL [R1+0xf4], R111 ;  /* 0x0000f46f01007387 */ /* 0x000fe20000100800 */
[-C--:B------:R-:W-:Y:S02]  /*13c00*/  IADD3 R174, P5, PT, R174, R95.reuse, RZ ;  /* 0x0000005faeae7210 */ /* 0x080fe40007fbe0ff */
[-C--:B------:R-:W-:Y:S01]  /*13c10*/  IADD3 R172, P3, PT, R172, R95.reuse, RZ ;  /* 0x0000005facac7210 */ /* 0x080fe20007f7e0ff */
[--C-:B------:R-:W-:Y:S01]  /*13c20*/  IMAD.X R177, R177, 0x1, R94.reuse, P1 ;  /* 0x00000001b1b17824 */ /* 0x100fe200008e065e */
[-C--:B------:R-:W-:Y:S01]  /*13c30*/  IADD3 R66, P1, PT, R66, R95.reuse, RZ ;  /* 0x0000005f42427210 */ /* 0x080fe20007f3e0ff */
[----:B------:R-:W-:Y:S01]  /*13c40*/  STL [R1+0x108], R110 ;  /* 0x0001086e01007387 */ /* 0x000fe20000100800 */
[--C-:B------:R-:W-:Y:S02]  /*13c50*/  IMAD.X R80, R80, 0x1, R94.reuse, P4 ;  /* 0x0000000150507824 */ /* 0x100fe400020e065e */
[----:B------:R-:W-:Y:S01]  /*13c60*/  IMAD.X R96, R96, 0x1, R94, P6 ;  /* 0x0000000160607824 */ /* 0x000fe200030e065e */
[----:B------:R-:W-:-:S05]  /*13c70*/  IADD3 R196, P6, PT, R196, R95, RZ ;  /* 0x0000005fc4c47210 */ /* 0x000fca0007fde0ff */
[--C-:B------:R-:W-:Y:S01]  /*13c80*/  IMAD.X R195, R195, 0x1, R94.reuse, P6 ;  /* 0x00000001c3c37824 */ /* 0x100fe200030e065e */
[-C--:B------:R-:W-:Y:S01]  /*13c90*/  IADD3 R186, P6, PT, R186, R95.reuse, RZ ;  /* 0x0000005fbaba7210 */ /* 0x080fe20007fde0ff */
[----:B------:R-:W-:Y:S04]  /*13ca0*/  STL [R1+0xec], R109 ;  /* 0x0000ec6d01007387 */ /* 0x000fe80000100800 */
[--C-:B------:R-:W-:Y:S01]  /*13cb0*/  IMAD.X R185, R185, 0x1, R94.reuse, P6 ;  /* 0x00000001b9b97824 */ /* 0x100fe200030e065e */
[-C--:B------:R-:W-:Y:S01]  /*13cc0*/  IADD3 R176, P6, PT, R176, R95.reuse, RZ ;  /* 0x0000005fb0b07210 */ /* 0x080fe20007fde0ff */
[----:B------:R-:W-:Y:S01]  /*13cd0*/  STL [R1+0x100], R108 ;  /* 0x0001006c01007387 */ /* 0x000fe20000100800 */
[-C--:B------:R-:W-:Y:S01]  /*13ce0*/  IADD3 R54, P4, PT, R54, R95.reuse, RZ ;  /* 0x0000005f36367210 */ /* 0x080fe20007f9e0ff */
[--C-:B------:R-:W-:Y:S01]  /*13cf0*/  IMAD.X R173, R173, 0x1, R94.reuse, P5 ;  /* 0x00000001adad7824 */ /* 0x100fe200028e065e */
[-C--:B------:R-:W-:Y:S01]  /*13d00*/  IADD3 R22, P5, PT, R22, R95.reuse, RZ ;  /* 0x0000005f16167210 */ /* 0x080fe20007fbe0ff */
[----:B------:R-:W-:Y:S01]  /*13d10*/  STL [R1+0xe4], R107 ;  /* 0x0000e46b01007387 */ /* 0x000fe20000100800 */
[--C-:B------:R-:W-:Y:S01]  /*13d20*/  IMAD.X R175, R175, 0x1, R94.reuse, P6 ;  /* 0x00000001afaf7824 */ /* 0x100fe200030e065e */
[-C--:B------:R-:W-:Y:S01]  /*13d30*/  IADD3 R45, P6, PT, R45, R95.reuse, RZ ;  /* 0x0000005f2d2d7210 */ /* 0x080fe20007fde0ff */
[--C-:B------:R-:W-:Y:S01]  /*13d40*/  IMAD.X R171, R171, 0x1, R94.reuse, P3 ;  /* 0x00000001abab7824 */ /* 0x100fe200018e065e */
[----:B------:R-:W-:Y:S01]  /*13d50*/  STL [R1+0xf8], R106 ;  /* 0x0000f86a01007387 */ /* 0x000fe20000100800 */
[----:B------:R-:W-:Y:S01]  /*13d60*/  IMAD.X R68, R68, 0x1, R94, P1 ;  /* 0x0000000144447824 */ /* 0x000fe200008e065e */
[----:B------:R-:W-:-:S02]  /*13d70*/  IADD3 R87, P3, PT, R87, R95, RZ ;  /* 0x0000005f57577210 */ /* 0x000fc40007f7e0ff */
[-C--:B------:R-:W-:Y:S01]  /*13d80*/  IADD3 R42, P1, PT, R42, R95.reuse, RZ ;  /* 0x0000005f2a2a7210 */ /* 0x080fe20007f3e0ff */
[----:B------:R-:W-:Y:S01]  /*13d90*/  STL [R1+0xdc], R105 ;  /* 0x0000dc6901007387 */ /* 0x000fe20000100800 */
[--C-:B------:R-:W-:Y:S01]  /*13da0*/  IMAD.X R56, R56, 0x1, R94.reuse, P4 ;  /* 0x0000000138387824 */ /* 0x100fe200020e065e */
[----:B------:R-:W-:Y:S02]  /*13db0*/  IADD3 R30, P4, PT, R30, R95, RZ ;  /* 0x0000005f1e1e7210 */ /* 0x000fe40007f9e0ff */
[----:B------:R-:W-:Y:S01]  /*13dc0*/  STL [R1+0xf0], R104 ;  /* 0x0000f06801007387 */ /* 0x000fe20000100800 */
[----:B------:R-:W-:-:S03]  /*13dd0*/  IMAD.X R46, R46, 0x1, R94, P6 ;  /* 0x000000012e2e7824 */ /* 0x000fc600030e065e */
[----:B------:R-:W-:Y:S01]  /*13de0*/  STL [R1+0xd4], R103 ;  /* 0x0000d46701007387 */ /* 0x000fe20000100800 */
[--C-:B------:R-:W-:Y:S01]  /*13df0*/  IMAD.X R24, R24, 0x1, R94.reuse, P5 ;  /* 0x0000000118187824 */ /* 0x100fe200028e065e */
[-C--:B------:R-:W-:Y:S01]  /*13e00*/  IADD3 R21, P6, PT, R21, R95.reuse, RZ ;  /* 0x0000005f15157210 */ /* 0x080fe20007fde0ff */
[--C-:B------:R-:W-:Y:S01]  /*13e10*/  IMAD.X R88, R88, 0x1, R94.reuse, P3 ;  /* 0x0000000158587824 */ /* 0x100fe200018e065e */
[----:B------:R-:W-:Y:S01]  /*13e20*/  STL [R1+0xe8], R102 ;  /* 0x0000e86601007387 */ /* 0x000fe20000100800 */
[--C-:B------:R-:W-:Y:S01]  /*13e30*/  IMAD.X R44, R44, 0x1, R94.reuse, P1 ;  /* 0x000000012c2c7824 */ /* 0x100fe200008e065e */
[-C--:B------:R-:W-:Y:S02]  /*13e40*/  IADD3 R85, P5, PT, R85, R95.reuse, RZ ;  /* 0x0000005f55557210 */ /* 0x080fe40007fbe0ff */
[----:B------:R-:W-:Y:S01]  /*13e50*/  STL [R1+0xcc], R101 ;  /* 0x0000cc6501007387 */ /* 0x000fe20000100800 */
[-C--:B------:R-:W-:Y:S02]  /*13e60*/  IADD3 R62, P3, PT, R62, R95.reuse, RZ ;  /* 0x0000005f3e3e7210 */ /* 0x080fe40007f7e0ff */
[----:B------:R-:W-:Y:S01]  /*13e70*/  IADD3 R19, P1, PT, R19, R95, RZ ;  /* 0x0000005f13137210 */ /* 0x000fe20007f3e0ff */
[----:B------:R0:W-:Y:S04]  /*13e80*/  STL [R1+0xe0], R100 ;  /* 0x0000e06401007387 */ /* 0x0001e80000100800 */
[----:B------:R-:W-:Y:S01]  /*13e90*/  STL [R1+0xc4], R99 ;  /* 0x0000c46301007387 */ /* 0x000fe20000100800 */
[----:B------:R-:W-:-:S03]  /*13ea0*/  IMAD.X R23, R23, 0x1, R94, P6 ;  /* 0x0000000117177824 */ /* 0x000fc600030e065e */
[----:B------:R-:W-:Y:S01]  /*13eb0*/  STL [R1+0xd8], R98 ;  /* 0x0000d86201007387 */ /* 0x000fe20000100800 */
[----:B------:R-:W-:-:S03]  /*13ec0*/  IMAD.X R86, R86, 0x1, R94, P5 ;  /* 0x0000000156567824 */ /* 0x000fc600028e065e */
[----:B------:R-:W-:Y:S01]  /*13ed0*/  STL [R1+0xd0], R97 ;  /* 0x0000d06101007387 */ /* 0x000fe20000100800 */
[--C-:B------:R-:W-:Y:S01]  /*13ee0*/  IMAD.X R64, R64, 0x1, R94.reuse, P3 ;  /* 0x0000000140407824 */ /* 0x100fe200018e065e */
[----:B0-----:R-:W0:Y:S01]  /*13ef0*/  S2R R100, SR_TID.X ;  /* 0x0000000000647919 */ /* 0x001e220000002100 */
[--C-:B------:R-:W-:Y:S01]  /*13f00*/  IMAD.X R20, R20, 0x1, R94.reuse, P1 ;  /* 0x0000000114147824 */ /* 0x100fe200008e065e */
[-C--:B------:R-:W-:Y:S01]  /*13f10*/  IADD3 R83, P6, PT, R83, R95.reuse, RZ ;  /* 0x0000005f53537210 */ /* 0x080fe20007fde0ff */
[----:B------:R1:W-:Y:S01]  /*13f20*/  STL [R1+0xc8], R96 ;  /* 0x0000c86001007387 */ /* 0x0003e20000100800 */
[-C--:B------:R-:W-:Y:S02]  /*13f30*/  IADD3 R61, P5, PT, R61, R95.reuse, RZ ;  /* 0x0000005f3d3d7210 */ /* 0x080fe40007fbe0ff */
[-C--:B------:R-:W-:Y:S02]  /*13f40*/  IADD3 R38, P3, PT, R38, R95.reuse, RZ ;  /* 0x0000005f26267210 */ /* 0x080fe40007f7e0ff */
[----:B------:R-:W-:Y:S01]  /*13f50*/  IADD3 R81, P1, PT, R81, R95, RZ ;  /* 0x0000005f51517210 */ /* 0x000fe20007f3e0ff */
[----:B------:R-:W-:-:S02]  /*13f60*/  IMAD.X R32, R32, 0x1, R94, P4 ;  /* 0x0000000120207824 */ /* 0x000fc400020e065e */
[----:B-1----:R-:W-:Y:S02]  /*13f70*/  IMAD.U32 R96, RZ, RZ, UR5 ;  /* 0x00000005ff607e24 */ /* 0x002fe4000f8e00ff */
[--C-:B------:R-:W-:Y:S02]  /*13f80*/  IMAD.X R84, R84, 0x1, R94.reuse, P6 ;  /* 0x0000000154547824 */ /* 0x100fe400030e065e */
[----:B------:R-:W1:Y:S01]  /*13f90*/  SYNCS.PHASECHK.TRANS64.TRYWAIT P4, [UR8], R96 ;  /* 0x00000060ff0075a7 */ /* 0x000e620008081108 */
[--C-:B------:R-:W-:Y:S01]  /*13fa0*/  IMAD.X R63, R63, 0x1, R94.reuse, P5 ;  /* 0x000000013f3f7824 */ /* 0x100fe200028e065e */
[-C--:B------:R-:W-:Y:S01]  /*13fb0*/  IADD3 R58, P6, PT, R58, R95.reuse, RZ ;  /* 0x0000005f3a3a7210 */ /* 0x080fe20007fde0ff */
[--C-:B------:R-:W-:Y:S01]  /*13fc0*/  IMAD.X R40, R40, 0x1, R94.reuse, P3 ;  /* 0x0000000128287824 */ /* 0x100fe200018e065e */
[-C--:B------:R-:W-:Y:S01]  /*13fd0*/  IADD3 R37, P5, PT, R37, R95.reuse, RZ ;  /* 0x0000005f25257210 */ /* 0x080fe20007fbe0ff */
[----:B------:R-:W-:Y:S01]  /*13fe0*/  IMAD.X R82, R82, 0x1, R94, P1 ;  /* 0x0000000152527824 */ /* 0x000fe200008e065e */
[----:B------:R-:W-:-:S02]  /*13ff0*/  IADD3 R15, P3, PT, R15, R95, RZ ;  /* 0x0000005f0f0f7210 */ /* 0x000fc40007f7e0ff */
        /* <DEDUP_REMOVED lines=25> */
[----:B------:R-:W-:Y:S01]  /*14190*/  IMAD.X R74, R74, 0x1, R94, P6 ;  /* 0x000000014a4a7824 */ /* 0x000fe200030e065e */
[----:B0-----:R-:W-:Y:S01]  /*141a0*/  SHF.R.U32.HI R97, RZ, 0x7, R100 ;  /* 0x00000007ff617819 */ /* 0x001fe20000011664 */
[----:B------:R-:W-:Y:S01]  /*141b0*/  IMAD.X R52, R52, 0x1, R94, P5 ;  /* 0x0000000134347824 */ /* 0x000fe200028e065e */
[----:B------:R-:W-:Y:S01]  /*141c0*/  SHF.R.U32.HI R98, RZ, 0x7, R100 ;  /* 0x00000007ff627819 */ /* 0x000fe20000011664 */
[----:B------:R-:W-:Y:S01]  /*141d0*/  IMAD.X R31, R31, 0x1, R94, P3 ;  /* 0x000000011f1f7824 */ /* 0x000fe200018e065e */
[----:B------:R-:W-:Y:S01]  /*141e0*/  SHF.R.U32.HI R99, RZ, 0x7, R100 ;  /* 0x00000007ff637819 */ /* 0x000fe20000011664 */
[----:B------:R-:W-:Y:S01]  /*141f0*/  IMAD.X R8, R8, 0x1, R94, P1 ;  /* 0x0000000108087824 */ /* 0x000fe200008e065e */
[----:B------:R-:W-:-:S02]  /*14200*/  IADD3 R71, P6, PT, R71, R95, RZ ;  /* 0x0000005f47477210 */ /* 0x000fc40007fde0ff */
[-C--:B------:R-:W-:Y:S02]  /*14210*/  IADD3 R49, P5, PT, R49, R95.reuse, RZ ;  /* 0x0000005f31317210 */ /* 0x080fe40007fbe0ff */
[-C--:B------:R-:W-:Y:S02]  /*14220*/  IADD3 R26, P3, PT, R26, R95.reuse, RZ ;  /* 0x0000005f1a1a7210 */ /* 0x080fe40007f7e0ff */
[-C--:B------:R-:W-:Y:S02]  /*14230*/  IADD3 R5, P1, PT, R5, R95.reuse, RZ ;  /* 0x0000005f05057210 */ /* 0x080fe40007f3e0ff */
[----:B------:R-:W-:Y:S01]  /*14240*/  SHF.R.U32.HI R100, RZ, 0x7, R100 ;  /* 0x00000007ff647819 */ /* 0x000fe20000011664 */
[--C-:B------:R-:W-:Y:S01]  /*14250*/  IMAD.X R72, R72, 0x1, R94.reuse, P6 ;  /* 0x0000000148487824 */ /* 0x100fe200030e065e */
[----:B------:R-:W-:Y:S01]  /*14260*/  SGXT.U32 R98, R98, 0x1 ;  /* 0x000000016262781a */ /* 0x000fe20000000000 */
[--C-:B------:R-:W-:Y:S01]  /*14270*/  IMAD.X R51, R51, 0x1, R94.reuse, P5 ;  /* 0x0000000133337824 */ /* 0x100fe200028e065e */
[----:B------:R-:W-:Y:S01]  /*14280*/  SGXT.U32 R99, R99, 0x1 ;  /* 0x000000016363781a */ /* 0x000fe20000000000 */
[--C-:B------:R-:W-:Y:S01]  /*14290*/  IMAD.X R28, R28, 0x1, R94.reuse, P3 ;  /* 0x000000011c1c7824 */ /* 0x100fe200018e065e */
[----:B------:R-:W-:Y:S01]  /*142a0*/  SGXT.U32 R100, R100, 0x1 ;  /* 0x000000016464781a */ /* 0x000fe20000000000 */
[----:B------:R-:W-:Y:S01]  /*142b0*/  IMAD.X R7, R7, 0x1, R94, P1 ;  /* 0x0000000107077824 */ /* 0x000fe200008e065e */
[-C--:B------:R-:W-:Y:S01]  /*142c0*/  IADD3 R69, P6, PT, R69, R95.reuse, RZ ;  /* 0x0000005f45457210 */ /* 0x080fe20007fde0ff */
[----:B------:R-:W-:Y:S01]  /*142d0*/  UIMAD UR5, UR4, -0x80, UR23 ;  /* 0xffffff80040578a4 */ /* 0x000fe2000f8e0217 */
[----:B------:R-:W-:-:S02]  /*142e0*/  IADD3 R47, P5, PT, R47, R95, RZ ;  /* 0x0000005f2f2f7210 */ /* 0x000fc40007fbe0ff */
[-C--:B------:R-:W-:Y:S02]  /*142f0*/  IADD3 R25, P3, PT, R25, R95.reuse, RZ ;  /* 0x0000005f19197210 */ /* 0x080fe40007f7e0ff */
[----:B------:R-:W-:Y:S02]  /*14300*/  IADD3 R3, P1, PT, R3, R95, RZ ;  /* 0x0000005f03037210 */ /* 0x000fe40007f3e0ff */
[----:B------:R-:W-:Y:S02]  /*14310*/  SGXT.U32 R97, R97, 0x1 ;  /* 0x000000016161781a */ /* 0x000fe40000000000 */
[----:B------:R-:W-:Y:S02]  /*14320*/  LOP3.LUT R100, R100, 0x2, RZ, 0xfc, !PT ;  /* 0x0000000264647812 */ /* 0x000fe400078efcff */
[----:B------:R-:W-:Y:S02]  /*14330*/  LOP3.LUT R99, R99, 0x4, RZ, 0xfc, !PT ;  /* 0x0000000463637812 */ /* 0x000fe400078efcff */
[----:B------:R-:W-:Y:S01]  /*14340*/  LOP3.LUT R98, R98, 0x6, RZ, 0xfc, !PT ;  /* 0x0000000662627812 */ /* 0x000fe200078efcff */
[--C-:B------:R-:W-:Y:S01]  /*14350*/  IMAD.X R70, R70, 0x1, R94.reuse, P6 ;  /* 0x0000000146467824 */ /* 0x100fe200030e065e */
[----:B------:R-:W-:Y:S01]  /*14360*/  ISETP.GE.AND P6, PT, R97, UR5, PT ;  /* 0x0000000561007c0c */ /* 0x000fe2000bfc6270 */
[--C-:B------:R-:W-:Y:S01]  /*14370*/  IMAD.X R48, R48, 0x1, R94.reuse, P5 ;  /* 0x0000000130307824 */ /* 0x100fe200028e065e */
[----:B------:R-:W-:Y:S01]  /*14380*/  ISETP.GE.AND P5, PT, R100, UR5, PT ;  /* 0x0000000564007c0c */ /* 0x000fe2000bfa6270 */
[--C-:B------:R-:W-:Y:S01]  /*14390*/  IMAD.X R27, R27, 0x1, R94.reuse, P3 ;  /* 0x000000011b1b7824 */ /* 0x100fe200018e065e */
[----:B------:R-:W-:Y:S01]  /*143a0*/  ISETP.GE.AND P3, PT, R99, UR5, PT ;  /* 0x0000000563007c0c */ /* 0x000fe2000bf66270 */
[----:B------:R-:W-:Y:S01]  /*143b0*/  IMAD.X R4, R4, 0x1, R94, P1 ;  /* 0x0000000104047824 */ /* 0x000fe200008e065e */
[----:B------:R-:W-:-:S02]  /*143c0*/  ISETP.GE.AND P1, PT, R98, UR5, PT ;  /* 0x0000000562007c0c */ /* 0x000fc4000bf26270 */
[----:B------:R-:W-:Y:S01]  /*143d0*/  PRMT R168, RZ, 0x7610, R168 ;  /* 0x00007610ffa87816 */ /* 0x000fe200000000a8 */
[----:B-1----:R-:W-:Y:S10]  /*143e0*/  @!P4 BRA `(.L_x_8) ;  /* 0x000000a80000c947 */ /* 0x002ff40003800000 */
.L_x_16:
[----:B------:R-:W0:Y:S01]  /*143f0*/  S2R R101, SR_TID.X ;  /* 0x0000000000657919 */ /* 0x000e220000002100 */
[----:B------:R-:W-:Y:S02]  /*14400*/  @!P6 IMAD.MOV.U32 R96, RZ, RZ, R3 ;  /* 0x000000ffff60e224 */ /* 0x000fe400078e0003 */
[----:B------:R-:W-:Y:S01]  /*14410*/  @!P6 IMAD.MOV.U32 R97, RZ, RZ, R4 ;  /* 0x000000ffff61e224 */ /* 0x000fe200078e0004 */
[----:B------:R-:W1:Y:S01]  /*14420*/  S2R R102, SR_TID.X ;  /* 0x0000000000667919 */ /* 0x000e620000002100 */
[----:B------:R-:W-:-:S03]  /*14430*/  PRMT R118, RZ, 0x7610, R118 ;  /* 0x00007610ff767816 */ /* 0x000fc60000000076 */
[----:B------:R2:W3:Y:S01]  /*14440*/  @!P6 LDG.E.U16 R168, desc[UR24][R96.64] ;  /* 0x0000001860a8e981 */ /* 0x0004e2000c1e1500 */
[----:B------:R-:W-:-:S03]  /*14450*/  PRMT R109, RZ, 0x7610, R109 ;  /* 0x00007610ff6d7816 */ /* 0x000fc6000000006d */
[----:B------:R4:W-:Y:S01]  /*14460*/  STL [R1+0x5d4], R0 ;  /* 0x0005d40001007387 */ /* 0x0009e20000100800 */
[--C-:B0-----:R-:W-:Y:S02]  /*14470*/  SHF.R.U32.HI R100, RZ, 0x7, R101.reuse ;  /* 0x00000007ff647819 */ /* 0x101fe40000011665 */
[----:B------:R-:W-:-:S04]  /*14480*/  SHF.R.U32.HI R101, RZ, 0x7, R101 ;  /* 0x00000007ff657819 */ /* 0x000fc80000011665 */
[----:B------:R-:W-:-:S04]  /*14490*/  SGXT.U32 R101, R101, 0x1 ;  /* 0x000000016565781a */ /* 0x000fc80000000000 */
[----:B------:R-:W-:Y:S01]  /*144a0*/  LOP3.LUT R101, R101, 0x8, RZ, 0xfc, !PT ;  /* 0x0000000865657812 */ /* 0x000fe200078efcff */
[----:B--2---:R-:W-:-:S03]  /*144b0*/  @!P5 IMAD.MOV.U32 R96, RZ, RZ, R25 ;  /* 0x000000ffff60d224 */ /* 0x004fc600078e0019 */
[----:B------:R-:W-:Y:S01]  /*144c0*/  ISETP.GE.AND P6, PT, R101, UR5, PT ;  /* 0x0000000565007c0c */ /* 0x000fe2000bfc6270 */
[----:B------:R-:W-:Y:S01]  /*144d0*/  @!P5 IMAD.MOV.U32 R97, RZ, RZ, R27 ;  /* 0x000000ffff61d224 */ /* 0x000fe200078e001b */
[----:B-1----:R-:W-:-:S04]  /*144e0*/  SHF.R.U32.HI R101, RZ, 0x7, R102 ;  /* 0x00000007ff657819 */ /* 0x002fc80000011666 */
[----:B------:R-:W-:Y:S01]  /*144f0*/  SGXT.U32 R101, R101, 0x1 ;  /* 0x000000016565781a */ /* 0x000fe20000000000 */
[----:B------:R0:W2:Y:S03]  /*14500*/  @!P5 LDG.E.U16 R118, desc[UR24][R96.64] ;  /* 0x000000186076d981 */ /* 0x0000a6000c1e1500 */
[----:B------:R-:W-:Y:S01]  /*14510*/  LOP3.LUT R101, R101, 0xe, RZ, 0xfc, !PT ;  /* 0x0000000e65657812 */ /* 0x000fe200078efcff */
[----:B0-----:R-:W-:Y:S02]  /*14520*/  @!P3 IMAD.MOV.U32 R96, RZ, RZ, R47 ;  /* 0x000000ffff60b224 */ /* 0x001fe400078e002f */
[----:B------:R-:W-:-:S05]  /*14530*/  @!P3 IMAD.MOV.U32 R97, RZ, RZ, R48 ;  /* 0x000000ffff61b224 */ /* 0x000fca00078e0030 */
[----:B------:R0:W2:Y:S01]  /*14540*/  @!P3 LDG.E.U16 R109, desc[UR24][R96.64] ;  /* 0x00000018606db981 */ /* 0x0000a2000c1e1500 */
[----:B------:R-:W-:Y:S02]  /*14550*/  ISETP.GE.AND P3, PT, R101, UR5, PT ;  /* 0x0000000565007c0c */ /* 0x000fe4000bf66270 */
[----:B------:R-:W1:Y:S01]  /*14560*/  S2R R101, SR_TID.X ;  /* 0x0000000000657919 */ /* 0x000e620000002100 */
[----:B------:R-:W-:-:S04]  /*14570*/  SGXT.U32 R100, R100, 0x1 ;  /* 0x000000016464781a */ /* 0x000fc80000000000 */
[----:B------:R-:W-:-:S04]  /*14580*/  LOP3.LUT R100, R100, 0xa, RZ, 0xfc, !PT ;  /* 0x0000000a64647812 */ /* 0x000fc800078efcff */
[----:B------:R-:W-:Y:S02]  /*14590*/  ISETP.GE.AND P4, PT, R100, UR5, PT ;  /* 0x0000000564007c0c */ /* 0x000fe4000bf86270 */
[----:B------:R-:W-:Y:S01]  /*145a0*/  SHF.R.U32.HI R100, RZ, 0x7, R102 ;  /* 0x00000007ff647819 */ /* 0x000fe20000011666 */
[----:B0-----:R-:W-:Y:S01]  /*145b0*/  @!P1 IMAD.MOV.U32 R96, RZ, RZ, R69 ;  /* 0x000000ffff609224 */ /* 0x001fe200078e0045 */
[----:B------:R-:W-:Y:S02]  /*145c0*/  PRMT R99, RZ, 0x7610, R99 ;  /* 0x00007610ff637816 */ /* 0x000fe40000000063 */
[----:B------:R-:W-:Y:S01]  /*145d0*/  SGXT.U32 R100, R100, 0x1 ;  /* 0x000000016464781a */ /* 0x000fe20000000000 */
[----:B------:R-:W-:-:S03]  /*145e0*/  @!P1 IMAD.MOV.U32 R97, RZ, RZ, R70 ;  /* 0x000000ffff619224 */ /* 0x000fc600078e0046 */
[----:B------:R-:W-:Y:S02]  /*145f0*/  LOP3.LUT R100, R100, 0x10, RZ, 0xfc, !PT ;  /* 0x0000001064647812 */ /* 0x000fe400078efcff */
[----:B------:R0:W2:Y:S01]  /*14600*/  @!P1 LDG.E.U16 R99, desc[UR24][R96.64] ;  /* 0x0000001860639981 */ /* 0x0000a2000c1e1500 */
[----:B------:R-:W-:Y:S02]  /*14610*/  PRMT R125, RZ, 0x7610, R125 ;  /* 0x00007610ff7d7816 */ /* 0x000fe4000000007d */
[----:B------:R-:W-:Y:S02]  /*14620*/  ISETP.GE.AND P1, PT, R100, UR5, PT ;  /* 0x0000000564007c0c */ /* 0x000fe4000bf26270 */
[----:B------:R-:W-:Y:S01]  /*14630*/  PRMT R117, RZ, 0x7610, R117 ;  /* 0x00007610ff757816 */ /* 0x000fe20000000075 */
[----:B0-----:R-:W-:Y:S01]  /*14640*/  @!P6 IMAD.MOV.U32 R96, RZ, RZ, R5 ;  /* 0x000000ffff60e224 */ /* 0x001fe200078e0005 */
[----:B-1----:R-:W-:Y:S01]  /*14650*/  SHF.R.U32.HI R100, RZ, 0x7, R101 ;  /* 0x00000007ff647819 */ /* 0x002fe20000011665 */
[----:B------:R-:W-:-:S03]  /*14660*/  @!P6 IMAD.MOV.U32 R97, RZ, RZ, R7 ;  /* 0x000000ffff61e224 */ /* 0x000fc600078e0007 */
[----:B------:R-:W-:Y:S02]  /*14670*/  SGXT.U32 R100, R100, 0x1 ;  /* 0x000000016464781a */ /* 0x000fe40000000000 */
[----:B------:R0:W2:Y:S02]  /*14680*/  @!P6 LDG.E.U16 R125, desc[UR24][R96.64] ;  /* 0x00000018607de981 */ /* 0x0000a4000c1e1500 */
[----:B------:R-:W-:Y:S01]  /*14690*/  LOP3.LUT R100, R100, 0x14, RZ, 0xfc, !PT ;  /* 0x0000001464647812 */ /* 0x000fe200078efcff */
[----:B0-----:R-:W-:Y:S02]  /*146a0*/  @!P4 IMAD.MOV.U32 R96, RZ, RZ, R26 ;  /* 0x000000ffff60c224 */ /* 0x001fe400078e001a */
[----:B------:R-:W-:-:S05]  /*146b0*/  @!P4 IMAD.MOV.U32 R97, RZ, RZ, R28 ;  /* 0x000000ffff61c224 */ /* 0x000fca00078e001c */
[----:B------:R0:W2:Y:S01]  /*146c0*/  @!P4 LDG.E.U16 R117, desc[UR24][R96.64] ;  /* 0x000000186075c981 */ /* 0x0000a2000c1e1500 */
[----:B------:R-:W-:Y:S02]  /*146d0*/  ISETP.GE.AND P4, PT, R100, UR5, PT ;  /* 0x0000000564007c0c */ /* 0x000fe4000bf86270 */
[----:B------:R-:W4:Y:S01]  /*146e0*/  S2R R100, SR_TID.X ;  /* 0x0000000000647919 */ /* 0x000f220000002100 */
[----:B------:R-:W-:-:S04]  /*146f0*/  SHF.R.U32.HI R102, RZ, 0x7, R102 ;  /* 0x00000007ff667819 */ /* 0x000fc80000011666 */
[----:B------:R-:W-:-:S04]  /*14700*/  SGXT.U32 R102, R102, 0x1 ;  /* 0x000000016666781a */ /* 0x000fc80000000000 */
[----:B------:R-:W-:-:S04]  /*14710*/  LOP3.LUT R102, R102, 0xc, RZ, 0xfc, !PT ;  /* 0x0000000c66667812 */ /* 0x000fc800078efcff */
[----:B------:R-:W-:Y:S02]  /*14720*/  ISETP.GE.AND P5, PT, R102, UR5, PT ;  /* 0x0000000566007c0c */ /* 0x000fe4000bfa6270 */
[----:B------:R-:W-:Y:S02]  /*14730*/  PRMT R108, RZ, 0x7610, R108 ;  /* 0x00007610ff6c7816 */ /* 0x000fe4000000006c */
[--C-:B----4-:R-:W-:Y:S02]  /*14740*/  SHF.R.U32.HI R0, RZ, 0x7, R100.reuse ;  /* 0x00000007ff007819 */ /* 0x110fe40000011664 */
[--C-:B------:R-:W-:Y:S02]  /*14750*/  SHF.R.U32.HI R2, RZ, 0x7, R100.reuse ;  /* 0x00000007ff027819 */ /* 0x100fe40000011664 */
[----:B------:R-:W-:-:S05]  /*14760*/  SHF.R.U32.HI R100, RZ, 0x7, R100 ;  /* 0x00000007ff647819 */ /* 0x000fca0000011664 */
[----:B0-----:R-:W-:Y:S01]  /*14770*/  @!P5 IMAD.MOV.U32 R96, RZ, RZ, R49 ;  /* 0x000000ffff60d224 */ /* 0x001fe200078e0031 */
[----:B------:R-:W-:Y:S01]  /*14780*/  SGXT.U32 R100, R100, 0x1 ;  /* 0x000000016464781a */ /* 0x000fe20000000000 */
[----:B------:R-:W-:-:S03]  /*14790*/  @!P5 IMAD.MOV.U32 R97, RZ, RZ, R51 ;  /* 0x000000ffff61d224 */ /* 0x000fc600078e0033 */
[----:B------:R-:W-:Y:S02]  /*147a0*/  LOP3.LUT R100, R100, 0x16, RZ, 0xfc, !PT ;  /* 0x0000001664647812 */ /* 0x000fe400078efcff */
[----:B------:R0:W4:Y:S02]  /*147b0*/  @!P5 LDG.E.U16 R108, desc[UR24][R96.64] ;  /* 0x00000018606cd981 */ /* 0x000124000c1e1500 */
[----:B------:R-:W-:Y:S02]  /*147c0*/  ISETP.GE.AND P5, PT, R100, UR5, PT ;  /* 0x0000000564007c0c */ /* 0x000fe4000bfa6270 */
[----:B------:R-:W1:Y:S01]  /*147d0*/  S2R R100, SR_TID.X ;  /* 0x0000000000647919 */ /* 0x000e620000002100 */
[----:B------:R-:W-:-:S04]  /*147e0*/  SHF.R.U32.HI R101, RZ, 0x7, R101 ;  /* 0x00000007ff657819 */ /* 0x000fc80000011665 */
[----:B------:R-:W-:Y:S01]  /*147f0*/  SGXT.U32 R101, R101, 0x1 ;  /* 0x000000016565781a */ /* 0x000fe20000000000 */
[----:B------:R-:W1:Y:S03]  /*14800*/  S2R R102, SR_TID.X ;  /* 0x0000000000667919 */ /* 0x000e660000002100 */
[----:B------:R-:W-:Y:S01]  /*14810*/  LOP3.LUT R101, R101, 0x12, RZ, 0xfc, !PT ;  /* 0x0000001265657812 */ /* 0x000fe200078efcff */
[----:B0-----:R-:W-:Y:S01]  /*14820*/  @!P3 IMAD.MOV.U32 R96, RZ, RZ, R71 ;  /* 0x000000ffff60b224 */ /* 0x001fe200078e0047 */
[----:B------:R-:W-:Y:S01]  /*14830*/  PRMT R98, RZ, 0x7610, R98 ;  /* 0x00007610ff627816 */ /* 0x000fe20000000062 */
[----:B------:R-:W-:Y:S01]  /*14840*/  @!P3 IMAD.MOV.U32 R97, RZ, RZ, R72 ;  /* 0x000000ffff61b224 */ /* 0x000fe200078e0048 */
[----:B------:R-:W-:Y:S02]  /*14850*/  ISETP.GE.AND P6, PT, R101, UR5, PT ;  /* 0x0000000565007c0c */ /* 0x000fe4000bfc6270 */
[----:B------:R-:W-:-:S02]  /*14860*/  SGXT.U32 R0, R0, 0x1 ;  /* 0x000000010000781a */ /* 0x000fc40000000000 */
[----:B------:R-:W-:Y:S01]  /*14870*/  SGXT.U32 R2, R2, 0x1 ;  /* 0x000000010202781a */ /* 0x000fe20000000000 */
[----:B------:R0:W2:Y:S01]  /*14880*/  @!P3 LDG.E.U16 R98, desc[UR24][R96.64] ;  /* 0x000000186062b981 */ /* 0x0000a2000c1e1500 */
[----:B------:R-:W-:Y:S02]  /*14890*/  PRMT R124, RZ, 0x7610, R124 ;  /* 0x00007610ff7c7816 */ /* 0x000fe4000000007c */
[----:B------:R-:W-:Y:S02]  /*148a0*/  LOP3.LUT R2, R2, 0x18, RZ, 0xfc, !PT ;  /* 0x0000001802027812 */ /* 0x000fe400078efcff */
[----:B------:R-:W-:Y:S01]  /*148b0*/  LOP3.LUT R0, R0, 0x1a, RZ, 0xfc, !PT ;  /* 0x0000001a00007812 */ /* 0x000fe200078efcff */
[----:B0-----:R-:W-:Y:S02]  /*148c0*/  @!P1 IMAD.MOV.U32 R96, RZ, RZ, R6 ;  /* 0x000000ffff609224 */ /* 0x001fe400078e0006 */
[----:B------:R-:W-:Y:S01]  /*148d0*/  @!P1 IMAD.MOV.U32 R97, RZ, RZ, R8 ;  /* 0x000000ffff619224 */ /* 0x000fe200078e0008 */
[----:B------:R-:W-:-:S02]  /*148e0*/  PRMT R116, RZ, 0x7610, R116 ;  /* 0x00007610ff747816 */ /* 0x000fc40000000074 */
[----:B------:R-:W-:Y:S02]  /*148f0*/  ISETP.GE.AND P3, PT, R2, UR5, PT ;  /* 0x0000000502007c0c */ /* 0x000fe4000bf66270 */
[----:B------:R0:W2:Y:S01]  /*14900*/  @!P1 LDG.E.U16 R124, desc[UR24][R96.64] ;  /* 0x00000018607c9981 */ /* 0x0000a2000c1e1500 */
[----:B------:R-:W-:Y:S02]  /*14910*/  ISETP.GE.AND P1, PT, R0, UR5, PT ;  /* 0x0000000500007c0c */ /* 0x000fe4000bf26270 */
[--C-:B-1----:R-:W-:Y:S02]  /*14920*/  SHF.R.U32.HI R0, RZ, 0x7, R100.reuse ;  /* 0x00000007ff007819 */ /* 0x102fe40000011664 */
[----:B------:R-:W-:Y:S01]  /*14930*/  SHF.R.U32.HI R2, RZ, 0x7, R100 ;  /* 0x00000007ff027819 */ /* 0x000fe20000011664 */
[----:B0-----:R-:W-:Y:S02]  /*14940*/  @!P6 IMAD.MOV.U32 R96, RZ, RZ, R29 ;  /* 0x000000ffff60e224 */ /* 0x001fe400078e001d */
[----:B------:R-:W-:Y:S01]  /*14950*/  @!P6 IMAD.MOV.U32 R97, RZ, RZ, R31 ;  /* 0x000000ffff61e224 */ /* 0x000fe200078e001f */
[----:B------:R-:W-:-:S02]  /*14960*/  SGXT.U32 R0, R0, 0x1 ;  /* 0x000000010000781a */ /* 0x000fc40000000000 */
[----:B------:R-:W-:Y:S02]  /*14970*/  SGXT.U32 R2, R2, 0x1 ;  /* 0x000000010202781a */ /* 0x000fe40000000000 */
[----:B------:R-:W-:Y:S01]  /*14980*/  PRMT R107, RZ, 0x7610, R107 ;  /* 0x00007610ff6b7816 */ /* 0x000fe2000000006b */
[----:B------:R0:W2:Y:S01]  /*14990*/  @!P6 LDG.E.U16 R116, desc[UR24][R96.64] ;  /* 0x000000186074e981 */ /* 0x0000a2000c1e1500 */
[----:B------:R-:W-:Y:S02]  /*149a0*/  LOP3.LUT R2, R2, 0x1c, RZ, 0xfc, !PT ;  /* 0x0000001c02027812 */ /* 0x000fe400078efcff */
[----:B------:R-:W-:Y:S01]  /*149b0*/  LOP3.LUT R0, R0, 0x1e, RZ, 0xfc, !PT ;  /* 0x0000001e00007812 */ /* 0x000fe200078efcff */
[----:B0-----:R-:W-:Y:S02]  /*149c0*/  @!P4 IMAD.MOV.U32 R96, RZ, RZ, R50 ;  /* 0x000000ffff60c224 */ /* 0x001fe400078e0032 */
[----:B------:R-:W-:Y:S01]  /*149d0*/  @!P4 IMAD.MOV.U32 R97, RZ, RZ, R52 ;  /* 0x000000ffff61c224 */ /* 0x000fe200078e0034 */
[----:B------:R-:W-:-:S02]  /*149e0*/  ISETP.GE.AND P6, PT, R2, UR5, PT ;  /* 0x0000000502007c0c */ /* 0x000fc4000bfc6270 */
[--C-:B------:R-:W-:Y:S02]  /*149f0*/  SHF.R.U32.HI R2, RZ, 0x7, R102.reuse ;  /* 0x00000007ff027819 */ /* 0x100fe40000011666 */
[----:B------:R0:W2:Y:S01]  /*14a00*/  @!P4 LDG.E.U16 R107, desc[UR24][R96.64] ;  /* 0x00000018606bc981 */ /* 0x0000a2000c1e1500 */
[----:B------:R-:W-:Y:S02]  /*14a10*/  ISETP.GE.AND P4, PT, R0, UR5, PT ;  /* 0x0000000500007c0c */ /* 0x000fe4000bf86270 */
[--C-:B------:R-:W-:Y:S02]  /*14a20*/  SHF.R.U32.HI R0, RZ, 0x7, R102.reuse ;  /* 0x00000007ff007819 */ /* 0x100fe40000011666 */
[----:B------:R-:W-:Y:S01]  /*14a30*/  SHF.R.U32.HI R102, RZ, 0x7, R102 ;  /* 0x00000007ff667819 */ /* 0x000fe20000011666 */
[----:B------:R-:W-:-:S03]  /*14a40*/  @!P5 IMAD.MOV.U32 R100, RZ, RZ, R73 ;  /* 0x000000ffff64d224 */ /* 0x000fc600078e0049 */
[----:B------:R-:W-:Y:S01]  /*14a50*/  SGXT.U32 R102, R102, 0x1 ;  /* 0x000000016666781a */ /* 0x000fe20000000000 */
[----:B------:R-:W-:Y:S01]  /*14a60*/  @!P5 IMAD.MOV.U32 R101, RZ, RZ, R74 ;  /* 0x000000ffff65d224 */ /* 0x000fe200078e004a */
[----:B0-----:R-:W-:Y:S02]  /*14a70*/  PRMT R97, RZ, 0x7610, R97 ;  /* 0x00007610ff617816 */ /* 0x001fe40000000061 */
[----:B------:R-:W-:-:S04]  /*14a80*/  LOP3.LUT R102, R102, 0x20, RZ, 0xfc, !PT ;  /* 0x0000002066667812 */ /* 0x000fc800078efcff */
[----:B------:R0:W2:Y:S01]  /*14a90*/  @!P5 LDG.E.U16 R97, desc[UR24][R100.64] ;  /* 0x000000186461d981 */ /* 0x0000a2000c1e1500 */
[----:B------:R-:W-:Y:S02]  /*14aa0*/  ISETP.GE.AND P5, PT, R102, UR5, PT ;  /* 0x0000000566007c0c */ /* 0x000fe4000bfa6270 */
[----:B------:R-:W1:Y:S01]  /*14ab0*/  S2R R102, SR_TID.X ;  /* 0x0000000000667919 */ /* 0x000e620000002100 */
[----:B------:R-:W-:Y:S01]  /*14ac0*/  PRMT R123, RZ, 0x7610, R123 ;  /* 0x00007610ff7b7816 */ /* 0x000fe2000000007b */
[----:B0-----:R-:W-:Y:S02]  /*14ad0*/  @!P3 IMAD.MOV.U32 R100, RZ, RZ, R9 ;  /* 0x000000ffff64b224 */ /* 0x001fe400078e0009 */
[----:B------:R-:W-:Y:S01]  /*14ae0*/  @!P3 IMAD.MOV.U32 R101, RZ, RZ, R11 ;  /* 0x000000ffff65b224 */ /* 0x000fe200078e000b */
[----:B------:R-:W-:Y:S02]  /*14af0*/  SGXT.U32 R0, R0, 0x1 ;  /* 0x000000010000781a */ /* 0x000fe40000000000 */
[----:B------:R-:W-:-:S02]  /*14b00*/  SGXT.U32 R2, R2, 0x1 ;  /* 0x000000010202781a */ /* 0x000fc40000000000 */
[----:B------:R-:W-:Y:S01]  /*14b10*/  PRMT R115, RZ, 0x7610, R115 ;  /* 0x00007610ff737816 */ /* 0x000fe20000000073 */
[----:B------:R0:W2:Y:S01]  /*14b20*/  @!P3 LDG.E.U16 R123, desc[UR24][R100.64] ;  /* 0x00000018647bb981 */ /* 0x0000a2000c1e1500 */
[----:B------:R-:W-:Y:S02]  /*14b30*/  LOP3.LUT R2, R2, 0x22, RZ, 0xfc, !PT ;  /* 0x0000002202027812 */ /* 0x000fe400078efcff */
[----:B------:R-:W-:Y:S01]  /*14b40*/  LOP3.LUT R0, R0, 0x24, RZ, 0xfc, !PT ;  /* 0x0000002400007812 */ /* 0x000fe200078efcff */
[----:B0-----:R-:W-:Y:S02]  /*14b50*/  @!P1 IMAD.MOV.U32 R100, RZ, RZ, R30 ;  /* 0x000000ffff649224 */ /* 0x001fe400078e001e */
[----:B------:R-:W-:Y:S01]  /*14b60*/  @!P1 IMAD.MOV.U32 R101, RZ, RZ, R32 ;  /* 0x000000ffff659224 */ /* 0x000fe200078e0020 */
[----:B------:R-:W-:Y:S02]  /*14b70*/  PRMT R106, RZ, 0x7610, R106 ;  /* 0x00007610ff6a7816 */ /* 0x000fe4000000006a */
[----:B------:R-:W-:-:S02]  /*14b80*/  ISETP.GE.AND P3, PT, R2, UR5, PT ;  /* 0x0000000502007c0c */ /* 0x000fc4000bf66270 */
[----:B------:R0:W2:Y:S01]  /*14b90*/  @!P1 LDG.E.U16 R115, desc[UR24][R100.64] ;  /* 0x0000001864739981 */ /* 0x0000a2000c1e1500 */
[----:B------:R-:W-:Y:S02]  /*14ba0*/  ISETP.GE.AND P1, PT, R0, UR5, PT ;  /* 0x0000000500007c0c */ /* 0x000fe4000bf26270 */
[--C-:B-1----:R-:W-:Y:S02]  /*14bb0*/  SHF.R.U32.HI R0, RZ, 0x7, R102.reuse ;  /* 0x00000007ff007819 */ /* 0x102fe40000011666 */
[----:B------:R-:W-:Y:S01]  /*14bc0*/  SHF.R.U32.HI R2, RZ, 0x7, R102 ;  /* 0x00000007ff027819 */ /* 0x000fe20000011666 */
        /* <DEDUP_REMOVED lines=10> */
[----:B------:R-:W-:Y:S02]  /*14c70*/  ISETP.GE.AND P6, PT, R2, UR5, PT ;  /* 0x0000000502007c0c */ /* 0x000fe4000bfc6270 */
[----:B------:R-:W-:-:S02]  /*14c80*/  SHF.R.U32.HI R2, RZ, 0x7, R102 ;  /* 0x00000007ff027819 */ /* 0x000fc40000011666 */
[----:B------:R0:W2:Y:S01]  /*14c90*/  @!P4 LDG.E.U16 R96, desc[UR24][R100.64] ;  /* 0x000000186460c981 */ /* 0x0000a2000c1e1500 */
[----:B------:R-:W-:Y:S02]  /*14ca0*/  ISETP.GE.AND P4, PT, R0, UR5, PT ;  /* 0x0000000500007c0c */ /* 0x000fe4000bf86270 */
[--C-:B------:R-:W-:Y:S02]  /*14cb0*/  SHF.R.U32.HI R0, RZ, 0x7, R102.reuse ;  /* 0x00000007ff007819 */ /* 0x100fe40000011666 */
[----:B------:R-:W-:Y:S02]  /*14cc0*/  SHF.R.U32.HI R102, RZ, 0x7, R102 ;  /* 0x00000007ff667819 */ /* 0x000fe40000011666 */
[----:B------:R-:W-:Y:S02]  /*14cd0*/  PRMT R122, RZ, 0x7610, R122 ;  /* 0x00007610ff7a7816 */ /* 0x000fe4000000007a */
[----:B------:R-:W-:Y:S01]  /*14ce0*/  SGXT.U32 R102, R102, 0x1 ;  /* 0x000000016666781a */ /* 0x000fe20000000000 */
[----:B0-----:R-:W-:-:S02]  /*14cf0*/  @!P5 IMAD.MOV.U32 R100, RZ, RZ, R10 ;  /* 0x000000ffff64d224 */ /* 0x001fc400078e000a */
[----:B------:R-:W-:Y:S01]  /*14d00*/  @!P5 IMAD.MOV.U32 R101, RZ, RZ, R12 ;  /* 0x000000ffff65d224 */ /* 0x000fe200078e000c */
[----:B------:R-:W-:-:S04]  /*14d10*/  LOP3.LUT R102, R102, 0x2a, RZ, 0xfc, !PT ;  /* 0x0000002a66667812 */ /* 0x000fc800078efcff */
[----:B------:R0:W2:Y:S01]  /*14d20*/  @!P5 LDG.E.U16 R122, desc[UR24][R100.64] ;  /* 0x00000018647ad981 */ /* 0x0000a2000c1e1500 */
[----:B------:R-:W-:Y:S02]  /*14d30*/  ISETP.GE.AND P5, PT, R102, UR5, PT ;  /* 0x0000000566007c0c */ /* 0x000fe4000bfa6270 */
[----:B------:R-:W1:Y:S01]  /*14d40*/  S2R R102, SR_TID.X ;  /* 0x0000000000667919 */ /* 0x000e620000002100 */
        /* <DEDUP_REMOVED lines=30> */
[----:B------:R-:W2:Y:S01]  /*14f30*/  @!P4 LDG.E.U16 R121, desc[UR24][R100.64] ;  /* 0x000000186479c981 */ /* 0x000ea2000c1e1500 */
[----:B------:R-:W-:Y:S02]  /*14f40*/  ISETP.GE.AND P4, PT, R0, UR5, PT ;  /* 0x0000000500007c0c */ /* 0x000fe4000bf86270 */
[--C-:B------:R-:W-:Y:S02]  /*14f50*/  SHF.R.U32.HI R0, RZ, 0x7, R126.reuse ;  /* 0x00000007ff007819 */ /* 0x100fe4000001167e */
[----:B------:R-:W-:Y:S01]  /*14f60*/  SHF.R.U32.HI R126, RZ, 0x7, R126 ;  /* 0x00000007ff7e7819 */ /* 0x000fe2000001167e */
[----:B------:R-:W-:Y:S01]  /*14f70*/  @!P5 IMAD.MOV.U32 R102, RZ, RZ, R34 ;  /* 0x000000ffff66d224 */ /* 0x000fe200078e0022 */
[----:B------:R-:W-:Y:S02]  /*14f80*/  PRMT R113, RZ, 0x7610, R113 ;  /* 0x00007610ff717816 */ /* 0x000fe40000000071 */
[----:B------:R-:W-:Y:S01]  /*14f90*/  SGXT.U32 R126, R126, 0x1 ;  /* 0x000000017e7e781a */ /* 0x000fe20000000000 */
[----:B------:R-:W-:-:S03]  /*14fa0*/  @!P5 IMAD.MOV.U32 R103, RZ, RZ, R36 ;  /* 0x000000ffff67d224 */ /* 0x000fc600078e0024 */
[----:B------:R-:W-:Y:S02]  /*14fb0*/  LOP3.LUT R126, R126, 0x34, RZ, 0xfc, !PT ;  /* 0x000000347e7e7812 */ /* 0x000fe400078efcff */
[----:B------:R0:W2:Y:S02]  /*14fc0*/  @!P5 LDG.E.U16 R113, desc[UR24][R102.64] ;  /* 0x000000186671d981 */ /* 0x0000a4000c1e1500 */
[----:B------:R-:W-:Y:S02]  /*14fd0*/  ISETP.GE.AND P5, PT, R126, UR5, PT ;  /* 0x000000057e007c0c */ /* 0x000fe4000bfa6270 */
[----:B------:R-:W1:Y:S01]  /*14fe0*/  S2R R126, SR_TID.X ;  /* 0x00000000007e7919 */ /* 0x000e620000002100 */
[----:B------:R-:W-:Y:S02]  /*14ff0*/  SGXT.U32 R2, R2, 0x1 ;  /* 0x000000010202781a */ /* 0x000fe40000000000 */
[----:B------:R-:W-:Y:S01]  /*15000*/  PRMT R104, RZ, 0x7610, R104 ;  /* 0x00007610ff687816 */ /* 0x000fe20000000068 */
[----:B0-----:R-:W-:-:S02]  /*15010*/  @!P3 IMAD.MOV.U32 R102, RZ, RZ, R57 ;  /* 0x000000ffff66b224 */ /* 0x001fc400078e0039 */
[----:B------:R-:W-:Y:S01]  /*15020*/  @!P3 IMAD.MOV.U32 R103, RZ, RZ, R59 ;  /* 0x000000ffff67b224 */ /* 0x000fe200078e003b */
[----:B------:R-:W-:Y:S02]  /*15030*/  LOP3.LUT R2, R2, 0x36, RZ, 0xfc, !PT ;  /* 0x0000003602027812 */ /* 0x000fe400078efcff */
[----:B------:R-:W-:Y:S02]  /*15040*/  PRMT R101, RZ, 0x7610, R101 ;  /* 0x00007610ff657816 */ /* 0x000fe40000000065 */
[----:B------:R0:W2:Y:S01]  /*15050*/  @!P3 LDG.E.U16 R104, desc[UR24][R102.64] ;  /* 0x000000186668b981 */ /* 0x0000a2000c1e1500 */
[----:B------:R-:W-:Y:S02]  /*15060*/  ISETP.GE.AND P3, PT, R2, UR5, PT ;  /* 0x0000000502007c0c */ /* 0x000fe4000bf66270 */
[----:B------:R-:W-:Y:S01]  /*15070*/  PRMT R120, RZ, 0x7610, R120 ;  /* 0x00007610ff787816 */ /* 0x000fe20000000078 */
[----:B0-----:R-:W-:Y:S02]  /*15080*/  @!P1 IMAD.MOV.U32 R102, RZ, RZ, R79 ;  /* 0x000000ffff669224 */ /* 0x001fe400078e004f */
[----:B------:R-:W-:-:S05]  /*15090*/  @!P1 IMAD.MOV.U32 R103, RZ, RZ, R80 ;  /* 0x000000ffff679224 */ /* 0x000fca00078e0050 */
[----:B------:R0:W2:Y:S01]  /*150a0*/  @!P1 LDG.E.U16 R101, desc[UR24][R102.64] ;  /* 0x0000001866659981 */ /* 0x0000a2000c1e1500 */
[----:B-1----:R-:W-:-:S04]  /*150b0*/  SHF.R.U32.HI R2, RZ, 0x7, R126 ;  /* 0x00000007ff027819 */ /* 0x002fc8000001167e */
[----:B------:R-:W-:Y:S01]  /*150c0*/  SGXT.U32 R2, R2, 0x1 ;  /* 0x000000010202781a */ /* 0x000fe20000000000 */
[----:B0-----:R-:W-:-:S03]  /*150d0*/  @!P6 IMAD.MOV.U32 R102, RZ, RZ, R15 ;  /* 0x000000ffff66e224 */ /* 0x001fc600078e000f */
[----:B------:R-:W-:Y:S01]  /*150e0*/  LOP3.LUT R2, R2, 0x3a, RZ, 0xfc, !PT ;  /* 0x0000003a02027812 */ /* 0x000fe200078efcff */
[----:B------:R-:W-:-:S05]  /*150f0*/  @!P6 IMAD.MOV.U32 R103, RZ, RZ, R17 ;  /* 0x000000ffff67e224 */ /* 0x000fca00078e0011 */
[----:B------:R0:W2:Y:S01]  /*15100*/  @!P6 LDG.E.U16 R120, desc[UR24][R102.64] ;  /* 0x000000186678e981 */ /* 0x0000a2000c1e1500 */
[----:B------:R-:W-:Y:S02]  /*15110*/  ISETP.GE.AND P6, PT, R2, UR5, PT ;  /* 0x0000000502007c0c */ /* 0x000fe4000bfc6270 */
[----:B------:R-:W1:Y:S01]  /*15120*/  S2R R2, SR_TID.X ;  /* 0x0000000000027919 */ /* 0x000e620000002100 */
[----:B------:R-:W-:-:S04]  /*15130*/  SGXT.U32 R0, R0, 0x1 ;  /* 0x000000010000781a */ /* 0x000fc80000000000 */
[----:B------:R-:W-:Y:S01]  /*15140*/  LOP3.LUT R0, R0, 0x38, RZ, 0xfc, !PT ;  /* 0x0000003800007812 */ /* 0x000fe200078efcff */
[----:B0-----:R-:W-:Y:S01]  /*15150*/  @!P4 IMAD.MOV.U32 R102, RZ, RZ, R37 ;  /* 0x000000ffff66c224 */ /* 0x001fe200078e0025 */
[----:B------:R-:W-:Y:S01]  /*15160*/  PRMT R112, RZ, 0x7610, R112 ;  /* 0x00007610ff707816 */ /* 0x000fe20000000070 */
[----:B------:R-:W-:Y:S01]  /*15170*/  @!P4 IMAD.MOV.U32 R103, RZ, RZ, R39 ;  /* 0x000000ffff67c224 */ /* 0x000fe200078e0027 */
[----:B------:R-:W-:Y:S02]  /*15180*/  ISETP.GE.AND P1, PT, R0, UR5, PT ;  /* 0x0000000500007c0c */ /* 0x000fe4000bf26270 */
[----:B------:R-:W-:Y:S02]  /*15190*/  SHF.R.U32.HI R0, RZ, 0x7, R126 ;  /* 0x00000007ff007819 */ /* 0x000fe4000001167e */
[----:B------:R0:W2:Y:S02]  /*151a0*/  @!P4 LDG.E.U16 R112, desc[UR24][R102.64] ;  /* 0x000000186670c981 */ /* 0x0000a4000c1e1500 */
[----:B------:R-:W-:Y:S01]  /*151b0*/  SGXT.U32 R0, R0, 0x1 ;  /* 0x000000010000781a */ /* 0x000fe20000000000 */
[----:B------:R-:W-:-:S02]  /*151c0*/  @!P5 IMAD.MOV.U32 R126, RZ, RZ, R58 ;  /* 0x000000ffff7ed224 */ /* 0x000fc400078e003a */
[----:B------:R-:W-:Y:S01]  /*151d0*/  @!P5 IMAD.MOV.U32 R127, RZ, RZ, R60 ;  /* 0x000000ffff7fd224 */ /* 0x000fe200078e003c */
[----:B------:R-:W-:Y:S02]  /*151e0*/  LOP3.LUT R0, R0, 0x3c, RZ, 0xfc, !PT ;  /* 0x0000003c00007812 */ /* 0x000fe400078efcff */
[----:B0-----:R-:W-:Y:S02]  /*151f0*/  PRMT R103, RZ, 0x7610, R103 ;  /* 0x00007610ff677816 */ /* 0x001fe40000000067 */
[----:B------:R-:W-:Y:S02]  /*15200*/  PRMT R100, RZ, 0x7610, R100 ;  /* 0x00007610ff647816 */ /* 0x000fe40000000064 */
[----:B------:R-:W-:Y:S02]  /*15210*/  ISETP.GE.AND P4, PT, R0, UR5, PT ;  /* 0x0000000500007c0c */ /* 0x000fe4000bf86270 */
[----:B------:R0:W2:Y:S01]  /*15220*/  @!P5 LDG.E.U16 R103, desc[UR24][R126.64] ;  /* 0x000000187e67d981 */ /* 0x0000a2000c1e1500 */
[----:B-1----:R-:W-:-:S02]  /*15230*/  SHF.R.U32.HI R0, RZ, 0x7, R2 ;  /* 0x00000007ff007819 */ /* 0x002fc40000011602 */
[----:B------:R-:W-:Y:S01]  /*15240*/  PRMT R119, RZ, 0x7610, R119 ;  /* 0x00007610ff777816 */ /* 0x000fe20000000077 */
[----:B0-----:R-:W-:Y:S02]  /*15250*/  @!P3 IMAD.MOV.U32 R126, RZ, RZ, R81 ;  /* 0x000000ffff7eb224 */ /* 0x001fe400078e0051 */
[----:B------:R-:W-:Y:S01]  /*15260*/  @!P3 IMAD.MOV.U32 R127, RZ, RZ, R82 ;  /* 0x000000ffff7fb224 */ /* 0x000fe200078e0052 */
[----:B------:R-:W-:-:S04]  /*15270*/  SGXT.U32 R0, R0, 0x1 ;  /* 0x000000010000781a */ /* 0x000fc80000000000 */
[----:B------:R0:W2:Y:S01]  /*15280*/  @!P3 LDG.E.U16 R100, desc[UR24][R126.64] ;  /* 0x000000187e64b981 */ /* 0x0000a2000c1e1500 */
[----:B------:R-:W-:Y:S01]  /*15290*/  LOP3.LUT R0, R0, 0x3e, RZ, 0xfc, !PT ;  /* 0x0000003e00007812 */ /* 0x000fe200078efcff */
[----:B0-----:R-:W-:Y:S02]  /*152a0*/  @!P1 IMAD.MOV.U32 R126, RZ, RZ, R16 ;  /* 0x000000ffff7e9224 */ /* 0x001fe400078e0010 */
[----:B------:R-:W-:-:S05]  /*152b0*/  @!P1 IMAD.MOV.U32 R127, RZ, RZ, R18 ;  /* 0x000000ffff7f9224 */ /* 0x000fca00078e0012 */
[----:B------:R0:W2:Y:S01]  /*152c0*/  @!P1 LDG.E.U16 R119, desc[UR24][R126.64] ;  /* 0x000000187e779981 */ /* 0x0000a2000c1e1500 */
[----:B------:R-:W-:Y:S02]  /*152d0*/  ISETP.GE.AND P1, PT, R0, UR5, PT ;  /* 0x0000000500007c0c */ /* 0x000fe4000bf26270 */
[----:B------:R-:W-:Y:S02]  /*152e0*/  SHF.R.U32.HI R0, RZ, 0x7, R2 ;  /* 0x00000007ff007819 */ /* 0x000fe40000011602 */
[----:B------:R-:W-:Y:S02]  /*152f0*/  PRMT R111, RZ, 0x7610, R111 ;  /* 0x00007610ff6f7816 */ /* 0x000fe4000000006f */
[----:B------:R-:W-:Y:S01]  /*15300*/  SGXT.U32 R0, R0, 0x1 ;  /* 0x000000010000781a */ /* 0x000fe20000000000 */
[----:B0-----:R-:W-:-:S03]  /*15310*/  @!P6 IMAD.MOV.U32 R126, RZ, RZ, R38 ;  /* 0x000000ffff7ee224 */ /* 0x001fc600078e0026 */
[----:B------:R-:W-:Y:S01]  /*15320*/  LOP3.LUT R0, R0, 0x40, RZ, 0xfc, !PT ;  /* 0x0000004000007812 */ /* 0x000fe200078efcff */
[----:B------:R-:W-:Y:S01]  /*15330*/  @!P6 IMAD.MOV.U32 R127, RZ, RZ, R40 ;  /* 0x000000ffff7fe224 */ /* 0x000fe200078e0028 */
[----:B------:R-:W-:Y:S02]  /*15340*/  PRMT R102, RZ, 0x7610, R102 ;  /* 0x00007610ff667816 */ /* 0x000fe40000000066 */
[----:B------:R-:W-:Y:S02]  /*15350*/  ISETP.GE.AND P3, PT, R0, UR5, PT ;  /* 0x0000000500007c0c */ /* 0x000fe4000bf66270 */
[----:B------:R0:W2:Y:S01]  /*15360*/  @!P6 LDG.E.U16 R111, desc[UR24][R126.64] ;  /* 0x000000187e6fe981 */ /* 0x0000a2000c1e1500 */
[----:B------:R-:W-:Y:S02]  /*15370*/  SHF.R.U32.HI R0, RZ, 0x7, R2 ;  /* 0x00000007ff007819 */ /* 0x000fe40000011602 */
[----:B------:R-:W-:Y:S02]  /*15380*/  PRMT R128, RZ, 0x7610, R128 ;  /* 0x00007610ff807816 */ /* 0x000fe40000000080 */
[----:B------:R-:W-:Y:S01]  /*15390*/  SGXT.U32 R0, R0, 0x1 ;  /* 0x000000010000781a */ /* 0x000fe20000000000 */
[----:B0-----:R-:W-:-:S02]  /*153a0*/  @!P4 IMAD.MOV.U32 R126, RZ, RZ, R61 ;  /* 0x000000ffff7ec224 */ /* 0x001fc400078e003d */
[----:B------:R-:W-:Y:S01]  /*153b0*/  @!P4 IMAD.MOV.U32 R127, RZ, RZ, R63 ;  /* 0x000000ffff7fc224 */ /* 0x000fe200078e003f */
[----:B------:R-:W-:-:S04]  /*153c0*/  LOP3.LUT R0, R0, 0x42, RZ, 0xfc, !PT ;  /* 0x0000004200007812 */ /* 0x000fc800078efcff */
[----:B------:R0:W2:Y:S02]  /*153d0*/  @!P4 LDG.E.U16 R102, desc[UR24][R126.64] ;  /* 0x000000187e66c981 */ /* 0x0000a4000c1e1500 */
[----:B0-----:R-:W-:Y:S02]  /*153e0*/  @!P1 IMAD.MOV.U32 R126, RZ, RZ, R83 ;  /* 0x000000ffff7e9224 */ /* 0x001fe400078e0053 */
[----:B------:R-:W-:-:S05]  /*153f0*/  @!P1 IMAD.MOV.U32 R127, RZ, RZ, R84 ;  /* 0x000000ffff7f9224 */ /* 0x000fca00078e0054 */
[----:B------:R0:W2:Y:S01]  /*15400*/  @!P1 LDG.E.U16 R128, desc[UR24][R126.64] ;  /* 0x000000187e809981 */ /* 0x0000a2000c1e1500 */
[----:B------:R-:W-:Y:S02]  /*15410*/  ISETP.GE.AND P1, PT, R0, UR5, PT ;  /* 0x0000000500007c0c */ /* 0x000fe4000bf26270 */
[----:B------:R-:W-:Y:S02]  /*15420*/  SHF.R.U32.HI R0, RZ, 0x7, R2 ;  /* 0x00000007ff007819 */ /* 0x000fe40000011602 */
[----:B------:R-:W-:Y:S02]  /*15430*/  PRMT R129, RZ, 0x7610, R129 ;  /* 0x00007610ff817816 */ /* 0x000fe40000000081 */
[----:B------:R-:W-:Y:S01]  /*15440*/  SGXT.U32 R0, R0, 0x1 ;  /* 0x000000010000781a */ /* 0x000fe20000000000 */
[----:B0-----:R-:W-:Y:S02]  /*15450*/  @!P3 IMAD.MOV.U32 R126, RZ, RZ, R19 ;  /* 0x000000ffff7eb224 */ /* 0x001fe400078e0013 */
[----:B------:R-:W-:Y:S01]  /*15460*/  @!P3 IMAD.MOV.U32 R127, RZ, RZ, R20 ;  /* 0x000000ffff7fb224 */ /* 0x000fe200078e0014 */
[----:B------:R-:W-:-:S04]  /*15470*/  LOP3.LUT R0, R0, 0x44, RZ, 0xfc, !PT ;  /* 0x0000004400007812 */ /* 0x000fc800078efcff */
        /* <DEDUP_REMOVED lines=43> */
[----:B------:R-:W2:Y:S01]  /*15730*/  LDL R2, [R1+0xc4] ;  /* 0x0000c40001027983 */ /* 0x000ea20000100800 */
[----:B------:R-:W-:Y:S01]  /*15740*/  PRMT R135, RZ, 0x7610, R135 ;  /* 0x00007610ff877816 */ /* 0x000fe20000000087 */
[----:B0-----:R-:W-:Y:S02]  /*15750*/  @!P3 IMAD.MOV.U32 R126, RZ, RZ, R172 ;  /* 0x000000ffff7eb224 */ /* 0x001fe400078e00ac */
[----:B------:R-:W-:Y:S01]  /*15760*/  @!P3 IMAD.MOV.U32 R127, RZ, RZ, R171 ;  /* 0x000000ffff7fb224 */ /* 0x000fe200078e00ab */
[----:B------:R-:W-:-:S04]  /*15770*/  PRMT R136, RZ, 0x7610, R136 ;  /* 0x00007610ff887816 */ /* 0x000fc80000000088 */
[----:B------:R0:W3:Y:S02]  /*15780*/  @!P3 LDG.E.U16 R135, desc[UR24][R126.64] ;  /* 0x000000187e87b981 */ /* 0x0000e4000c1e1500 */
[----:B0-----:R-:W-:Y:S02]  /*15790*/  @!P1 IMAD.MOV.U32 R126, RZ, RZ, R180 ;  /* 0x000000ffff7e9224 */ /* 0x001fe400078e00b4 */
[----:B------:R-:W-:-:S05]  /*157a0*/  @!P1 IMAD.MOV.U32 R127, RZ, RZ, R179 ;  /* 0x000000ffff7f9224 */ /* 0x000fca00078e00b3 */
[----:B------:R0:W3:Y:S02]  /*157b0*/  @!P1 LDG.E.U16 R136, desc[UR24][R126.64] ;  /* 0x000000187e889981 */ /* 0x0000e4000c1e1500 */
[----:B0-----:R-:W0:Y:S01]  /*157c0*/  S2R R127, SR_TID.X ;  /* 0x00000000007f7919 */ /* 0x001e220000002100 */
[----:B------:R-:W-:-:S04]  /*157d0*/  SGXT.U32 R0, R0, 0x1 ;  /* 0x000000010000781a */ /* 0x000fc80000000000 */
[----:B------:R-:W-:-:S04]  /*157e0*/  LOP3.LUT R0, R0, 0x68, RZ, 0xfc, !PT ;  /* 0x0000006800007812 */ /* 0x000fc800078efcff */
[----:B------:R-:W-:Y:S02]  /*157f0*/  ISETP.GE.AND P3, PT, R0, UR5, PT ;  /* 0x0000000500007c0c */ /* 0x000fe4000bf66270 */
[----:B------:R-:W1:Y:S01]  /*15800*/  S2R R0, SR_TID.X ;  /* 0x0000000000007919 */ /* 0x000e620000002100 */
[----:B------:R-:W-:Y:S02]  /*15810*/  PRMT R137, RZ, 0x7610, R137 ;  /* 0x00007610ff897816 */ /* 0x000fe40000000089 */
[----:B0-----:R-:W-:-:S04]  /*15820*/  SHF.R.U32.HI R127, RZ, 0x7, R127 ;  /* 0x00000007ff7f7819 */ /* 0x001fc8000001167f */
[----:B------:R-:W-:-:S04]  /*15830*/  SGXT.U32 R127, R127, 0x1 ;  /* 0x000000017f7f781a */ /* 0x000fc80000000000 */
[----:B------:R-:W-:-:S04]  /*15840*/  LOP3.LUT R127, R127, 0x70, RZ, 0xfc, !PT ;  /* 0x000000707f7f7812 */ /* 0x000fc800078efcff */
[----:B------:R-:W-:Y:S01]  /*15850*/  ISETP.GE.AND P1, PT, R127, UR5, PT ;  /* 0x000000057f007c0c */ /* 0x000fe2000bf26270 */
[----:B------:R-:W-:Y:S02]  /*15860*/  @!P3 IMAD.MOV.U32 R126, RZ, RZ, R188 ;  /* 0x000000ffff7eb224 */ /* 0x000fe400078e00bc */
[----:B------:R-:W-:Y:S01]  /*15870*/  @!P3 IMAD.MOV.U32 R127, RZ, RZ, R187 ;  /* 0x000000ffff7fb224 */ /* 0x000fe200078e00bb */
[----:B-1----:R-:W-:Y:S02]  /*15880*/  SHF.R.U32.HI R0, RZ, 0x7, R0 ;  /* 0x00000007ff007819 */ /* 0x002fe40000011600 */
[----:B------:R-:W-:Y:S02]  /*15890*/  PRMT R138, RZ, 0x7610, R138 ;  /* 0x00007610ff8a7816 */ /* 0x000fe4000000008a */
[----:B------:R0:W3:Y:S01]  /*158a0*/  @!P3 LDG.E.U16 R137, desc[UR24][R126.64] ;  /* 0x000000187e89b981 */ /* 0x0000e2000c1e1500 */
[----:B------:R-:W-:-:S04]  /*158b0*/  SGXT.U32 R0, R0, 0x1 ;  /* 0x000000010000781a */ /* 0x000fc80000000000 */
[----:B0-----:R-:W-:Y:S02]  /*158c0*/  @!P1 IMAD.MOV.U32 R126, RZ, RZ, R196 ;  /* 0x000000ffff7e9224 */ /* 0x001fe400078e00c4 */
[----:B------:R-:W-:Y:S01]  /*158d0*/  @!P1 IMAD.MOV.U32 R127, RZ, RZ, R195 ;  /* 0x000000ffff7f9224 */ /* 0x000fe200078e00c3 */
[----:B------:R-:W-:-:S04]  /*158e0*/  LOP3.LUT R0, R0, 0x78, RZ, 0xfc, !PT ;  /* 0x0000007800007812 */ /* 0x000fc800078efcff */
[----:B------:R0:W3:Y:S01]  /*158f0*/  @!P1 LDG.E.U16 R138, desc[UR24][R126.64] ;  /* 0x000000187e8a9981 */ /* 0x0000e2000c1e1500 */
[----:B------:R-:W-:Y:S01]  /*15900*/  ISETP.GE.AND P3, PT, R0, UR5, PT ;  /* 0x0000000500007c0c */ /* 0x000fe2000bf66270 */
[----:B0-----:R-:W0:Y:S01]  /*15910*/  S2R R127, SR_TID.X ;  /* 0x00000000007f7919 */ /* 0x001e220000002100 */
[----:B------:R-:W1:Y:S01]  /*15920*/  S2R R0, SR_TID.X ;  /* 0x0000000000007919 */ /* 0x000e620000002100 */
[----:B------:R-:W-:Y:S02]  /*15930*/  PRMT R139, RZ, 0x7610, R139 ;  /* 0x00007610ff8b7816 */ /* 0x000fe4000000008b */
[----:B------:R-:W-:Y:S02]  /*15940*/  PRMT R140, RZ, 0x7610, R140 ;  /* 0x00007610ff8c7816 */ /* 0x000fe4000000008c */
[----:B0-----:R-:W-:-:S04]  /*15950*/  SHF.R.U32.HI R127, RZ, 0x7, R127 ;  /* 0x00000007ff7f7819 */ /* 0x001fc8000001167f */
[----:B------:R-:W-:Y:S02]  /*15960*/  SGXT.U32 R127, R127, 0x1 ;  /* 0x000000017f7f781a */ /* 0x000fe40000000000 */
[----:B-1----:R-:W-:Y:S02]  /*15970*/  SHF.R.U32.HI R0, RZ, 0x7, R0 ;  /* 0x00000007ff007819 */ /* 0x002fe40000011600 */
[----:B------:R-:W-:Y:S02]  /*15980*/  LOP3.LUT R127, R127, 0x4a, RZ, 0xfc, !PT ;  /* 0x0000004a7f7f7812 */ /* 0x000fe400078efcff */
[----:B------:R-:W-:Y:S02]  /*15990*/  SGXT.U32 R0, R0, 0x1 ;  /* 0x000000010000781a */ /* 0x000fe40000000000 */
[----:B------:R-:W-:Y:S01]  /*159a0*/  ISETP.GE.AND P1, PT, R127, UR5, PT ;  /* 0x000000057f007c0c */ /* 0x000fe2000bf26270 */
[----:B------:R-:W-:Y:S01]  /*159b0*/  @!P3 IMAD.MOV.U32 R127, RZ, RZ, R203 ;  /* 0x000000ffff7fb224 */ /* 0x000fe200078e00cb */
[----:B------:R-:W-:-:S02]  /*159c0*/  LOP3.LUT R0, R0, 0x4c, RZ, 0xfc, !PT ;  /* 0x0000004c00007812 */ /* 0x000fc400078efcff */
[----:B------:R-:W-:Y:S02]  /*159d0*/  PRMT R141, RZ, 0x7610, R141 ;  /* 0x00007610ff8d7816 */ /* 0x000fe4000000008d */
[----:B------:R-:W-:Y:S02]  /*159e0*/  PRMT R142, RZ, 0x7610, R142 ;  /* 0x00007610ff8e7816 */ /* 0x000fe4000000008e */
[----:B------:R-:W-:Y:S02]  /*159f0*/  PRMT R143, RZ, 0x7610, R143 ;  /* 0x00007610ff8f7816 */ /* 0x000fe4000000008f */
[----:B------:R-:W-:Y:S02]  /*15a00*/  PRMT R144, RZ, 0x7610, R144 ;  /* 0x00007610ff907816 */ /* 0x000fe40000000090 */
[----:B------:R-:W-:Y:S02]  /*15a10*/  PRMT R145, RZ, 0x7610, R145 ;  /* 0x00007610ff917816 */ /* 0x000fe40000000091 */
[----:B------:R-:W-:Y:S01]  /*15a20*/  PRMT R146, RZ, 0x7610, R146 ;  /* 0x00007610ff927816 */ /* 0x000fe20000000092 */
[----:B--2---:R-:W-:-:S02]  /*15a30*/  @!P3 IMAD.MOV.U32 R126, RZ, RZ, R2 ;  /* 0x000000ffff7eb224 */ /* 0x004fc400078e0002 */
[----:B------:R-:W0:Y:S03]  /*15a40*/  S2R R2, SR_TID.X ;  /* 0x0000000000027919 */ /* 0x000e260000002100 */
[----:B------:R1:W2:Y:S01]  /*15a50*/  @!P3 LDG.E.U16 R139, desc[UR24][R126.64] ;  /* 0x000000187e8bb981 */ /* 0x0002a2000c1e1500 */
[----:B------:R-:W-:Y:S01]  /*15a60*/  ISETP.GE.AND P3, PT, R0, UR5, PT ;  /* 0x0000000500007c0c */ /* 0x000fe2000bf66270 */
[----:B-1----:R-:W-:Y:S02]  /*15a70*/  @!P1 IMAD.MOV.U32 R126, RZ, RZ, R42 ;  /* 0x000000ffff7e9224 */ /* 0x002fe400078e002a */
[----:B------:R-:W-:-:S05]  /*15a80*/  @!P1 IMAD.MOV.U32 R127, RZ, RZ, R44 ;  /* 0x000000ffff7f9224 */ /* 0x000fca00078e002c */
[----:B------:R1:W2:Y:S01]  /*15a90*/  @!P1 LDG.E.U16 R140, desc[UR24][R126.64] ;  /* 0x000000187e8c9981 */ /* 0x0002a2000c1e1500 */
[----:B0-----:R-:W-:-:S04]  /*15aa0*/  SHF.R.U32.HI R0, RZ, 0x7, R2 ;  /* 0x00000007ff007819 */ /* 0x001fc80000011602 */
[----:B------:R-:W-:-:S04]  /*15ab0*/  SGXT.U32 R0, R0, 0x1 ;  /* 0x000000010000781a */ /* 0x000fc80000000000 */
[----:B------:R-:W-:-:S04]  /*15ac0*/  LOP3.LUT R0, R0, 0x4e, RZ, 0xfc, !PT ;  /* 0x0000004e00007812 */ /* 0x000fc800078efcff */
[----:B------:R-:W-:Y:S02]  /*15ad0*/  ISETP.GE.AND P1, PT, R0, UR5, PT ;  /* 0x0000000500007c0c */ /* 0x000fe4000bf26270 */
[----:B------:R-:W-:Y:S01]  /*15ae0*/  SHF.R.U32.HI R0, RZ, 0x7, R2 ;  /* 0x00000007ff007819 */ /* 0x000fe20000011602 */
[----:B-1----:R-:W-:-:S03]  /*15af0*/  @!P3 IMAD.MOV.U32 R126, RZ, RZ, R65 ;  /* 0x000000ffff7eb224 */ /* 0x002fc600078e0041 */
[----:B------:R-:W-:Y:S01]  /*15b00*/  SGXT.U32 R0, R0, 0x1 ;  /* 0x000000010000781a */ /* 0x000fe20000000000 */
[----:B------:R-:W-:-:S03]  /*15b10*/  @!P3 IMAD.MOV.U32 R127, RZ, RZ, R67 ;  /* 0x000000ffff7fb224 */ /* 0x000fc600078e0043 */
[----:B------:R-:W-:Y:S02]  /*15b20*/  LOP3.LUT R0, R0, 0x52, RZ, 0xfc, !PT ;  /* 0x0000005200007812 */ /* 0x000fe400078efcff */
[----:B------:R0:W2:Y:S02]  /*15b30*/  @!P3 LDG.E.U16 R141, desc[UR24][R126.64] ;  /* 0x000000187e8db981 */ /* 0x0000a4000c1e1500 */
[----:B------:R-:W-:Y:S02]  /*15b40*/  ISETP.GE.AND P3, PT, R0, UR5, PT ;  /* 0x0000000500007c0c */ /* 0x000fe4000bf66270 */
[----:B------:R-:W-:-:S04]  /*15b50*/  SHF.R.U32.HI R0, RZ, 0x7, R2 ;  /* 0x00000007ff007819 */ /* 0x000fc80000011602 */
[----:B------:R-:W-:Y:S01]  /*15b60*/  SGXT.U32 R0, R0, 0x1 ;  /* 0x000000010000781a */ /* 0x000fe20000000000 */
[----:B0-----:R-:W-:Y:S02]  /*15b70*/  @!P1 IMAD.MOV.U32 R126, RZ, RZ, R87 ;  /* 0x000000ffff7e9224 */ /* 0x001fe400078e0057 */
[----:B------:R-:W-:Y:S01]  /*15b80*/  @!P1 IMAD.MOV.U32 R127, RZ, RZ, R88 ;  /* 0x000000ffff7f9224 */ /* 0x000fe200078e0058 */
[----:B------:R-:W-:-:S04]  /*15b90*/  LOP3.LUT R0, R0, 0x54, RZ, 0xfc, !PT ;  /* 0x0000005400007812 */ /* 0x000fc800078efcff */
[----:B------:R0:W2:Y:S01]  /*15ba0*/  @!P1 LDG.E.U16 R142, desc[UR24][R126.64] ;  /* 0x000000187e8e9981 */ /* 0x0000a2000c1e1500 */
        /* <DEDUP_REMOVED lines=69> */
[----:B------:R-:W-:Y:S02]  /*16000*/  PRMT R152, RZ, 0x7610, R152 ;  /* 0x00007610ff987816 */ /* 0x000fe40000000098 */
[----:B------:R-:W-:Y:S01]  /*16010*/  PRMT R153, RZ, 0x7610, R153 ;  /* 0x00007610ff997816 */ /* 0x000fe20000000099 */
[----:B0-----:R-:W-:Y:S02]  /*16020*/  @!P1 IMAD.MOV.U32 R126, RZ, RZ, R190 ;  /* 0x000000ffff7e9224 */ /* 0x001fe400078e00be */
[----:B------:R-:W-:-:S05]  /*16030*/  @!P1 IMAD.MOV.U32 R127, RZ, RZ, R189 ;  /* 0x000000ffff7f9224 */ /* 0x000fca00078e00bd */
[----:B------:R0:W2:Y:S02]  /*16040*/  @!P1 LDG.E.U16 R152, desc[UR24][R126.64] ;  /* 0x000000187e989981 */ /* 0x0000a4000c1e1500 */
[----:B0-----:R-:W-:Y:S02]  /*16050*/  @!P3 IMAD.MOV.U32 R126, RZ, RZ, R198 ;  /* 0x000000ffff7eb224 */ /* 0x001fe400078e00c6 */
[----:B------:R-:W-:-:S05]  /*16060*/  @!P3 IMAD.MOV.U32 R127, RZ, RZ, R197 ;  /* 0x000000ffff7fb224 */ /* 0x000fca00078e00c5 */
[----:B------:R0:W2:Y:S04]  /*16070*/  @!P3 LDG.E.U16 R153, desc[UR24][R126.64] ;  /* 0x000000187e99b981 */ /* 0x0000a8000c1e1500 */
[----:B------:R-:W0:Y:S04]  /*16080*/  LDL R126, [R1+0xc8] ;  /* 0x0000c800017e7983 */ /* 0x000e280000100800 */
[----:B------:R-:W0:Y:S01]  /*16090*/  LDL R127, [R1+0xcc] ;  /* 0x0000cc00017f7983 */ /* 0x000e220000100800 */
[----:B------:R-:W-:-:S04]  /*160a0*/  SHF.R.U32.HI R0, RZ, 0x7, R2 ;  /* 0x00000007ff007819 */ /* 0x000fc80000011602 */
[----:B------:R-:W-:-:S04]  /*160b0*/  SGXT.U32 R0, R0, 0x1 ;  /* 0x000000010000781a */ /* 0x000fc80000000000 */
[----:B------:R-:W-:Y:S02]  /*160c0*/  LOP3.LUT R0, R0, 0x7a, RZ, 0xfc, !PT ;  /* 0x0000007a00007812 */ /* 0x000fe400078efcff */
[----:B------:R-:W-:Y:S02]  /*160d0*/  SHF.R.U32.HI R2, RZ, 0x7, R2 ;  /* 0x00000007ff027819 */ /* 0x000fe40000011602 */
[----:B------:R-:W-:Y:S02]  /*160e0*/  ISETP.GE.AND P4, PT, R0, UR5, PT ;  /* 0x0000000500007c0c */ /* 0x000fe4000bf86270 */
[----:B------:R-:W-:-:S04]  /*160f0*/  SGXT.U32 R2, R2, 0x1 ;  /* 0x000000010202781a */ /* 0x000fc80000000000 */
[----:B------:R-:W-:-:S04]  /*16100*/  LOP3.LUT R2, R2, 0x6c, RZ, 0xfc, !PT ;  /* 0x0000006c02027812 */ /* 0x000fc800078efcff */
[----:B------:R-:W-:Y:S01]  /*16110*/  ISETP.GE.AND P1, PT, R2, UR5, PT ;  /* 0x0000000502007c0c */ /* 0x000fe2000bf26270 */
[----:B------:R-:W1:Y:S01]  /*16120*/  S2R R0, SR_TID.X ;  /* 0x0000000000007919 */ /* 0x000e620000002100 */
[----:B------:R-:W-:Y:S02]  /*16130*/  PRMT R154, RZ, 0x7610, R154 ;  /* 0x00007610ff9a7816 */ /* 0x000fe4000000009a */
[----:B------:R-:W-:Y:S02]  /*16140*/  PRMT R155, RZ, 0x7610, R155 ;  /* 0x00007610ff9b7816 */ /* 0x000fe4000000009b */
[----:B------:R-:W-:Y:S02]  /*16150*/  PRMT R156, RZ, 0x7610, R156 ;  /* 0x00007610ff9c7816 */ /* 0x000fe4000000009c */
[----:B-1----:R-:W-:-:S04]  /*16160*/  SHF.R.U32.HI R0, RZ, 0x7, R0 ;  /* 0x00000007ff007819 */ /* 0x002fc80000011600 */
[----:B------:R-:W-:-:S04]  /*16170*/  SGXT.U32 R0, R0, 0x1 ;  /* 0x000000010000781a */ /* 0x000fc80000000000 */
[----:B------:R-:W-:-:S04]  /*16180*/  LOP3.LUT R0, R0, 0x6e, RZ, 0xfc, !PT ;  /* 0x0000006e00007812 */ /* 0x000fc800078efcff */
[----:B------:R-:W-:Y:S02]  /*16190*/  ISETP.GE.AND P3, PT, R0, UR5, PT ;  /* 0x0000000500007c0c */ /* 0x000fe4000bf66270 */
[----:B------:R-:W-:Y:S01]  /*161a0*/  PRMT R157, RZ, 0x7610, R157 ;  /* 0x00007610ff9d7816 */ /* 0x000fe2000000009d */
[----:B------:R-:W2:Y:S01]  /*161b0*/  LDL R0, [R1+0xd4] ;  /* 0x0000d40001007983 */ /* 0x000ea20000100800 */
[----:B------:R-:W-:Y:S02]  /*161c0*/  PRMT R158, RZ, 0x7610, R158 ;  /* 0x00007610ff9e7816 */ /* 0x000fe4000000009e */
[----:B0-----:R-:W-:-:S04]  /*161d0*/  @!P4 LOP3.LUT R127, R127, R126, RZ, 0x3c, !PT ;  /* 0x0000007e7f7fc212 */ /* 0x001fc800078e3cff */
[----:B------:R-:W-:-:S04]  /*161e0*/  @!P4 LOP3.LUT R126, R127, R126, RZ, 0x3c, !PT ;  /* 0x0000007e7f7ec212 */ /* 0x000fc800078e3cff */
[----:B------:R-:W-:-:S05]  /*161f0*/  @!P4 LOP3.LUT R127, R127, R126, RZ, 0x3c, !PT ;  /* 0x0000007e7f7fc212 */ /* 0x000fca00078e3cff */
[----:B------:R0:W3:Y:S02]  /*16200*/  @!P4 LDG.E.U16 R154, desc[UR24][R126.64] ;  /* 0x000000187e9ac981 */ /* 0x0000e4000c1e1500 */
[----:B0-----:R-:W-:Y:S02]  /*16210*/  @!P1 IMAD.MOV.U32 R126, RZ, RZ, R192 ;  /* 0x000000ffff7e9224 */ /* 0x001fe400078e00c0 */
[----:B------:R-:W-:-:S05]  /*16220*/  @!P1 IMAD.MOV.U32 R127, RZ, RZ, R191 ;  /* 0x000000ffff7f9224 */ /* 0x000fca00078e00bf */
[----:B------:R0:W3:Y:S02]  /*16230*/  @!P1 LDG.E.U16 R155, desc[UR24][R126.64] ;  /* 0x000000187e9b9981 */ /* 0x0000e4000c1e1500 */
[----:B0-----:R-:W0:Y:S01]  /*16240*/  S2R R127, SR_TID.X ;  /* 0x00000000007f7919 */ /* 0x001e220000002100 */
[----:B------:R-:W-:Y:S01]  /*16250*/  @!P3 IMAD.MOV.U32 R126, RZ, RZ, R194 ;  /* 0x000000ffff7eb224 */ /* 0x000fe200078e00c2 */
[----:B0-----:R-:W-:-:S04]  /*16260*/  SHF.R.U32.HI R127, RZ, 0x7, R127 ;  /* 0x00000007ff7f7819 */ /* 0x001fc8000001167f */
[----:B------:R-:W-:-:S04]  /*16270*/  SGXT.U32 R127, R127, 0x1 ;  /* 0x000000017f7f781a */ /* 0x000fc80000000000 */
[----:B------:R-:W-:-:S04]  /*16280*/  LOP3.LUT R127, R127, 0x74, RZ, 0xfc, !PT ;  /* 0x000000747f7f7812 */ /* 0x000fc800078efcff */
[----:B------:R-:W-:Y:S01]  /*16290*/  ISETP.GE.AND P1, PT, R127, UR5, PT ;  /* 0x000000057f007c0c */ /* 0x000fe2000bf26270 */
[----:B------:R-:W-:-:S05]  /*162a0*/  @!P3 IMAD.MOV.U32 R127, RZ, RZ, R193 ;  /* 0x000000ffff7fb224 */ /* 0x000fca00078e00c1 */
[----:B------:R0:W3:Y:S02]  /*162b0*/  @!P3 LDG.E.U16 R156, desc[UR24][R126.64] ;  /* 0x000000187e9cb981 */ /* 0x0000e4000c1e1500 */
[----:B0-----:R-:W0:Y:S05]  /*162c0*/  S2R R127, SR_TID.X ;  /* 0x00000000007f7919 */ /* 0x001e2a0000002100 */
        /* <DEDUP_REMOVED lines=15> */
[----:B0-----:R-:W0:Y:S02]  /*163c0*/  S2R R127, SR_TID.X ;  /* 0x00000000007f7919 */ /* 0x001e240000002100 */
[----:B0-----:R-:W-:Y:S02]  /*163d0*/  SHF.R.U32.HI R126, RZ, 0x7, R127 ;  /* 0x00000007ff7e7819 */ /* 0x001fe4000001167f */
[----:B------:R-:W3:Y:S02]  /*163e0*/  LDL R127, [R1+0xd0] ;  /* 0x0000d000017f7983 */ /* 0x000ee40000100800 */
[----:B------:R-:W-:-:S04]  /*163f0*/  SGXT.U32 R126, R126, 0x1 ;  /* 0x000000017e7e781a */ /* 0x000fc80000000000 */
[----:B------:R-:W-:-:S04]  /*16400*/  LOP3.LUT R126, R126, 0x7e, RZ, 0xfc, !PT ;  /* 0x0000007e7e7e7812 */ /* 0x000fc800078efcff */
[----:B------:R-:W-:Y:S01]  /*16410*/  ISETP.GE.AND P3, PT, R126, UR5, PT ;  /* 0x000000057e007c0c */ /* 0x000fe2000bf66270 */
[----:B--2---:R-:W-:Y:S01]  /*16420*/  @!P1 IMAD.MOV.U32 R126, RZ, RZ, R0 ;  /* 0x000000ffff7e9224 */ /* 0x004fe200078e0000 */
[----:B------:R-:W-:Y:S02]  /*16430*/  PRMT R159, RZ, 0x7610, R159 ;  /* 0x00007610ff9f7816 */ /* 0x000fe4000000009f */
[----:B------:R-:W-:Y:S01]  /*16440*/  PRMT R160, RZ, 0x7610, R160 ;  /* 0x00007610ffa07816 */ /* 0x000fe200000000a0 */
[----:B------:R-:W0:Y:S01]  /*16450*/  S2R R2, SR_TID.X ;  /* 0x0000000000027919 */ /* 0x000e220000002100 */
[----:B------:R-:W-:Y:S02]  /*16460*/  PRMT R161, RZ, 0x7610, R161 ;  /* 0x00007610ffa17816 */ /* 0x000fe400000000a1 */
[----:B------:R-:W-:Y:S01]  /*16470*/  PRMT R162, RZ, 0x7610, R162 ;  /* 0x00007610ffa27816 */ /* 0x000fe200000000a2 */
[----:B------:R-:W2:Y:S04]  /*16480*/  LDL R0, [R1+0x124] ;  /* 0x0001240001007983 */ /* 0x000ea80000100800 */
[----:B---3--:R1:W3:Y:S02]  /*16490*/  @!P1 LDG.E.U16 R159, desc[UR24][R126.64] ;  /* 0x000000187e9f9981 */ /* 0x0082e4000c1e1500 */
[----:B-1----:R-:W-:-:S02]  /*164a0*/  @!P3 IMAD.MOV.U32 R126, RZ, RZ, R205 ;  /* 0x000000ffff7eb224 */ /* 0x002fc400078e00cd */
[----:B------:R-:W-:-:S05]  /*164b0*/  @!P3 IMAD.MOV.U32 R127, RZ, RZ, R204 ;  /* 0x000000ffff7fb224 */ /* 0x000fca00078e00cc */
[----:B------:R1:W2:Y:S01]  /*164c0*/  @!P3 LDG.E.U16 R160, desc[UR24][R126.64] ;  /* 0x000000187ea0b981 */ /* 0x0002a2000c1e1500 */
[----:B0-----:R-:W-:Y:S01]  /*164d0*/  LOP3.LUT R2, R2, 0x7f, RZ, 0xc0, !PT ;  /* 0x0000007f02027812 */ /* 0x001fe200078ec0ff */
[----:B------:R-:W-:Y:S06]  /*164e0*/  BAR.SYNC.DEFER_BLOCKING 0x0 ;  /* 0x0000000000007b1d */ /* 0x000fec0000010000 */
[----:B------:R-:W1:Y:S04]  /*164f0*/  LDL R126, [R1+0xd8] ;  /* 0x0000d800017e7983 */ /* 0x000e680000100800 */
[----:B------:R-:W1:Y:S01]  /*16500*/  LDL R127, [R1+0xdc] ;  /* 0x0000dc00017f7983 */ /* 0x000e620000100800 */
[----:B------:R-:W-:-:S03]  /*16510*/  ISETP.GE.AND P1, PT, R2, UR5, PT ;  /* 0x0000000502007c0c */ /* 0x000fc6000bf26270 */
[----:B------:R-:W2:Y:S10]  /*16520*/  LDL R2, [R1+0x120] ;  /* 0x0001200001027983 */ /* 0x000eb40000100800 */
[----:B-1----:R-:W-:-:S04]  /*16530*/  @!P1 LOP3.LUT R127, R127, R126, RZ, 0x3c, !PT ;  /* 0x0000007e7f7f9212 */ /* 0x002fc800078e3cff */
[----:B------:R-:W-:-:S04]  /*16540*/  @!P1 LOP3.LUT R126, R127, R126, RZ, 0x3c, !PT ;  /* 0x0000007e7f7e9212 */ /* 0x000fc800078e3cff */
[----:B------:R-:W-:-:S05]  /*16550*/  @!P1 LOP3.LUT R127, R127, R126, RZ, 0x3c, !PT ;  /* 0x0000007e7f7f9212 */ /* 0x000fca00078e3cff */
[----:B------:R0:W2:Y:S04]  /*16560*/  @!P1 LDG.E.U16 R161, desc[UR24][R126.64] ;  /* 0x000000187ea19981 */ /* 0x0000a8000c1e1500 */
[----:B------:R-:W0:Y:S04]  /*16570*/  LDL R126, [R1+0xf0] ;  /* 0x0000f000017e7983 */ /* 0x000e280000100800 */
[----:B------:R-:W0:Y:S02]  /*16580*/  LDL R127, [R1+0xf4] ;  /* 0x0000f400017f7983 */ /* 0x000e240000100800 */
[----:B0-----:R-:W-:-:S04]  /*16590*/  @!P1 LOP3.LUT R127, R127, R126, RZ, 0x3c, !PT ;  /* 0x0000007e7f7f9212 */ /* 0x001fc800078e3cff */
[----:B------:R-:W-:-:S04]  /*165a0*/  @!P1 LOP3.LUT R126, R127, R126, RZ, 0x3c, !PT ;  /* 0x0000007e7f7e9212 */ /* 0x000fc800078e3cff */
[----:B------:R-:W-:-:S05]  /*165b0*/  @!P1 LOP3.LUT R127, R127, R126, RZ, 0x3c, !PT ;  /* 0x0000007e7f7f9212 */ /* 0x000fca00078e3cff */
[----:B------:R0:W2:Y:S04]  /*165c0*/  @!P1 LDG.E.U16 R162, desc[UR24][R126.64] ;  /* 0x000000187ea29981 */ /* 0x0000a8000c1e1500 */
[----:B------:R-:W0:Y:S04]  /*165d0*/  LDL R126, [R1+0x108] ;  /* 0x00010800017e7983 */ /* 0x000e280000100800 */
[----:B------:R-:W0:Y:S01]  /*165e0*/  LDL R127, [R1+0x10c] ;  /* 0x00010c00017f7983 */ /* 0x000e220000100800 */
[----:B------:R-:W-:Y:S02]  /*165f0*/  PRMT R163, RZ, 0x7610, R163 ;  /* 0x00007610ffa37816 */ /* 0x000fe400000000a3 */
[----:B------:R-:W-:-:S02]  /*16600*/  PRMT R164, RZ, 0x7610, R164 ;  /* 0x00007610ffa47816 */ /* 0x000fc400000000a4 */
[----:B0-----:R-:W-:-:S04]  /*16610*/  @!P1 LOP3.LUT R127, R127, R126, RZ, 0x3c, !PT ;  /* 0x0000007e7f7f9212 */ /* 0x001fc800078e3cff */
[----:B------:R-:W-:-:S04]  /*16620*/  @!P1 LOP3.LUT R126, R127, R126, RZ, 0x3c, !PT ;  /* 0x0000007e7f7e9212 */ /* 0x000fc800078e3cff */
[----:B------:R-:W-:-:S05]  /*16630*/  @!P1 LOP3.LUT R127, R127, R126, RZ, 0x3c, !PT ;  /* 0x0000007e7f7f9212 */ /* 0x000fca00078e3cff */
[----:B------:R2:W3:Y:S02]  /*16640*/  @!P1 LDG.E.U16 R163, desc[UR24][R126.64] ;  /* 0x000000187ea39981 */ /* 0x0004e4000c1e1500 */
[----:B--2---:R-:W-:Y:S02]  /*16650*/  @!P1 IMAD.MOV.U32 R126, RZ, RZ, R0 ;  /* 0x000000ffff7e9224 */ /* 0x004fe400078e0000 */
[----:B------:R-:W-:Y:S01]  /*16660*/  @!P1 IMAD.MOV.U32 R127, RZ, RZ, R2 ;  /* 0x000000ffff7f9224 */ /* 0x000fe200078e0002 */
[----:B------:R-:W-:Y:S02]  /*16670*/  PRMT R165, RZ, 0x7610, R165 ;  /* 0x00007610ffa57816 */ /* 0x000fe400000000a5 */
[----:B------:R-:W-:Y:S02]  /*16680*/  PRMT R166, RZ, 0x7610, R166 ;  /* 0x00007610ffa67816 */ /* 0x000fe400000000a6 */
[----:B------:R-:W-:Y:S01]  /*16690*/  PRMT R167, RZ, 0x7610, R167 ;  /* 0x00007610ffa77816 */ /* 0x000fe200000000a7 */
[----:B------:R0:W2:Y:S04]  /*166a0*/  @!P1 LDG.E.U16 R164, desc[UR24][R126.64] ;  /* 0x000000187ea49981 */ /* 0x0000a8000c1e1500 */
[----:B------:R1:W-:Y:S04]  /*166b0*/  STS.U16 [R90+UR10+0x28400], R125 ;  /* 0x0284007d5a007988 */ /* 0x0003e8000800040a */
[----:B------:R0:W-:Y:S04]  /*166c0*/  STS.U16 [R90+UR10+0x28800], R124 ;  /* 0x0288007c5a007988 */ /* 0x0001e8000800040a */
[----:B------:R-:W2:Y:S04]  /*166d0*/  LDL R126, [R1+0x138] ;  /* 0x00013800017e7983 */ /* 0x000ea80000100800 */
[----:B------:R-:W2:Y:S04]  /*166e0*/  LDL R127, [R1+0x13c] ;  /* 0x00013c00017f7983 */ /* 0x000ea80000100800 */
[----:B-1----:R-:W3:Y:S04]  /*166f0*/  LDL R125, [R1+0x1b4] ;  /* 0x0001b400017d7983 */ /* 0x002ee80000100800 */
[----:B0-----:R-:W3:Y:S04]  /*16700*/  LDL R124, [R1+0x1b0] ;  /* 0x0001b000017c7983 */ /* 0x001ee80000100800 */
[----:B------:R-:W3:Y:S04]  /*16710*/  LDL R2, [R1+0x198] ;  /* 0x0001980001027983 */ /* 0x000ee80000100800 */
[----:B------:R-:W3:Y:S01]  /*16720*/  LDL R0, [R1+0x19c] ;  /* 0x00019c0001007983 */ /* 0x000ee20000100800 */
[----:B--2---:R-:W-:-:S04]  /*16730*/  @!P1 LOP3.LUT R127, R127, R126, RZ, 0x3c, !PT ;  /* 0x0000007e7f7f9212 */ /* 0x004fc800078e3cff */
        /* <DEDUP_REMOVED lines=16> */
[----:B------:R-:W0:Y:S04]  /*16840*/  LDL R127, [R1+0x184] ;  /* 0x00018400017f7983 */ /* 0x000e280000100800 */
[----:B------:R1:W-:Y:S01]  /*16850*/  STS.U16 [R90+UR10+0x28000], R168 ;  /* 0x028000a85a007988 */ /* 0x0003e2000800040a */
[----:B------:R-:W-:-:S02]  /*16860*/  PRMT R169, RZ, 0x7610, R169 ;  /* 0x00007610ffa97816 */ /* 0x000fc400000000a9 */
[-C--:B---3--:R-:W-:Y:S02]  /*16870*/  @!P1 LOP3.LUT R125, R125, R124.reuse, RZ, 0x3c, !PT ;  /* 0x0000007c7d7d9212 */ /* 0x088fe400078e3cff */
[----:B-1----:R-:W-:Y:S02]  /*16880*/  PRMT R168, RZ, 0x7610, R168 ;  /* 0x00007610ffa87816 */ /* 0x002fe400000000a8 */
[----:B------:R-:W-:-:S04]  /*16890*/  @!P1 LOP3.LUT R124, R125, R124, RZ, 0x3c, !PT ;  /* 0x0000007c7d7c9212 */ /* 0x000fc800078e3cff */
[----:B------:R-:W-:Y:S01]  /*168a0*/  @!P1 LOP3.LUT R125, R125, R124, RZ, 0x3c, !PT ;  /* 0x0000007c7d7d9212 */ /* 0x000fe200078e3cff */
[----:B------:R1:W-:Y:S04]  /*168b0*/  STS.U16 [R90+UR10+0x28c00], R123 ;  /* 0x028c007b5a007988 */ /* 0x0003e8000800040a */
[----:B------:R3:W-:Y:S04]  /*168c0*/  STS.U16 [R90+UR10+0x29000], R122 ;  /* 0x0290007a5a007988 */ /* 0x0007e8000800040a */
[----:B-1----:R-:W2:Y:S04]  /*168d0*/  LDL R123, [R1+0x1e4] ;  /* 0x0001e400017b7983 */ /* 0x002ea80000100800 */
[----:B---3--:R-:W2:Y:S01]  /*168e0*/  LDL R122, [R1+0x1e0] ;  /* 0x0001e000017a7983 */ /* 0x008ea20000100800 */
[----:B0-----:R-:W-:-:S04]  /*168f0*/  @!P1 LOP3.LUT R127, R127, R126, RZ, 0x3c, !PT ;  /* 0x0000007e7f7f9212 */ /* 0x001fc800078e3cff */
[----:B------:R-:W-:-:S04]  /*16900*/  @!P1 LOP3.LUT R126, R127, R126, RZ, 0x3c, !PT ;  /* 0x0000007e7f7e9212 */ /* 0x000fc800078e3cff */
[----:B------:R-:W-:-:S05]  /*16910*/  @!P1 LOP3.LUT R127, R127, R126, RZ, 0x3c, !PT ;  /* 0x0000007e7f7f9212 */ /* 0x000fca00078e3cff */
[----:B------:R0:W3:Y:S02]  /*16920*/  @!P1 LDG.E.U16 R168, desc[UR24][R126.64] ;  /* 0x000000187ea89981 */ /* 0x0000e4000c1e1500 */
[----:B0-----:R-:W-:Y:S02]  /*16930*/  @!P1 IMAD.MOV.U32 R126, RZ, RZ, R0 ;  /* 0x000000ffff7e9224 */ /* 0x001fe400078e0000 */
[----:B------:R-:W-:Y:S01]  /*16940*/  @!P1 IMAD.MOV.U32 R127, RZ, RZ, R2 ;  /* 0x000000ffff7f9224 */ /* 0x000fe200078e0002 */
[----:B------:R-:W3:Y:S04]  /*16950*/  LDL R0, [R1+0x214] ;  /* 0x0002140001007983 */ /* 0x000ee80000100800 */
[----:B------:R0:W3:Y:S04]  /*16960*/  @!P1 LDG.E.U16 R169, desc[UR24][R126.64] ;  /* 0x000000187ea99981 */ /* 0x0000e8000c1e1500 */
[----:B------:R-:W3:Y:S01]  /*16970*/  LDL R2, [R1+0x210] ;  /* 0x0002100001027983 */ /* 0x000ee20000100800 */
[----:B0-----:R-:W-:-:S06]  /*16980*/  PRMT R126, RZ, 0x7610, R126 ;  /* 0x00007610ff7e7816 */ /* 0x001fcc000000007e */
[----:B------:R0:W3:Y:S04]  /*16990*/  @!P1 LDG.E.U16 R126, desc[UR24][R124.64] ;  /* 0x000000187c7e9981 */ /* 0x0000e8000c1e1500 */
[----:B------:R-:W0:Y:S04]  /*169a0*/  LDL R124, [R1+0x1c8] ;  /* 0x0001c800017c7983 */ /* 0x000e280000100800 */
[----:B------:R-:W0:Y:S01]  /*169b0*/  LDL R125, [R1+0x1cc] ;  /* 0x0001cc00017d7983 */ /* 0x000e220000100800 */
[----:B------:R-:W-:Y:S02]  /*169c0*/  PRMT R127, RZ, 0x7610, R127 ;  /* 0x00007610ff7f7816 */ /* 0x000fe4000000007f */
[----:B--2---:R-:W-:-:S04]  /*169d0*/  @!P1 LOP3.LUT R123, R123, R122, RZ, 0x3c, !PT ;  /* 0x0000007a7b7b9212 */ /* 0x004fc800078e3cff */
[----:B------:R-:W-:-:S04]  /*169e0*/  @!P1 LOP3.LUT R122, R123, R122, RZ, 0x3c, !PT ;  /* 0x0000007a7b7a9212 */ /* 0x000fc800078e3cff */
[----:B------:R-:W-:Y:S02]  /*169f0*/  @!P1 LOP3.LUT R123, R123, R122, RZ, 0x3c, !PT ;  /* 0x0000007a7b7b9212 */ /* 0x000fe400078e3cff */
[----:B0-----:R-:W-:-:S04]  /*16a00*/  @!P1 LOP3.LUT R125, R125, R124, RZ, 0x3c, !PT ;  /* 0x0000007c7d7d9212 */ /* 0x001fc800078e3cff */
[----:B------:R-:W-:-:S04]  /*16a10*/  @!P1 LOP3.LUT R124, R125, R124, RZ, 0x3c, !PT ;  /* 0x0000007c7d7c9212 */ /* 0x000fc800078e3cff */
[----:B------:R-:W-:-:S05]  /*16a20*/  @!P1 LOP3.LUT R125, R125, R124, RZ, 0x3c, !PT ;  /* 0x0000007c7d7d9212 */ /* 0x000fca00078e3cff */
[----:B------:R0:W2:Y:S02]  /*16a30*/  @!P1 LDG.E.U16 R127, desc[UR24][R124.64] ;  /* 0x000000187c7f9981 */ /* 0x0000a4000c1e1500 */
[----:B0-----:R-:W-:-:S06]  /*16a40*/  PRMT R124, RZ, 0x7610, R124 ;  /* 0x00007610ff7c7816 */ /* 0x001fcc000000007c */
[----:B------:R0:W2:Y:S04]  /*16a50*/  @!P1 LDG.E.U16 R124, desc[UR24][R122.64] ;  /* 0x000000187a7c9981 */ /* 0x0000a8000c1e1500 */
[----:B------:R-:W0:Y:S04]  /*16a60*/  LDL R122, [R1+0x1f8] ;  /* 0x0001f800017a7983 */ /* 0x000e280000100800 */
[----:B------:R-:W0:Y:S01]  /*16a70*/  LDL R123, [R1+0x1fc] ;  /* 0x0001fc00017b7983 */ /* 0x000e220000100800 */
[----:B------:R-:W-:-:S03]  /*16a80*/  PRMT R125, RZ, 0x7610, R125 ;  /* 0x00007610ff7d7816 */ /* 0x000fc6000000007d */
[----:B------:R3:W-:Y:S04]  /*16a90*/  STS.U16 [R90+UR10+0x29400], R121 ;  /* 0x029400795a007988 */ /* 0x0007e8000800040a */
[----:B------:R1:W-:Y:S01]  /*16aa0*/  STS.U16 [R90+UR10+0x29800], R120 ;  /* 0x029800785a007988 */ /* 0x0003e2000800040a */
[----:B---3--:R-:W-:-:S03]  /*16ab0*/  @!P1 IMAD.MOV.U32 R121, RZ, RZ, R2 ;  /* 0x000000ffff799224 */ /* 0x008fc600078e0002 */
[----:B------:R3:W-:Y:S01]  /*16ac0*/  STS.U16 [R90+UR10+0x29c00], R119 ;  /* 0x029c00775a007988 */ /* 0x0007e2000800040a */
[----:B-1----:R-:W-:-:S03]  /*16ad0*/  @!P1 IMAD.MOV.U32 R120, RZ, RZ, R0 ;  /* 0x000000ffff789224 */ /* 0x002fc600078e0000 */
[----:B------:R1:W-:Y:S04]  /*16ae0*/  STS.U16 [R90+UR10+0x2a000], R129 ;  /* 0x02a000815a007988 */ /* 0x0003e8000800040a */
[----:B------:R-:W2:Y:S04]  /*16af0*/  LDL R2, [R1+0x260] ;  /* 0x0002600001027983 */ /* 0x000ea80000100800 */
[----:B---3--:R-:W3:Y:S01]  /*16b00*/  LDL R119, [R1+0x244] ;  /* 0x0002440001777983 */ /* 0x008ee20000100800 */
[----:B0-----:R-:W-:-:S03]  /*16b10*/  @!P1 LOP3.LUT R123, R123, R122, RZ, 0x3c, !PT ;  /* 0x0000007a7b7b9212 */ /* 0x001fc600078e3cff */
[----:B------:R-:W2:Y:S01]  /*16b20*/  LDL R0, [R1+0x264] ;  /* 0x0002640001007983 */ /* 0x000ea20000100800 */
[----:B------:R-:W-:-:S04]  /*16b30*/  @!P1 LOP3.LUT R122, R123, R122, RZ, 0x3c, !PT ;  /* 0x0000007a7b7a9212 */ /* 0x000fc800078e3cff */
[----:B------:R-:W-:-:S05]  /*16b40*/  @!P1 LOP3.LUT R123, R123, R122, RZ, 0x3c, !PT ;  /* 0x0000007a7b7b9212 */ /* 0x000fca00078e3cff */
[----:B------:R0:W2:Y:S02]  /*16b50*/  @!P1 LDG.E.U16 R125, desc[UR24][R122.64] ;  /* 0x000000187a7d9981 */ /* 0x0000a4000c1e1500 */
[----:B0-----:R-:W-:-:S06]  /*16b60*/  PRMT R122, RZ, 0x7610, R122 ;  /* 0x00007610ff7a7816 */ /* 0x001fcc000000007a */
[----:B------:R0:W2:Y:S04]  /*16b70*/  @!P1 LDG.E.U16 R122, desc[UR24][R120.64] ;  /* 0x00000018787a9981 */ /* 0x0000a8000c1e1500 */
[----:B------:R-:W0:Y:S04]  /*16b80*/  LDL R120, [R1+0x228] ;  /* 0x0002280001787983 */ /* 0x000e280000100800 */
[----:B------:R-:W0:Y:S01]  /*16b90*/  LDL R121, [R1+0x22c] ;  /* 0x00022c0001797983 */ /* 0x000e220000100800 */
[----:B------:R-:W-:Y:S02]  /*16ba0*/  PRMT R123, RZ, 0x7610, R123 ;  /* 0x00007610ff7b7816 */ /* 0x000fe4000000007b */
[----:B0-----:R-:W-:-:S04]  /*16bb0*/  @!P1 LOP3.LUT R121, R121, R120, RZ, 0x3c, !PT ;  /* 0x0000007879799212 */ /* 0x001fc800078e3cff */
[----:B------:R-:W-:-:S04]  /*16bc0*/  @!P1 LOP3.LUT R120, R121, R120, RZ, 0x3c, !PT ;  /* 0x0000007879789212 */ /* 0x000fc800078e3cff */
[----:B------:R-:W-:-:S05]  /*16bd0*/  @!P1 LOP3.LUT R121, R121, R120, RZ, 0x3c, !PT ;  /* 0x0000007879799212 */ /* 0x000fca00078e3cff */
[----:B------:R3:W2:Y:S04]  /*16be0*/  @!P1 LDG.E.U16 R123, desc[UR24][R120.64] ;  /* 0x00000018787b9981 */ /* 0x0006a8000c1e1500 */
[----:B------:R-:W2:Y:S01]  /*16bf0*/  LDL R121, [R1+0x240] ;  /* 0x0002400001797983 */ /* 0x000ea20000100800 */
[----:B-1----:R-:W-:Y:S01]  /*16c00*/  PRMT R129, RZ, 0x7610, R129 ;  /* 0x00007610ff817816 */ /* 0x002fe20000000081 */
[----:B---3--:R-:W-:Y:S02]  /*16c10*/  @!P1 IMAD.MOV.U32 R120, RZ, RZ, R119 ;  /* 0x000000ffff789224 */ /* 0x008fe400078e0077 */
[----:B------:R0:W-:Y:S04]  /*16c20*/  STS.U16 [R90+UR10+0x2a400], R133 ;  /* 0x02a400855a007988 */ /* 0x0001e8000800040a */
[----:B------:R1:W-:Y:S04]  /*16c30*/  STS.U16 [R90+UR10+0x2a800], R134 ;  /* 0x02a800865a007988 */ /* 0x0003e8000800040a */
[----:B------:R3:W-:Y:S04]  /*16c40*/  STS.U16 [R90+UR10+0x2ac00], R135 ;  /* 0x02ac00875a007988 */ /* 0x0007e8000800040a */
[----:B------:R-:W3:Y:S04]  /*16c50*/  LDL R119, [R1+0x284] ;  /* 0x0002840001777983 */ /* 0x000ee80000100800 */
[----:B--2---:R2:W2:Y:S04]  /*16c60*/  @!P1 LDG.E.U16 R129, desc[UR24][R120.64] ;  /* 0x0000001878819981 */ /* 0x0044a8000c1e1500 */
[----:B------:R-:W2:Y:S04]  /*16c70*/  LDL R120, [R1+0x250] ;  /* 0x0002500001787983 */ /* 0x000ea80000100800 */
[----:B------:R-:W2:Y:S01]  /*16c80*/  LDL R121, [R1+0x254] ;  /* 0x0002540001797983 */ /* 0x000ea20000100800 */
[----:B0-----:R-:W-:-:S02]  /*16c90*/  PRMT R133, RZ, 0x7610, R133 ;  /* 0x00007610ff857816 */ /* 0x001fc40000000085 */
[----:B-1----:R-:W-:Y:S02]  /*16ca0*/  PRMT R134, RZ, 0x7610, R134 ;  /* 0x00007610ff867816 */ /* 0x002fe40000000086 */
[----:B--2---:R-:W-:-:S04]  /*16cb0*/  @!P1 LOP3.LUT R121, R121, R120, RZ, 0x3c, !PT ;  /* 0x0000007879799212 */ /* 0x004fc800078e3cff */
[----:B------:R-:W-:-:S04]  /*16cc0*/  @!P1 LOP3.LUT R120, R121, R120, RZ, 0x3c, !PT ;  /* 0x0000007879789212 */ /* 0x000fc800078e3cff */
[----:B------:R-:W-:-:S05]  /*16cd0*/  @!P1 LOP3.LUT R121, R121, R120, RZ, 0x3c, !PT ;  /* 0x0000007879799212 */ /* 0x000fca00078e3cff */
[----:B------:R0:W2:Y:S02]  /*16ce0*/  @!P1 LDG.E.U16 R133, desc[UR24][R120.64] ;  /* 0x0000001878859981 */ /* 0x0000a4000c1e1500 */
[----:B0-----:R-:W-:Y:S02]  /*16cf0*/  @!P1 IMAD.MOV.U32 R120, RZ, RZ, R0 ;  /* 0x000000ffff789224 */ /* 0x001fe400078e0000 */
[----:B------:R-:W-:Y:S01]  /*16d00*/  @!P1 IMAD.MOV.U32 R121, RZ, RZ, R2 ;  /* 0x000000ffff799224 */ /* 0x000fe200078e0002 */
[----:B---3--:R-:W-:Y:S01]  /*16d10*/  PRMT R135, RZ, 0x7610, R135 ;  /* 0x00007610ff877816 */ /* 0x008fe20000000087 */
[----:B------:R0:W-:Y:S04]  /*16d20*/  STS.U16 [R90+UR10+0x2b000], R136 ;  /* 0x02b000885a007988 */ /* 0x0001e8000800040a */
[----:B------:R1:W3:Y:S04]  /*16d30*/  @!P1 LDG.E.U16 R134, desc[UR24][R120.64] ;  /* 0x0000001878869981 */ /* 0x0002e8000c1e1500 */
[----:B------:R-:W2:Y:S04]  /*16d40*/  LDL R2, [R1+0x2a0] ;  /* 0x0002a00001027983 */ /* 0x000ea80000100800 */
[----:B------:R-:W2:Y:S04]  /*16d50*/  LDL R0, [R1+0x2a4] ;  /* 0x0002a40001007983 */ /* 0x000ea80000100800 */
[----:B------:R-:W1:Y:S04]  /*16d60*/  LDL R120, [R1+0x270] ;  /* 0x0002700001787983 */ /* 0x000e680000100800 */
[----:B------:R-:W1:Y:S02]  /*16d70*/  LDL R121, [R1+0x274] ;  /* 0x0002740001797983 */ /* 0x000e640000100800 */
[----:B-1----:R-:W-:-:S04]  /*16d80*/  @!P1 LOP3.LUT R121, R121, R120, RZ, 0x3c, !PT ;  /* 0x0000007879799212 */ /* 0x002fc800078e3cff */
[----:B------:R-:W-:-:S04]  /*16d90*/  @!P1 LOP3.LUT R120, R121, R120, RZ, 0x3c, !PT ;  /* 0x0000007879789212 */ /* 0x000fc800078e3cff */
[----:B------:R-:W-:-:S05]  /*16da0*/  @!P1 LOP3.LUT R121, R121, R120, RZ, 0x3c, !PT ;  /* 0x0000007879799212 */ /* 0x000fca00078e3cff */
[----:B------:R1:W2:Y:S04]  /*16db0*/  @!P1 LDG.E.U16 R135, desc[UR24][R120.64] ;  /* 0x0000001878879981 */ /* 0x0002a8000c1e1500 */
[----:B------:R-:W2:Y:S01]  /*16dc0*/  LDL R121, [R1+0x280] ;  /* 0x0002800001797983 */ /* 0x000ea20000100800 */
[----:B0-----:R-:W-:Y:S01]  /*16dd0*/  PRMT R136, RZ, 0x7610, R136 ;  /* 0x00007610ff887816 */ /* 0x001fe20000000088 */
[----:B-1----:R-:W-:Y:S02]  /*16de0*/  @!P1 IMAD.MOV.U32 R120, RZ, RZ, R119 ;  /* 0x000000ffff789224 */ /* 0x002fe400078e0077 */
[----:B------:R0:W-:Y:S04]  /*16df0*/  STS.U16 [R90+UR10+0x2b400], R137 ;  /* 0x02b400895a007988 */ /* 0x0001e8000800040a */
[----:B------:R1:W-:Y:S04]  /*16e00*/  STS.U16 [R90+UR10+0x2b800], R138 ;  /* 0x02b8008a5a007988 */ /* 0x0003e8000800040a */
[----:B------:R-:W-:Y:S04]  /*16e10*/  STS.U16 [R90+UR10+0x2bc00], R139 ;  /* 0x02bc008b5a007988 */ /* 0x000fe8000800040a */
        /* <DEDUP_REMOVED lines=12> */
[----:B------:R-:W-:Y:S01]  /*16ee0*/  LOP3.LUT R0, R90, 0x20, RZ, 0x3c, !PT ;  /* 0x000000205a007812 */ /* 0x000fe200078e3cff */
[----:B------:R-:W2:Y:S04]  /*16ef0*/  LDL R2, [R1+0x2e4] ;  /* 0x0002e40001027983 */ /* 0x000ea80000100800 */
[----:B------:R0:W2:Y:S04]  /*16f00*/  @!P1 LDG.E.U16 R138, desc[UR24][R120.64] ;  /* 0x00000018788a9981 */ /* 0x0000a8000c1e1500 */
[----:B------:R1:W-:Y:S04]  /*16f10*/  STS.U16 [R0+UR10+0x28100], R118 ;  /* 0x0281007600007988 */ /* 0x0003e8000800040a */
[----:B------:R-:W0:Y:S04]  /*16f20*/  LDL R120, [R1+0x2b0] ;  /* 0x0002b00001787983 */ /* 0x000e280000100800 */
[----:B------:R-:W0:Y:S04]  /*16f30*/  LDL R121, [R1+0x2b4] ;  /* 0x0002b40001797983 */ /* 0x000e280000100800 */
[----:B-1----:R-:W3:Y:S01]  /*16f40*/  LDL R118, [R1+0x2c0] ;  /* 0x0002c00001767983 */ /* 0x002ee20000100800 */
[----:B------:R-:W-:-:S03]  /*16f50*/  PRMT R139, RZ, 0x7610, R139 ;  /* 0x00007610ff8b7816 */ /* 0x000fc6000000008b */
[----:B------:R1:W-:Y:S04]  /*16f60*/  STS.U16 [R0+UR10+0x28500], R117 ;  /* 0x0285007500007988 */ /* 0x0003e8000800040a */
[----:B-1----:R-:W2:Y:S01]  /*16f70*/  LDL R117, [R1+0x2e0] ;  /* 0x0002e00001757983 */ /* 0x002ea20000100800 */
[----:B0-----:R-:W-:-:S04]  /*16f80*/  @!P1 LOP3.LUT R121, R121, R120, RZ, 0x3c, !PT ;  /* 0x0000007879799212 */ /* 0x001fc800078e3cff */
[----:B------:R-:W-:Y:S02]  /*16f90*/  @!P1 LOP3.LUT R120, R121, R120, RZ, 0x3c, !PT ;  /* 0x0000007879789212 */ /* 0x000fe400078e3cff */
[----:B---3--:R-:W-:Y:S02]  /*16fa0*/  @!P1 LOP3.LUT R119, R119, R118, RZ, 0x3c, !PT ;  /* 0x0000007677779212 */ /* 0x008fe400078e3cff */
[----:B------:R-:W-:Y:S02]  /*16fb0*/  @!P1 LOP3.LUT R121, R121, R120, RZ, 0x3c, !PT ;  /* 0x0000007879799212 */ /* 0x000fe400078e3cff */
[----:B------:R-:W-:-:S03]  /*16fc0*/  @!P1 LOP3.LUT R118, R119, R118, RZ, 0x3c, !PT ;  /* 0x0000007677769212 */ /* 0x000fc600078e3cff */
[----:B------:R0:W3:Y:S01]  /*16fd0*/  @!P1 LDG.E.U16 R139, desc[UR24][R120.64] ;  /* 0x00000018788b9981 */ /* 0x0000e2000c1e1500 */
[----:B------:R-:W-:Y:S02]  /*16fe0*/  @!P1 LOP3.LUT R119, R119, R118, RZ, 0x3c, !PT ;  /* 0x0000007677779212 */ /* 0x000fe400078e3cff */
[----:B0-----:R-:W-:-:S06]  /*16ff0*/  PRMT R120, RZ, 0x7610, R120 ;  /* 0x00007610ff787816 */ /* 0x001fcc0000000078 */
[----:B------:R0:W3:Y:S04]  /*17000*/  @!P1 LDG.E.U16 R120, desc[UR24][R118.64] ;  /* 0x0000001876789981 */ /* 0x0000e8000c1e1500 */
[----:B------:R-:W0:Y:S04]  /*17010*/  LDL R118, [R1+0x2d0] ;  /* 0x0002d00001767983 */ /* 0x000e280000100800 */
[----:B------:R-:W0:Y:S01]  /*17020*/  LDL R119, [R1+0x2d4] ;  /* 0x0002d40001777983 */ /* 0x000e220000100800 */
[----:B------:R-:W-:-:S03]  /*17030*/  PRMT R121, RZ, 0x7610, R121 ;  /* 0x00007610ff797816 */ /* 0x000fc60000000079 */
[----:B------:R2:W-:Y:S02]  /*17040*/  STS.U16 [R0+UR10+0x28900], R116 ;  /* 0x0289007400007988 */ /* 0x0005e4000800040a */
[----:B--2---:R-:W-:Y:S02]  /*17050*/  @!P1 IMAD.MOV.U32 R116, RZ, RZ, R2 ;  /* 0x000000ffff749224 */ /* 0x004fe400078e0002 */
[----:B------:R1:W-:Y:S04]  /*17060*/  STS.U16 [R0+UR10+0x28d00], R115 ;  /* 0x028d007300007988 */ /* 0x0003e8000800040a */
[----:B------:R2:W-:Y:S04]  /*17070*/  STS.U16 [R0+UR10+0x29100], R114 ;  /* 0x0291007200007988 */ /* 0x0005e8000800040a */
[----:B------:R-:W3:Y:S04]  /*17080*/  LDL R2, [R1+0x334] ;  /* 0x0003340001027983 */ /* 0x000ee80000100800 */
[----:B-1----:R-:W3:Y:S04]  /*17090*/  LDL R115, [R1+0x304] ;  /* 0x0003040001737983 */ /* 0x002ee80000100800 */
[----:B--2---:R-:W3:Y:S01]  /*170a0*/  LDL R114, [R1+0x300] ;  /* 0x0003000001727983 */ /* 0x004ee20000100800 */
        /* <DEDUP_REMOVED lines=9> */
[----:B---3--:R-:W-:-:S04]  /*17140*/  @!P1 LOP3.LUT R115, R115, R114, RZ, 0x3c, !PT ;  /* 0x0000007273739212 */ /* 0x008fc800078e3cff */
        /* <DEDUP_REMOVED lines=24> */
[----:B------:R-:W2:Y:S01]  /*172d0*/  LDL R113, [R1+0x330] ;  /* 0x0003300001717983 */ /* 0x000ea20000100800 */
[----:B0-----:R-:W-:-:S03]  /*172e0*/  @!P1 IMAD.MOV.U32 R112, RZ, RZ, R2 ;  /* 0x000000ffff709224 */ /* 0x001fc600078e0002 */
[----:B------:R0:W-:Y:S01]  /*172f0*/  STS.U16 [R0+UR10+0x29d00], R111 ;  /* 0x029d006f00007988 */ /* 0x0001e2000800040a */
[----:B------:R-:W-:-:S03]  /*17300*/  PRMT R115, RZ, 0x7610, R115 ;  /* 0x00007610ff737816 */ /* 0x000fc60000000073 */
[----:B------:R-:W3:Y:S01]  /*17310*/  LDL R2, [R1+0x12c] ;  /* 0x00012c0001027983 */ /* 0x000ee20000100800 */
[----:B0-----:R-:W-:-:S06]  /*17320*/  PRMT R111, RZ, 0x7610, R111 ;  /* 0x00007610ff6f7816 */ /* 0x001fcc000000006f */
[----:B--2---:R0:W2:Y:S04]  /*17330*/  @!P1 LDG.E.U16 R111, desc[UR24][R112.64] ;  /* 0x00000018706f9981 */ /* 0x0040a8000c1e1500 */
        /* <DEDUP_REMOVED lines=8> */
[----:B------:R1:W-:Y:S02]  /*173c0*/  STS.U16 [R0+UR10+0x2a100], R130 ;  /* 0x02a1008200007988 */ /* 0x0003e4000800040a */
[----:B-1----:R-:W-:-:S02]  /*173d0*/  PRMT R130, RZ, 0x7610, R130 ;  /* 0x00007610ff827816 */ /* 0x002fc40000000082 */
        /* <DEDUP_REMOVED lines=20> */
[----:B------:R-:W2:Y:S01]  /*17520*/  LDL R113, [R1+0x128] ;  /* 0x0001280001717983 */ /* 0x000ea20000100800 */
[----:B---3--:R-:W-:-:S03]  /*17530*/  @!P1 IMAD.MOV.U32 R112, RZ, RZ, R2 ;  /* 0x000000ffff709224 */ /* 0x008fc600078e0002 */
[----:B------:R0:W-:Y:S04]  /*17540*/  STS.U16 [R0+UR10+0x2ad00], R146 ;  /* 0x02ad009200007988 */ /* 0x0001e8000800040a */
[----:B------:R-:W3:Y:S01]  /*17550*/  LDL R2, [R1+0x18c] ;  /* 0x00018c0001027983 */ /* 0x000ee20000100800 */
[----:B0-----:R-:W-:-:S06]  /*17560*/  PRMT R146, RZ, 0x7610, R146 ;  /* 0x00007610ff927816 */ /* 0x001fcc0000000092 */
[----:B--2---:R0:W2:Y:S04]  /*17570*/  @!P1 LDG.E.U16 R146, desc[UR24][R112.64] ;  /* 0x0000001870929981 */ /* 0x0040a8000c1e1500 */
        /* <DEDUP_REMOVED lines=18> */
[----:B------:R-:W-:Y:S04]  /*176a0*/  STS.U16 [R0+UR10+0x2b900], R153 ;  /* 0x02b9009900007988 */ /* 0x000fe8000800040a */
[----:B------:R1:W-:Y:S02]  /*176b0*/  STS.U16 [R0+UR10+0x2bd00], R154 ;  /* 0x02bd009a00007988 */ /* 0x0003e4000800040a */
[----:B-1----:R-:W-:-:S02]  /*176c0*/  LOP3.LUT R0, R90, 0x40, RZ, 0x3c, !PT ;  /* 0x000000405a007812 */ /* 0x002fc400078e3cff */
[----:B------:R-:W-:-:S03]  /*176d0*/  PRMT R153, RZ, 0x7610, R153 ;  /* 0x00007610ff997816 */ /* 0x000fc60000000099 */
[----:B------:R1:W-:Y:S04]  /*176e0*/  STS.U16 [R0+UR10+0x28200], R109 ;  /* 0x0282006d00007988 */ /* 0x0003e8000800040a */
[----:B----4-:R4:W-:Y:S04]  /*176f0*/  STS.U16 [R0+UR10+0x28600], R108 ;  /* 0x0286006c00007988 */ /* 0x0109e8000800040a */
[----:B-1----:R-:W2:Y:S04]  /*17700*/  LDL R109, [R1+0x1a4] ;  /* 0x0001a400016d7983 */ /* 0x002ea80000100800 */
[----:B----4-:R-:W2:Y:S01]  /*17710*/  LDL R108, [R1+0x1a0] ;  /* 0x0001a000016c7983 */ /* 0x010ea20000100800 */
[----:B0-----:R-:W-:-:S04]  /*17720*/  @!P1 LOP3.LUT R113, R113, R112, RZ, 0x3c, !PT ;  /* 0x0000007071719212 */ /* 0x001fc800078e3cff */
[----:B------:R-:W-:-:S04]  /*17730*/  @!P1 LOP3.LUT R112, R113, R112, RZ, 0x3c, !PT ;  /* 0x0000007071709212 */ /* 0x000fc800078e3cff */
[----:B------:R-:W-:-:S05]  /*17740*/  @!P1 LOP3.LUT R113, R113, R112, RZ, 0x3c, !PT ;  /* 0x0000007071719212 */ /* 0x000fca00078e3cff */
[----:B------:R3:W4:Y:S04]  /*17750*/  @!P1 LDG.E.U16 R153, desc[UR24][R112.64] ;  /* 0x0000001870999981 */ /* 0x000728000c1e1500 */
[----:B------:R-:W4:Y:S01]  /*17760*/  LDL R113, [R1+0x188] ;  /* 0x0001880001717983 */ /* 0x000f220000100800 */
[----:B------:R-:W-:Y:S01]  /*17770*/  PRMT R154, RZ, 0x7610, R154 ;  /* 0x00007610ff9a7816 */ /* 0x000fe2000000009a */
[----:B---3--:R-:W-:Y:S02]  /*17780*/  @!P1 IMAD.MOV.U32 R112, RZ, RZ, R2 ;  /* 0x000000ffff709224 */ /* 0x008fe400078e0002 */
[----:B------:R0:W-:Y:S01]  /*17790*/  STS.U16 [R0+UR10+0x28a00], R107 ;  /* 0x028a006b00007988 */ /* 0x0001e2000800040a */
[----:B--2---:R-:W-:-:S03]  /*177a0*/  @!P1 LOP3.LUT R109, R109, R108, RZ, 0x3c, !PT ;  /* 0x0000006c6d6d9212 */ /* 0x004fc600078e3cff */
[----:B0-----:R-:W2:Y:S01]  /*177b0*/  LDL R107, [R1+0x1d4] ;  /* 0x0001d400016b7983 */ /* 0x001ea20000100800 */
[----:B------:R-:W-:-:S03]  /*177c0*/  @!P1 LOP3.LUT R108, R109, R108, RZ, 0x3c, !PT ;  /* 0x0000006c6d6c9212 */ /* 0x000fc600078e3cff */
[----:B------:R-:W3:Y:S01]  /*177d0*/  LDL R2, [R1+0x1ec] ;  /* 0x0001ec0001027983 */ /* 0x000ee20000100800 */
[----:B------:R-:W-:-:S03]  /*177e0*/  @!P1 LOP3.LUT R109, R109, R108, RZ, 0x3c, !PT ;  /* 0x0000006c6d6d9212 */ /* 0x000fc600078e3cff */
[----:B------:R0:W-:Y:S04]  /*177f0*/  STS.U16 [R0+UR10+0x28e00], R106 ;  /* 0x028e006a00007988 */ /* 0x0001e8000800040a */
[----:B0-----:R-:W2:Y:S04]  /*17800*/  LDL R106, [R1+0x1d0] ;  /* 0x0001d000016a7983 */ /* 0x001ea80000100800 */
[----:B----4-:R0:W4:Y:S02]  /*17810*/  @!P1 LDG.E.U16 R154, desc[UR24][R112.64] ;  /* 0x00000018709a9981 */ /* 0x010124000c1e1500 */
[----:B0-----:R-:W-:-:S06]  /*17820*/  PRMT R112, RZ, 0x7610, R112 ;  /* 0x00007610ff707816 */ /* 0x001fcc0000000070 */
[----:B------:R0:W3:Y:S04]  /*17830*/  @!P1 LDG.E.U16 R112, desc[UR24][R108.64] ;  /* 0x000000186c709981 */ /* 0x0000e8000c1e1500 */
[----:B------:R-:W0:Y:S04]  /*17840*/  LDL R108, [R1+0x1b8] ;  /* 0x0001b800016c7983 */ /* 0x000e280000100800 */
[----:B------:R-:W0:Y:S01]  /*17850*/  LDL R109, [R1+0x1bc] ;  /* 0x0001bc00016d7983 */ /* 0x000e220000100800 */
[----:B------:R-:W-:Y:S02]  /*17860*/  PRMT R113, RZ, 0x7610, R113 ;  /* 0x00007610ff717816 */ /* 0x000fe40000000071 */
[-C--:B--2---:R-:W-:Y:S01]  /*17870*/  @!P1 LOP3.LUT R107, R107, R106.reuse, RZ, 0x3c, !PT ;  /* 0x0000006a6b6b9212 */ /* 0x084fe200078e3cff */
[----:B------:R1:W-:Y:S03]  /*17880*/  STS.U16 [R0+UR10+0x29200], R105 ;  /* 0x0292006900007988 */ /* 0x0003e6000800040a */
[C---:B------:R-:W-:Y:S01]  /*17890*/  @!P1 LOP3.LUT R106, R107.reuse, R106, RZ, 0x3c, !PT ;  /* 0x0000006a6b6a9212 */ /* 0x040fe200078e3cff */
[----:B------:R2:W-:Y:S03]  /*178a0*/  STS.U16 [R0+UR10+0x29600], R104 ;  /* 0x0296006800007988 */ /* 0x0005e6000800040a */
[----:B------:R-:W-:Y:S01]  /*178b0*/  @!P1 LOP3.LUT R107, R107, R106, RZ, 0x3c, !PT ;  /* 0x0000006a6b6b9212 */ /* 0x000fe200078e3cff */
[----:B-1----:R-:W3:Y:S04]  /*178c0*/  LDL R105, [R1+0x204] ;  /* 0x0002040001697983 */ /* 0x002ee80000100800 */
[----:B--2---:R-:W2:Y:S01]  /*178d0*/  LDL R104, [R1+0x200] ;  /* 0x0002000001687983 */ /* 0x004ea20000100800 */
[----:B0-----:R-:W-:-:S04]  /*178e0*/  @!P1 LOP3.LUT R109, R109, R108, RZ, 0x3c, !PT ;  /* 0x0000006c6d6d9212 */ /* 0x001fc800078e3cff */
[----:B------:R-:W-:-:S04]  /*178f0*/  @!P1 LOP3.LUT R108, R109, R108, RZ, 0x3c, !PT ;  /* 0x0000006c6d6c9212 */ /* 0x000fc800078e3cff */
[----:B------:R-:W-:-:S05]  /*17900*/  @!P1 LOP3.LUT R109, R109, R108, RZ, 0x3c, !PT ;  /* 0x0000006c6d6d9212 */ /* 0x000fca00078e3cff */
[----:B------:R0:W4:Y:S02]  /*17910*/  @!P1 LDG.E.U16 R113, desc[UR24][R108.64] ;  /* 0x000000186c719981 */ /* 0x000124000c1e1500 */
[----:B0-----:R-:W-:-:S06]  /*17920*/  PRMT R108, RZ, 0x7610, R108 ;  /* 0x00007610ff6c7816 */ /* 0x001fcc000000006c */
[----:B------:R3:W4:Y:S04]  /*17930*/  @!P1 LDG.E.U16 R108, desc[UR24][R106.64] ;  /* 0x000000186a6c9981 */ /* 0x000728000c1e1500 */
[----:B------:R-:W4:Y:S01]  /*17940*/  LDL R107, [R1+0x1e8] ;  /* 0x0001e800016b7983 */ /* 0x000f220000100800 */
[----:B------:R-:W-:Y:S01]  /*17950*/  PRMT R109, RZ, 0x7610, R109 ;  /* 0x00007610ff6d7816 */ /* 0x000fe2000000006d */
[----:B---3--:R-:W-:Y:S01]  /*17960*/  @!P1 IMAD.MOV.U32 R106, RZ, RZ, R2 ;  /* 0x000000ffff6a9224 */ /* 0x008fe200078e0002 */
[-C--:B--2---:R-:W-:Y:S01]  /*17970*/  @!P1 LOP3.LUT R105, R105, R104.reuse, RZ, 0x3c, !PT ;  /* 0x0000006869699212 */ /* 0x084fe200078e3cff */
[----:B------:R0:W-:Y:S03]  /*17980*/  STS.U16 [R0+UR10+0x29a00], R103 ;  /* 0x029a006700007988 */ /* 0x0001e6000800040a */
[C---:B------:R-:W-:Y:S01]  /*17990*/  @!P1 LOP3.LUT R104, R105.reuse, R104, RZ, 0x3c, !PT ;  /* 0x0000006869689212 */ /* 0x040fe200078e3cff */
[----:B------:R-:W2:Y:S03]  /*179a0*/  LDL R2, [R1+0x25c] ;  /* 0x00025c0001027983 */ /* 0x000ea60000100800 */
[----:B------:R-:W-:Y:S01]  /*179b0*/  @!P1 LOP3.LUT R105, R105, R104, RZ, 0x3c, !PT ;  /* 0x0000006869699212 */ /* 0x000fe200078e3cff */
[----:B------:R1:W-:Y:S04]  /*179c0*/  STS.U16 [R0+UR10+0x29e00], R102 ;  /* 0x029e006600007988 */ /* 0x0003e8000800040a */
[----:B0-----:R-:W3:Y:S04]  /*179d0*/  LDL R103, [R1+0x234] ;  /* 0x0002340001677983 */ /* 0x001ee80000100800 */
[----:B-1----:R-:W3:Y:S04]  /*179e0*/  LDL R102, [R1+0x230] ;  /* 0x0002300001667983 */ /* 0x002ee80000100800 */
[----:B----4-:R0:W4:Y:S02]  /*179f0*/  @!P1 LDG.E.U16 R109, desc[UR24][R106.64] ;  /* 0x000000186a6d9981 */ /* 0x010124000c1e1500 */
[----:B0-----:R-:W-:-:S06]  /*17a00*/  PRMT R106, RZ, 0x7610, R106 ;  /* 0x00007610ff6a7816 */ /* 0x001fcc000000006a */
[----:B------:R0:W2:Y:S04]  /*17a10*/  @!P1 LDG.E.U16 R106, desc[UR24][R104.64] ;  /* 0x00000018686a9981 */ /* 0x0000a8000c1e1500 */
[----:B------:R-:W0:Y:S04]  /*17a20*/  LDL R104, [R1+0x218] ;  /* 0x0002180001687983 */ /* 0x000e280000100800 */
[----:B------:R-:W0:Y:S01]  /*17a30*/  LDL R105, [R1+0x21c] ;  /* 0x00021c0001697983 */ /* 0x000e220000100800 */
[----:B------:R-:W-:Y:S02]  /*17a40*/  PRMT R107, RZ, 0x7610, R107 ;  /* 0x00007610ff6b7816 */ /* 0x000fe4000000006b */
[----:B---3--:R-:W-:-:S04]  /*17a50*/  @!P1 LOP3.LUT R103, R103, R102, RZ, 0x3c, !PT ;  /* 0x0000006667679212 */ /* 0x008fc800078e3cff */
[----:B------:R-:W-:-:S04]  /*17a60*/  @!P1 LOP3.LUT R102, R103, R102, RZ, 0x3c, !PT ;  /* 0x0000006667669212 */ /* 0x000fc800078e3cff */
[----:B------:R-:W-:Y:S02]  /*17a70*/  @!P1 LOP3.LUT R103, R103, R102, RZ, 0x3c, !PT ;  /* 0x0000006667679212 */ /* 0x000fe400078e3cff */
[----:B0-----:R-:W-:-:S04]  /*17a80*/  @!P1 LOP3.LUT R105, R105, R104, RZ, 0x3c, !PT ;  /* 0x0000006869699212 */ /* 0x001fc800078e3cff */
[----:B------:R-:W-:-:S04]  /*17a90*/  @!P1 LOP3.LUT R104, R105, R104, RZ, 0x3c, !PT ;  /* 0x0000006869689212 */ /* 0x000fc800078e3cff */
[----:B------:R-:W-:-:S05]  /*17aa0*/  @!P1 LOP3.LUT R105, R105, R104, RZ, 0x3c, !PT ;  /* 0x0000006869699212 */ /* 0x000fca00078e3cff */
[----:B------:R0:W3:Y:S02]  /*17ab0*/  @!P1 LDG.E.U16 R107, desc[UR24][R104.64] ;  /* 0x00000018686b9981 */ /* 0x0000e4000c1e1500 */
        /* <DEDUP_REMOVED lines=8> */
[----:B------:R2:W3:Y:S04]  /*17b40*/  @!P1 LDG.E.U16 R105, desc[UR24][R102.64] ;  /* 0x0000001866699981 */ /* 0x0004e8000c1e1500 */
[----:B------:R-:W3:Y:S01]  /*17b50*/  LDL R103, [R1+0x258] ;  /* 0x0002580001677983 */ /* 0x000ee20000100800 */
[----:B--2---:R-:W-:-:S03]  /*17b60*/  @!P1 IMAD.MOV.U32 R102, RZ, RZ, R2 ;  /* 0x000000ffff669224 */ /* 0x004fc600078e0002 */
[----:B------:R0:W-:Y:S04]  /*17b70*/  STS.U16 [R0+UR10+0x2a200], R131 ;  /* 0x02a2008300007988 */ /* 0x0001e8000800040a */
[----:B------:R-:W2:Y:S01]  /*17b80*/  LDL R2, [R1+0x2ac] ;  /* 0x0002ac0001027983 */ /* 0x000ea20000100800 */
[----:B0-----:R-:W-:-:S06]  /*17b90*/  PRMT R131, RZ, 0x7610, R131 ;  /* 0x00007610ff837816 */ /* 0x001fcc0000000083 */
[----:B---3--:R0:W3:Y:S04]  /*17ba0*/  @!P1 LDG.E.U16 R131, desc[UR24][R102.64] ;  /* 0x0000001866839981 */ /* 0x0080e8000c1e1500 */
        /* <DEDUP_REMOVED lines=40> */
[----:B------:R1:W-:Y:S04]  /*17e30*/  STS.U16 [R0+UR10+0x2ba00], R157 ;  /* 0x02ba009d00007988 */ /* 0x0003e8000800040a */
[----:B------:R2:W-:Y:S01]  /*17e40*/  STS.U16 [R0+UR10+0x2be00], R159 ;  /* 0x02be009f00007988 */ /* 0x0005e2000800040a */
[----:B-1----:R-:W-:-:S02]  /*17e50*/  PRMT R157, RZ, 0x7610, R157 ;  /* 0x00007610ff9d7816 */ /* 0x002fc4000000009d */
[----:B--2---:R-:W-:-:S05]  /*17e60*/  LOP3.LUT R0, R90, 0x60, RZ, 0x3c, !PT ;  /* 0x000000605a007812 */ /* 0x004fca00078e3cff */
[----:B------:R1:W-:Y:S04]  /*17e70*/  STS.U16 [R0+UR10+0x28300], R99 ;  /* 0x0283006300007988 */ /* 0x0003e8000800040a */
[----:B------:R2:W-:Y:S04]  /*17e80*/  STS.U16 [R0+UR10+0x28700], R98 ;  /* 0x0287006200007988 */ /* 0x0005e8000800040a */
[----:B-1----:R-:W3:Y:S04]  /*17e90*/  LDL R99, [R1+0x2dc] ;  /* 0x0002dc0001637983 */ /* 0x002ee80000100800 */
[----:B--2---:R-:W3:Y:S01]  /*17ea0*/  LDL R98, [R1+0x2d8] ;  /* 0x0002d80001627983 */ /* 0x004ee20000100800 */
[----:B0-----:R-:W-:-:S04]  /*17eb0*/  @!P1 LOP3.LUT R103, R103, R102, RZ, 0x3c, !PT ;  /* 0x0000006667679212 */ /* 0x001fc800078e3cff */
[----:B------:R-:W-:-:S04]  /*17ec0*/  @!P1 LOP3.LUT R102, R103, R102, RZ, 0x3c, !PT ;  /* 0x0000006667669212 */ /* 0x000fc800078e3cff */
[----:B------:R-:W-:-:S05]  /*17ed0*/  @!P1 LOP3.LUT R103, R103, R102, RZ, 0x3c, !PT ;  /* 0x0000006667679212 */ /* 0x000fca00078e3cff */
        /* <DEDUP_REMOVED lines=8> */
[----:B-1----:R-:W3:Y:S01]  /*17f60*/  LDL R97, [R1+0x2f8] ;  /* 0x0002f80001617983 */ /* 0x002ee20000100800 */
        /* <DEDUP_REMOVED lines=9> */
[----:B------:R1:W-:Y:S02]  /*18000*/  STS.U16 [R0+UR10+0x28f00], R96 ;  /* 0x028f006000007988 */ /* 0x0003e4000800040a */
[----:B-1----:R-:W-:Y:S01]  /*18010*/  @!P1 IMAD.MOV.U32 R96, RZ, RZ, R2 ;  /* 0x000000ffff609224 */ /* 0x002fe200078e0002 */
[-C--:B0-----:R-:W-:Y:S01]  /*18020*/  @!P1 LOP3.LUT R99, R99, R98.reuse, RZ, 0x3c, !PT ;  /* 0x0000006263639212 */ /* 0x081fe200078e3cff */
[----:B------:R-:W-:Y:S03]  /*18030*/  STS.U16 [R0+UR10+0x29300], R110 ;  /* 0x0293006e00007988 */ /* 0x000fe6000800040a */
[C---:B------:R-:W-:Y:S01]  /*18040*/  @!P1 LOP3.LUT R98, R99.reuse, R98, RZ, 0x3c, !PT ;  /* 0x0000006263629212 */ /* 0x040fe200078e3cff */
[----:B------:R-:W2:Y:S03]  /*18050*/  LDL R2, [R1+0x34c] ;  /* 0x00034c0001027983 */ /* 0x000ea60000100800 */
[----:B------:R-:W-:-:S05]  /*18060*/  @!P1 LOP3.LUT R99, R99, R98, RZ, 0x3c, !PT ;  /* 0x0000006263639212 */ /* 0x000fca00078e3cff */
[----:B------:R0:W2:Y:S02]  /*18070*/  @!P1 LDG.E.U16 R103, desc[UR24][R98.64] ;  /* 0x0000001862679981 */ /* 0x0000a4000c1e1500 */
[----:B0-----:R-:W-:-:S06]  /*18080*/  PRMT R98, RZ, 0x7610, R98 ;  /* 0x00007610ff627816 */ /* 0x001fcc0000000062 */
[----:B---3--:R0:W3:Y:S04]  /*18090*/  @!P1 LDG.E.U16 R98, desc[UR24][R96.64] ;  /* 0x0000001860629981 */ /* 0x0080e8000c1e1500 */
[----:B------:R-:W0:Y:S04]  /*180a0*/  LDL R96, [R1+0x308] ;  /* 0x0003080001607983 */ /* 0x000e280000100800 */
[----:B------:R-:W0:Y:S01]  /*180b0*/  LDL R97, [R1+0x30c] ;  /* 0x00030c0001617983 */ /* 0x000e220000100800 */
[----:B------:R-:W-:Y:S02]  /*180c0*/  PRMT R99, RZ, 0x7610, R99 ;  /* 0x00007610ff637816 */ /* 0x000fe40000000063 */
        /* <DEDUP_REMOVED lines=81> */
[----:B------:R1:W-:Y:S04]  /*185e0*/  STS.U16 [R0+UR10+0x2bb00], R158 ;  /* 0x02bb009e00007988 */ /* 0x0003e8000800040a */
[----:B------:R3:W-:Y:S01]  /*185f0*/  STS.U16 [R0+UR10+0x2bf00], R160 ;  /* 0x02bf00a000007988 */ /* 0x0007e2000800040a */
[----:B-1----:R-:W-:-:S03]  /*18600*/  PRMT R158, RZ, 0x7610, R158 ;  /* 0x00007610ff9e7816 */ /* 0x002fc6000000009e */
[----:B---3--:R-:W5:Y:S01]  /*18610*/  LDL.LU R0, [R1+0x5d4] ;  /* 0x0005d40001007983 */ /* 0x008f620000300800 */
[----:B0-----:R-:W-:-:S04]  /*18620*/  @!P1 LOP3.LUT R97, R97, R96, RZ, 0x3c, !PT ;  /* 0x0000006061619212 */ /* 0x001fc800078e3cff */
[----:B------:R-:W-:-:S04]  /*18630*/  @!P1 LOP3.LUT R96, R97, R96, RZ, 0x3c, !PT ;  /* 0x0000006061609212 */ /* 0x000fc800078e3cff */
[----:B------:R-:W-:-:S05]  /*18640*/  @!P1 LOP3.LUT R97, R97, R96, RZ, 0x3c, !PT ;  /* 0x0000006061619212 */ /* 0x000fca00078e3cff */
[----:B------:R0:W3:Y:S04]  /*18650*/  @!P1 LDG.E.U16 R158, desc[UR24][R96.64] ;  /* 0x00000018609e9981 */ /* 0x0000e8000c1e1500 */
        /* <DEDUP_REMOVED lines=18> */
[----:B------:R1:W-:Y:S04]  /*18780*/  STS.U16 [R91+UR10+0x10800], R163 ;  /* 0x010800a35b007988 */ /* 0x0003e8000800040a */
[----:B------:R2:W-:Y:S01]  /*18790*/  STS.U16 [R91+UR10+0x10c00], R164 ;  /* 0x010c00a45b007988 */ /* 0x0005e2000800040a */
[----:B0-----:R-:W-:-:S03]  /*187a0*/  PRMT R162, RZ, 0x7610, R162 ;  /* 0x00007610ffa27816 */ /* 0x001fc600000000a2 */
[----:B------:R0:W-:Y:S04]  /*187b0*/  STS.U16 [R91+UR10+0x11000], R165 ;  /* 0x011000a55b007988 */ /* 0x0001e8000800040a */
[----:B------:R0:W-:Y:S04]  /*187c0*/  STS.U16 [R91+UR10+0x11400], R166 ;  /* 0x011400a65b007988 */ /* 0x0001e8000800040a */
[----:B------:R-:W2:Y:S04]  /*187d0*/  LDL R2, [R1+0x23c] ;  /* 0x00023c0001027983 */ /* 0x000ea80000100800 */
[----:B---3--:R3:W2:Y:S04]  /*187e0*/  @!P1 LDG.E.U16 R162, desc[UR24][R96.64] ;  /* 0x0000001860a29981 */ /* 0x0086a8000c1e1500 */
[----:B------:R-:W3:Y:S04]  /*187f0*/  LDL R96, [R1+0x1d8] ;  /* 0x0001d80001607983 */ /* 0x000ee80000100800 */
[----:B------:R-:W3:Y:S01]  /*18800*/  LDL R97, [R1+0x1dc] ;  /* 0x0001dc0001617983 */ /* 0x000ee20000100800 */
[----:B-1----:R-:W-:-:S02]  /*18810*/  PRMT R163, RZ, 0x7610, R163 ;  /* 0x00007610ffa37816 */ /* 0x002fc400000000a3 */
[----:B---3--:R-:W-:-:S04]  /*18820*/  @!P1 LOP3.LUT R97, R97, R96, RZ, 0x3c, !PT ;  /* 0x0000006061619212 */ /* 0x008fc800078e3cff */
[----:B------:R-:W-:-:S04]  /*18830*/  @!P1 LOP3.LUT R96, R97, R96, RZ, 0x3c, !PT ;  /* 0x0000006061609212 */ /* 0x000fc800078e3cff */
[----:B------:R-:W-:-:S05]  /*18840*/  @!P1 LOP3.LUT R97, R97, R96, RZ, 0x3c, !PT ;  /* 0x0000006061619212 */ /* 0x000fca00078e3cff */
[----:B------:R1:W3:Y:S04]  /*18850*/  @!P1 LDG.E.U16 R163, desc[UR24][R96.64] ;  /* 0x0000001860a39981 */ /* 0x0002e8000c1e1500 */
[----:B------:R-:W1:Y:S04]  /*18860*/  LDL R96, [R1+0x1f0] ;  /* 0x0001f00001607983 */ /* 0x000e680000100800 */
[----:B------:R-:W1:Y:S01]  /*18870*/  LDL R97, [R1+0x1f4] ;  /* 0x0001f40001617983 */ /* 0x000e620000100800 */
[----:B--2---:R-:W-:Y:S02]  /*18880*/  PRMT R164, RZ, 0x7610, R164 ;  /* 0x00007610ffa47816 */ /* 0x004fe400000000a4 */
[----:B-1----:R-:W-:-:S04]  /*18890*/  @!P1 LOP3.LUT R97, R97, R96, RZ, 0x3c, !PT ;  /* 0x0000006061619212 */ /* 0x002fc800078e3cff */
[----:B------:R-:W-:-:S04]  /*188a0*/  @!P1 LOP3.LUT R96, R97, R96, RZ, 0x3c, !PT ;  /* 0x0000006061609212 */ /* 0x000fc800078e3cff */
[----:B------:R-:W-:-:S05]  /*188b0*/  @!P1 LOP3.LUT R97, R97, R96, RZ, 0x3c, !PT ;  /* 0x0000006061619212 */ /* 0x000fca00078e3cff */
[----:B------:R1:W2:Y:S04]  /*188c0*/  @!P1 LDG.E.U16 R164, desc[UR24][R96.64] ;  /* 0x0000001860a49981 */ /* 0x0002a8000c1e1500 */
[----:B------:R-:W1:Y:S04]  /*188d0*/  LDL R96, [R1+0x208] ;  /* 0x0002080001607983 */ /* 0x000e680000100800 */
[----:B------:R-:W1:Y:S01]  /*188e0*/  LDL R97, [R1+0x20c] ;  /* 0x00020c0001617983 */ /* 0x000e620000100800 */
[----:B0-----:R-:W-:Y:S02]  /*188f0*/  PRMT R165, RZ, 0x7610, R165 ;  /* 0x00007610ffa57816 */ /* 0x001fe400000000a5 */
[----:B-1----:R-:W-:-:S04]  /*18900*/  @!P1 LOP3.LUT R97, R97, R96, RZ, 0x3c, !PT ;  /* 0x0000006061619212 */ /* 0x002fc800078e3cff */
        /* <DEDUP_REMOVED lines=11> */
[----:B0-----:R-:W-:-:S03]  /*189c0*/  @!P1 IMAD.MOV.U32 R96, RZ, RZ, R2 ;  /* 0x000000ffff609224 */ /* 0x001fc600078e0002 */
[----:B------:R0:W-:Y:S04]  /*189d0*/  STS.U16 [R91+UR10+0x11800], R167 ;  /* 0x011800a75b007988 */ /* 0x0001e8000800040a */
[----:B------:R1:W-:Y:S04]  /*189e0*/  STS.U16 [R91+UR10+0x11c00], R168 ;  /* 0x011c00a85b007988 */ /* 0x0003e8000800040a */
[----:B------:R3:W-:Y:S01]  /*189f0*/  STS.U16 [R91+UR10+0x12400], R126 ;  /* 0x0124007e5b007988 */ /* 0x0007e2000800040a */
[----:B0-----:R-:W-:-:S03]  /*18a00*/  PRMT R167, RZ, 0x7610, R167 ;  /* 0x00007610ffa77816 */ /* 0x001fc600000000a7 */
[----:B------:R0:W-:Y:S01]  /*18a10*/  STS.U16 [R91+UR10+0x12800], R127 ;  /* 0x0128007f5b007988 */ /* 0x0001e2000800040a */
[----:B-1----:R-:W-:-:S03]  /*18a20*/  PRMT R168, RZ, 0x7610, R168 ;  /* 0x00007610ffa87816 */ /* 0x002fc600000000a8 */
[----:B------:R1:W-:Y:S01]  /*18a30*/  STS.U16 [R91+UR10+0x12c00], R124 ;  /* 0x012c007c5b007988 */ /* 0x0003e2000800040a */
[----:B---3--:R-:W-:-:S03]  /*18a40*/  PRMT R126, RZ, 0x7610, R126 ;  /* 0x00007610ff7e7816 */ /* 0x008fc6000000007e */
[----:B------:R3:W-:Y:S01]  /*18a50*/  STS.U16 [R91+UR10+0x13000], R125 ;  /* 0x0130007d5b007988 */ /* 0x0007e2000800040a */
[----:B0-----:R-:W-:-:S03]  /*18a60*/  PRMT R127, RZ, 0x7610, R127 ;  /* 0x00007610ff7f7816 */ /* 0x001fc6000000007f */
[----:B------:R0:W-:Y:S01]  /*18a70*/  STS.U16 [R91+UR10+0x12000], R169 ;  /* 0x012000a95b007988 */ /* 0x0001e2000800040a */
[----:B-1----:R-:W-:-:S03]  /*18a80*/  PRMT R124, RZ, 0x7610, R124 ;  /* 0x00007610ff7c7816 */ /* 0x002fc6000000007c */
[----:B------:R-:W4:Y:S04]  /*18a90*/  LDL R2, [R1+0x20] ;  /* 0x0000200001027983 */ /* 0x000f280000100800 */
[----:B--2---:R1:W2:Y:S01]  /*18aa0*/  @!P1 LDG.E.U16 R167, desc[UR24][R96.64] ;  /* 0x0000001860a79981 */ /* 0x0042a2000c1e1500 */
[----:B---3--:R-:W-:-:S03]  /*18ab0*/  PRMT R125, RZ, 0x7610, R125 ;  /* 0x00007610ff7d7816 */ /* 0x008fc6000000007d */
[----:B0-----:R-:W3:Y:S01]  /*18ac0*/  LDL R169, [R1+0x1c] ;  /* 0x00001c0001a97983 */ /* 0x001ee20000100800 */
[----:B-1----:R-:W-:Y:S02]  /*18ad0*/  @!P1 IMAD.MOV.U32 R96, RZ, RZ, R237 ;  /* 0x000000ffff609224 */ /* 0x002fe400078e00ed */
[----:B------:R-:W-:-:S05]  /*18ae0*/  @!P1 IMAD.MOV.U32 R97, RZ, RZ, R236 ;  /* 0x000000ffff619224 */ /* 0x000fca00078e00ec */
[----:B------:R0:W2:Y:S02]  /*18af0*/  @!P1 LDG.E.U16 R168, desc[UR24][R96.64] ;  /* 0x0000001860a89981 */ /* 0x0000a4000c1e1500 */
[----:B0-----:R-:W-:Y:S02]  /*18b00*/  @!P1 IMAD.MOV.U32 R96, RZ, RZ, R241 ;  /* 0x000000ffff609224 */ /* 0x001fe400078e00f1 */
[----:B------:R-:W-:-:S05]  /*18b10*/  @!P1 IMAD.MOV.U32 R97, RZ, RZ, R240 ;  /* 0x000000ffff619224 */ /* 0x000fca00078e00f0 */
[----:B------:R0:W2:Y:S02]  /*18b20*/  @!P1 LDG.E.U16 R126, desc[UR24][R96.64] ;  /* 0x00000018607e9981 */ /* 0x0000a4000c1e1500 */
[----:B0-----:R-:W-:Y:S02]  /*18b30*/  @!P1 IMAD.MOV.U32 R96, RZ, RZ, R245 ;  /* 0x000000ffff609224 */ /* 0x001fe400078e00f5 */
[----:B------:R-:W-:-:S05]  /*18b40*/  @!P1 IMAD.MOV.U32 R97, RZ, RZ, R244 ;  /* 0x000000ffff619224 */ /* 0x000fca00078e00f4 */
[----:B------:R0:W2:Y:S02]  /*18b50*/  @!P1 LDG.E.U16 R127, desc[UR24][R96.64] ;  /* 0x00000018607f9981 */ /* 0x0000a4000c1e1500 */
[----:B0-----:R-:W-:Y:S02]  /*18b60*/  @!P1 IMAD.MOV.U32 R96, RZ, RZ, R249 ;  /* 0x000000ffff609224 */ /* 0x001fe400078e00f9 */
[----:B------:R-:W-:-:S05]  /*18b70*/  @!P1 IMAD.MOV.U32 R97, RZ, RZ, R248 ;  /* 0x000000ffff619224 */ /* 0x000fca00078e00f8 */
[----:B------:R0:W2:Y:S04]  /*18b80*/  @!P1 LDG.E.U16 R124, desc[UR24][R96.64] ;  /* 0x00000018607c9981 */ /* 0x0000a8000c1e1500 */
[----:B------:R-:W0:Y:S02]  /*18b90*/  LDL R97, [R1] ;  /* 0x0000000001617983 */ /* 0x000e240000100800 */
[----:B0-----:R-:W-:Y:S02]  /*18ba0*/  @!P1 IMAD.MOV.U32 R96, RZ, RZ, R97 ;  /* 0x000000ffff609224 */ /* 0x001fe400078e0061 */
[----:B------:R-:W-:-:S05]  /*18bb0*/  @!P1 IMAD.MOV.U32 R97, RZ, RZ, R252 ;  /* 0x000000ffff619224 */ /* 0x000fca00078e00fc */
[----:B------:R0:W2:Y:S04]  /*18bc0*/  @!P1 LDG.E.U16 R125, desc[UR24][R96.64] ;  /* 0x00000018607d9981 */ /* 0x0000a8000c1e1500 */
[----:B------:R-:W0:Y:S04]  /*18bd0*/  LDL R96, [R1+0xc] ;  /* 0x00000c0001607983 */ /* 0x000e280000100800 */
[----:B------:R-:W0:Y:S04]  /*18be0*/  LDL R97, [R1+0x10] ;  /* 0x0000100001617983 */ /* 0x000e280000100800 */
[----:B------:R1:W-:Y:S04]  /*18bf0*/  STS.U16 [R91+UR10+0x13400], R122 ;  /* 0x0134007a5b007988 */ /* 0x0003e8000800040a */
[----:B------:R3:W-:Y:S01]  /*18c00*/  STS.U16 [R91+UR10+0x13800], R123 ;  /* 0x0138007b5b007988 */ /* 0x0007e2000800040a */
[----:B-1----:R-:W-:-:S02]  /*18c10*/  PRMT R122, RZ, 0x7610, R122 ;  /* 0x00007610ff7a7816 */ /* 0x002fc4000000007a */
[----:B---3--:R-:W-:Y:S02]  /*18c20*/  PRMT R123, RZ, 0x7610, R123 ;  /* 0x00007610ff7b7816 */ /* 0x008fe4000000007b */
[----:B0-----:R-:W-:-:S04]  /*18c30*/  @!P1 LOP3.LUT R97, R97, R96, RZ, 0x3c, !PT ;  /* 0x0000006061619212 */ /* 0x001fc800078e3cff */
[----:B------:R-:W-:-:S04]  /*18c40*/  @!P1 LOP3.LUT R96, R97, R96, RZ, 0x3c, !PT ;  /* 0x0000006061609212 */ /* 0x000fc800078e3cff */
[----:B------:R-:W-:-:S05]  /*18c50*/  @!P1 LOP3.LUT R97, R97, R96, RZ, 0x3c, !PT ;  /* 0x0000006061619212 */ /* 0x000fca00078e3cff */
[----:B------:R4:W3:Y:S02]  /*18c60*/  @!P1 LDG.E.U16 R122, desc[UR24][R96.64] ;  /* 0x00000018607a9981 */ /* 0x0008e4000c1e1500 */
[----:B----4-:R-:W-:Y:S02]  /*18c70*/  @!P1 IMAD.MOV.U32 R96, RZ, RZ, R2 ;  /* 0x000000ffff609224 */ /* 0x010fe400078e0002 */
[----:B------:R-:W-:Y:S01]  /*18c80*/  @!P1 IMAD.MOV.U32 R97, RZ, RZ, R169 ;  /* 0x000000ffff619224 */ /* 0x000fe200078e00a9 */
[----:B------:R0:W-:Y:S04]  /*18c90*/  STS.U16 [R91+UR10+0x13c00], R129 ;  /* 0x013c00815b007988 */ /* 0x0001e8000800040a */
[----:B------:R1:W4:Y:S04]  /*18ca0*/  @!P1 LDG.E.U16 R123, desc[UR24][R96.64] ;  /* 0x00000018607b9981 */ /* 0x000328000c1e1500 */
[----:B------:R0:W-:Y:S04]  /*18cb0*/  STS.U16 [R91+UR10+0x14000], R133 ;  /* 0x014000855b007988 */ /* 0x0001e8000800040a */
[----:B------:R1:W-:Y:S04]  /*18cc0*/  STS.U16 [R91+UR10+0x14400], R134 ;  /* 0x014400865b007988 */ /* 0x0003e8000800040a */
[----:B------:R-:W1:Y:S04]  /*18cd0*/  LDL R96, [R1+0x2c] ;  /* 0x00002c0001607983 */ /* 0x000e680000100800 */
[----:B------:R-:W1:Y:S01]  /*18ce0*/  LDL R97, [R1+0x30] ;  /* 0x0000300001617983 */ /* 0x000e620000100800 */
[----:B0-----:R-:W-:-:S03]  /*18cf0*/  PRMT R129, RZ, 0x7610, R129 ;  /* 0x00007610ff817816 */ /* 0x001fc60000000081 */
[----:B------:R-:W2:Y:S04]  /*18d00*/  LDL R169, [R1+0x6c] ;  /* 0x00006c0001a97983 */ /* 0x000ea80000100800 */
[----:B------:R-:W2:Y:S01]  /*18d10*/  LDL R2, [R1+0x70] ;  /* 0x0000700001027983 */ /* 0x000ea20000100800 */
        /* <DEDUP_REMOVED lines=28> */
[----:B--2---:R-:W-:Y:S02]  /*18ee0*/  @!P1 IMAD.MOV.U32 R96, RZ, RZ, R2 ;  /* 0x000000ffff609224 */ /* 0x004fe400078e0002 */
[----:B------:R-:W-:Y:S01]  /*18ef0*/  @!P1 IMAD.MOV.U32 R97, RZ, RZ, R169 ;  /* 0x000000ffff619224 */ /* 0x000fe200078e00a9 */
[----:B------:R0:W-:Y:S04]  /*18f00*/  STS.U16 [R91+UR10+0x15000], R137 ;  /* 0x015000895b007988 */ /* 0x0001e8000800040a */
[----:B------:R1:W2:Y:S04]  /*18f10*/  @!P1 LDG.E.U16 R136, desc[UR24][R96.64] ;  /* 0x0000001860889981 */ /* 0x0002a8000c1e1500 */
        /* <DEDUP_REMOVED lines=30> */
[----:B---3--:R-:W-:Y:S01]  /*19100*/  PRMT R121, RZ, 0x7610, R121 ;  /* 0x00007610ff797816 */ /* 0x008fe20000000079 */
[----:B------:R1:W-:Y:S04]  /*19110*/  STS.U16 [R91+UR10+0x16400], R118 ;  /* 0x016400765b007988 */ /* 0x0003e8000800040a */
[----:B------:R3:W-:Y:S01]  /*19120*/  STS.U16 [R91+UR10+0x16800], R119 ;  /* 0x016800775b007988 */ /* 0x0007e2000800040a */
[----:B-1----:R-:W-:Y:S02]  /*19130*/  PRMT R118, RZ, 0x7610, R118 ;  /* 0x00007610ff767816 */ /* 0x002fe40000000076 */
[----:B---3--:R-:W-:Y:S01]  /*19140*/  PRMT R119, RZ, 0x7610, R119 ;  /* 0x00007610ff777816 */ /* 0x008fe20000000077 */
        /* <DEDUP_REMOVED lines=8> */
[----:B------:R1:W-:Y:S02]  /*191d0*/  STS.U16 [R91+UR10+0x17c00], R115 ;  /* 0x017c00735b007988 */ /* 0x0003e4000800040a */
[----:B-1----:R-:W-:-:S02]  /*191e0*/  PRMT R115, RZ, 0x7610, R115 ;  /* 0x00007610ff737816 */ /* 0x002fc40000000073 */
[----:B0-----:R-:W-:-:S04]  /*191f0*/  @!P1 LOP3.LUT R97, R97, R96, RZ, 0x3c, !PT ;  /* 0x0000006061619212 */ /* 0x001fc800078e3cff */
[----:B------:R-:W-:-:S04]  /*19200*/  @!P1 LOP3.LUT R96, R97, R96, RZ, 0x3c, !PT ;  /* 0x0000006061609212 */ /* 0x000fc800078e3cff */
[----:B------:R-:W-:-:S05]  /*19210*/  @!P1 LOP3.LUT R97, R97, R96, RZ, 0x3c, !PT ;  /* 0x0000006061619212 */ /* 0x000fca00078e3cff */
[----:B------:R2:W3:Y:S02]  /*19220*/  @!P1 LDG.E.U16 R120, desc[UR24][R96.64] ;  /* 0x0000001860789981 */ /* 0x0004e4000c1e1500 */
[----:B--2---:R-:W-:Y:S02]  /*19230*/  @!P1 IMAD.MOV.U32 R96, RZ, RZ, R2 ;  /* 0x000000ffff609224 */ /* 0x004fe400078e0002 */
[----:B------:R-:W-:Y:S01]  /*19240*/  @!P1 IMAD.MOV.U32 R97, RZ, RZ, R169 ;  /* 0x000000ffff619224 */ /* 0x000fe200078e00a9 */
[----:B------:R-:W-:Y:S01]  /*19250*/  LOP3.LUT R2, R91, 0x20, RZ, 0x3c, !PT ;  /* 0x000000205b027812 */ /* 0x000fe200078e3cff */
[----:B------:R-:W2:Y:S04]  /*19260*/  LDL R169, [R1+0x28] ;  /* 0x0000280001a97983 */ /* 0x000ea80000100800 */
[----:B------:R0:W2:Y:S02]  /*19270*/  @!P1 LDG.E.U16 R121, desc[UR24][R96.64] ;  /* 0x0000001860799981 */ /* 0x0000a4000c1e1500 */
[----:B0-----:R-:W-:-:S02]  /*19280*/  @!P1 IMAD.MOV.U32 R96, RZ, RZ, R207 ;  /* 0x000000ffff609224 */ /* 0x001fc400078e00cf */
        /* <DEDUP_REMOVED lines=17> */
[----:B------:R1:W-:Y:S01]  /*193a0*/  STS.U16 [R2+UR10+0x10100], R130 ;  /* 0x0101008202007988 */ /* 0x0003e2000800040a */
[----:B0-----:R-:W-:Y:S02]  /*193b0*/  @!P1 IMAD.MOV.U32 R96, RZ, RZ, R219 ;  /* 0x000000ffff609224 */ /* 0x001fe400078e00db */
[----:B------:R-:W-:Y:S01]  /*193c0*/  @!P1 IMAD.MOV.U32 R97, RZ, RZ, R218 ;  /* 0x000000ffff619224 */ /* 0x000fe200078e00da */
[----:B-1----:R-:W-:-:S04]  /*193d0*/  PRMT R130, RZ, 0x7610, R130 ;  /* 0x00007610ff827816 */ /* 0x002fc80000000082 */
        /* <DEDUP_REMOVED lines=55> */
[----:B------:R0:W2:Y:S02]  /*19750*/  @!P1 LDG.E.U16 R108, desc[UR24][R96.64] ;  /* 0x00000018606c9981 */ /* 0x0000a4000c1e1500 */
[----:B0-----:R-:W-:Y:S02]  /*19760*/  @!P1 IMAD.MOV.U32 R96, RZ, RZ, R251 ;  /* 0x000000ffff609224 */ /* 0x001fe400078e00fb */
[----:B------:R-:W-:-:S05]  /*19770*/  @!P1 IMAD.MOV.U32 R97, RZ, RZ, R250 ;  /* 0x000000ffff619224 */ /* 0x000fca00078e00fa */
        /* <DEDUP_REMOVED lines=94> */
[----:B0-----:R-:W-:-:S05]  /*19d60*/  LOP3.LUT R96, R91, 0x20, RZ, 0x3c, !PT ;  /* 0x000000205b607812 */ /* 0x001fca00078e3cff */
[----:B------:R0:W-:Y:S02]  /*19d70*/  STS.U16 [R96+UR10+0x16100], R102 ;  /* 0x0161006660007988 */ /* 0x0001e4000800040a */
[----:B0-----:R-:W-:Y:S01]  /*19d80*/  PRMT R102, RZ, 0x7610, R102 ;  /* 0x00007610ff667816 */ /* 0x001fe20000000066 */
[----:B--2---:R-:W-:Y:S01]  /*19d90*/  @!P1 IMAD.MOV.U32 R96, RZ, RZ, R169 ;  /* 0x000000ffff609224 */ /* 0x004fe200078e00a9 */
[----:B------:R-:W-:-:S04]  /*19da0*/  LOP3.LUT R169, R91, 0x40, RZ, 0x3c, !PT ;  /* 0x000000405ba97812 */ /* 0x000fc800078e3cff */
[----:B---3--:R0:W2:Y:S02]  /*19db0*/  @!P1 LDG.E.U16 R102, desc[UR24][R96.64] ;  /* 0x0000001860669981 */ /* 0x0080a4000c1e1500 */
[----:B0-----:R-:W-:-:S05]  /*19dc0*/  LOP3.LUT R97, R91, 0x20, RZ, 0x3c, !PT ;  /* 0x000000205b617812 */ /* 0x001fca00078e3cff */
[----:B------:R0:W-:Y:S04]  /*19dd0*/  STS.U16 [R97+UR10+0x16500], R103 ;  /* 0x0165006761007988 */ /* 0x0001e8000800040a */
        /* <DEDUP_REMOVED lines=27> */
[----:B----4-:R0:W-:Y:S04]  /*19f90*/  STS.U16 [R169+UR10+0x15600], R123 ;  /* 0x0156007ba9007988 */ /* 0x0101e8000800040a */
[----:B------:R0:W-:Y:S04]  /*19fa0*/  STS.U16 [R169+UR10+0x15a00], R129 ;  /* 0x015a0081a9007988 */ /* 0x0001e8000800040a */
[----:B------:R0:W-:Y:S01]  /*19fb0*/  STS.U16 [R169+UR10+0x15e00], R133 ;  /* 0x015e0085a9007988 */ /* 0x0001e2000800040a */
[----:B------:R-:W-:-:S03]  /*19fc0*/  LOP3.LUT R96, R91, 0x60, RZ, 0x3c, !PT ;  /* 0x000000605b607812 */ /* 0x000fc600078e3cff */
        /* <DEDUP_REMOVED lines=34> */
[----:B------:R0:W-:Y:S01]  /*1a1f0*/  STS.U16 [R96+UR10+0x16b00], R147 ;  /* 0x016b009360007988 */ /* 0x0001e2000800040a */
[----:B------:R-:W1:Y:S03]  /*1a200*/  S2R R2, SR_TID.X ;  /* 0x0000000000027919 */ /* 0x000e660000002100 */
[----:B------:R0:W-:Y:S04]  /*1a210*/  STS.U16 [R96+UR10+0x16f00], R150 ;  /* 0x016f009660007988 */ /* 0x0001e8000800040a */
[----:B------:R0:W-:Y:S04]  /*1a220*/  STS.U16 [R96+UR10+0x17300], R155 ;  /* 0x0173009b60007988 */ /* 0x0001e8000800040a */
[----:B------:R0:W-:Y:S04]  /*1a230*/  STS.U16 [R96+UR10+0x17700], R157 ;  /* 0x0177009d60007988 */ /* 0x0001e8000800040a */
[----:B------:R0:W-:Y:S04]  /*1a240*/  STS.U16 [R96+UR10+0x17b00], R159 ;  /* 0x017b009f60007988 */ /* 0x0001e8000800040a */
[----:B--2---:R0:W-:Y:S01]  /*1a250*/  STS.U16 [R96+UR10+0x17f00], R102 ;  /* 0x017f006660007988 */ /* 0x0041e2000800040a */
[----:B------:R2:W-:Y:S06]  /*1a260*/  MEMBAR.ALL.CTA ;  /* 0x0000000000007992 */ /* 0x0005ec0000008000 */
[----:B--2---:R-:W2:Y:S01]  /*1a270*/  FENCE.VIEW.ASYNC.S ;  /* 0x00000000000073c6 */ /* 0x004ea20000000000 */
[----:B------:R-:W-:-:S04]  /*1a280*/  ULEA UR8, UR22, UR10, 0x3 ;  /* 0x0000000a16087291 */ /* 0x000fc8000f8e18ff */
[----:B------:R-:W-:Y:S01]  /*1a290*/  UIADD3 UR8, UPT, UPT, UR8, 0x30000, URZ ;  /* 0x0003000008087890 */ /* 0x000fe2000fffe0ff */
[----:B-1----:R-:W-:Y:S01]  /*1a2a0*/  LOP3.LUT R2, R2, 0x7f, RZ, 0xc0, !PT ;  /* 0x0000007f02027812 */ /* 0x002fe200078ec0ff */
[----:B--2---:R-:W-:Y:S06]  /*1a2b0*/  BAR.SYNC.DEFER_BLOCKING 0x0 ;  /* 0x0000000000007b1d */ /* 0x004fec0000010000 */
[----:B0-----:R-:W-:Y:S05]  /*1a2c0*/  @P0 BRA `(.L_x_9) ;  /* 0x0000000000780947 */ /* 0x001fea0003800000 */
[----:B------:R-:W-:Y:S01]  /*1a2d0*/  UMOV UR19, 0x40004040 ;  /* 0x4000404000137882 */ /* 0x000fe20000000000 */
[----:B------:R-:W-:Y:S01]  /*1a2e0*/  UMOV UR13, 0x40004040 ;  /* 0x40004040000d7882 */ /* 0x000fe20000000000 */
[----:B------:R-:W-:Y:S01]  /*1a2f0*/  UMOV UR20, 0x0 ;  /* 0x0000000000147882 */ /* 0x000fe20000000000 */
[----:B------:R-:W-:Y:S01]  /*1a300*/  UMOV UR21, 0x8408010 ;  /* 0x0840801000157882 */ /* 0x000fe20000000000 */
[----:B------:R-:W-:Y:S01]  /*1a310*/  UMOV UR50, 0x0 ;  /* 0x0000000000327882 */ /* 0x000fe20000000000 */
[----:B------:R-:W-:Y:S01]  /*1a320*/  UMOV UR51, 0x8408010 ;  /* 0x0840801000337882 */ /* 0x000fe20000000000 */
        /* <DEDUP_REMOVED lines=14> */
[----:B------:R-:W-:Y:S01]  /*1a410*/  UMOV UR9, URZ ;  /* 0x000000ff00097c82 */ /* 0x000fe20008000000 */
[----:B------:R0:W-:Y:S01]  /*1a420*/  UTCHMMA gdesc[UR34], gdesc[UR36], tmem[UR7], tmem[UR56], idesc[UR57], UPT ;  /* 0x00ff3824220075ea */ /* 0x0001e2000b800007 */
[----:B------:R-:W-:Y:S01]  /*1a430*/  UMOV UR62, 0x0 ;  /* 0x00000000003e7882 */ /* 0x000fe20000000000 */
[----:B------:R-:W-:Y:S01]  /*1a440*/  UMOV UR63, 0x8408010 ;  /* 0x08408010003f7882 */ /* 0x000fe20000000000 */
[----:B------:R0:W-:Y:S01]  /*1a450*/  UTCHMMA gdesc[UR38], gdesc[UR40], tmem[UR7], tmem[UR58], idesc[UR59], UPT ;  /* 0x00ff3a28260075ea */ /* 0x0001e2000b800007 */
[----:B------:R-:W-:Y:S01]  /*1a460*/  UMOV UR5, UR8 ;  /* 0x0000000800057c82 */ /* 0x000fe20008000000 */
[----:B------:R0:W-:Y:S01]  /*1a470*/  UTCHMMA gdesc[UR42], gdesc[UR44], tmem[UR7], tmem[UR60], idesc[UR61], UPT ;  /* 0x00ff3c2c2a0075ea */ /* 0x0001e2000b800007 */
[----:B------:R0:W-:Y:S01]  /*1a480*/  UTCHMMA gdesc[UR46], gdesc[UR48], tmem[UR7], tmem[UR62], idesc[UR63], UPT ;  /* 0x00ff3e302e0075ea */ /* 0x0001e2000b800007 */
[----:B------:R0:W-:Y:S01]  /*1a490*/  UTCBAR [UR5], URZ ;  /* 0x000000ff050073e9 */ /* 0x0001e200080000ff */
[----:B------:R-:W-:Y:S01]  /*1a4a0*/  NOP ;  /* 0x0000000000007918 */ /* 0x000fe20000000000 */
.L_x_9:
[----:B------:R-:W2:Y:S01]  /*1a4b0*/  LDL R96, [R1+0x358] ;  /* 0x0003580001607983 */ /* 0x000ea20000100800 */
[----:B------:R-:W-:-:S04]  /*1a4c0*/  UIADD3 UR22, UPT, UPT, UR22, 0x1, URZ ;  /* 0x0000000116167890 */ /* 0x000fc8000fffe0ff */
[----:B------:R-:W-:-:S04]  /*1a4d0*/  UISETP.GT.AND UP1, UPT, UR22, 0x1, UPT ;  /* 0x000000011600788c */ /* 0x000fc8000bf24270 */
[----:B0-----:R-:W-:Y:S02]  /*1a4e0*/  USEL UR5, URZ, 0x1, !UP1 ;  /* 0x00000001ff057887 */ /* 0x001fe4000c800000 */
[----:B------:R-:W-:Y:S02]  /*1a4f0*/  USEL UR22, UR22, URZ, !UP1 ;  /* 0x000000ff16167287 */ /* 0x000fe4000c800000 */
[----:B------:R-:W-:-:S03]  /*1a500*/  ULOP3.LUT UR9, UR6, UR5, URZ, 0x3c, !UPT ;  /* 0x0000000506097292 */ /* 0x000fc6000f8e3cff */
[----:B------:R-:W-:-:S04]  /*1a510*/  UMOV UR5, UR6 ;  /* 0x0000000600057c82 */ /* 0x000fc80008000000 */
[----:B------:R-:W-:Y:S01]  /*1a520*/  UMOV UR6, UR9 ;  /* 0x0000000900067c82 */ /* 0x000fe20008000000 */
[----:B--2---:R-:W-:-:S13]  /*1a530*/  ISETP.NE.U32.AND P1, PT, R96, UR4, PT ;  /* 0x0000000460007c0c */ /* 0x004fda000bf25070 */
[----:B------:R-:W-:Y:S05]  /*1a540*/  @P1 BRA `(.L_x_10) ;  /* 0xffffff68009c1947 */ /* 0x000fea000383ffff */
.L_x_7:
[----:B------:R-:W2:Y:S01]  /*1a550*/  LDL.LU R107, [R1+0x490] ;  /* 0x00049000016b7983 */ /* 0x000ea20000300800 */
[----:B------:R-:W2:Y:S01]  /*1a560*/  LDCU UR4, c[0x0][0x3b4] ;  /* 0x00007680ff0477ac */ /* 0x000ea20008000800 */
[----:B-----5:R-:W1:Y:S02]  /*1a570*/  LDC R3, c[0x0][0x3b8] ;  /* 0x0000ee00ff037b82 */ /* 0x020e640000000800 */
[----:B------:R-:W3:Y:S01]  /*1a580*/  LDL.LU R106, [R1+0x3d0] ;  /* 0x0003d000016a7983 */ /* 0x000ee20000300800 */
[----:B------:R-:W4:Y:S03]  /*1a590*/  LDCU.128 UR12, c[0x0][0x390] ;  /* 0x00007200ff0c77ac */ /* 0x000f260008000c00 */
[----:B------:R-:W3:Y:S01]  /*1a5a0*/  LDL.LU R105, [R1+0x554] ;  /* 0x0005540001697983 */ /* 0x000ee20000300800 */
[----:B------:R-:W0:Y:S03]  /*1a5b0*/  LDCU UR6, c[0x0][0x39c] ;  /* 0x00007380ff0677ac */ /* 0x000e260008000800 */
[----:B------:R-:W3:Y:S04]  /*1a5c0*/  LDL.LU R104, [R1+0x494] ;  /* 0x0004940001687983 */ /* 0x000ee80000300800 */
[----:B------:R-:W3:Y:S04]  /*1a5d0*/  LDL.LU R103, [R1+0x46c] ;  /* 0x00046c0001677983 */ /* 0x000ee80000300800 */
[----:B------:R-:W3:Y:S04]  /*1a5e0*/  LDL R102, [R1+0x3e0] ;  /* 0x0003e00001667983 */ /* 0x000ee80000100800 */
[----:B------:R-:W3:Y:S04]  /*1a5f0*/  LDL R101, [R1+0x4a4] ;  /* 0x0004a40001657983 */ /* 0x000ee80000100800 */
[----:B------:R-:W3:Y:S04]  /*1a600*/  LDL R100, [R1+0x550] ;  /* 0x0005500001647983 */ /* 0x000ee80000100800 */
[----:B------:R-:W3:Y:S04]  /*1a610*/  LDL R99, [R1+0x4d8] ;  /* 0x0004d80001637983 */ /* 0x000ee80000100800 */
[----:B------:R-:W3:Y:S04]  /*1a620*/  LDL R98, [R1+0x41c] ;  /* 0x00041c0001627983 */ /* 0x000ee80000100800 */
[----:B------:R-:W3:Y:S04]  /*1a630*/  LDL R97, [R1+0x54c] ;  /* 0x00054c0001617983 */ /* 0x000ee80000100800 */
[----:B------:R-:W3:Y:S01]  /*1a640*/  LDL R96, [R1+0x548] ;  /* 0x0005480001607983 */ /* 0x000ee20000100800 */
[----:B-1----:R-:W-:-:S02]  /*1a650*/  IMAD R5, R0, R3, RZ ;  /* 0x0000000300057224 */ /* 0x002fc400078e02ff */
[C---:B--2---:R-:W-:Y:S01]  /*1a660*/  IMAD R4, R107.reuse, UR4, RZ ;  /* 0x000000046b047c24 */ /* 0x044fe2000f8e02ff */
[----:B----4-:R-:W-:Y:S02]  /*1a670*/  ISETP.GE.AND P0, PT, R107, UR14, PT ;  /* 0x0000000e6b007c0c */ /* 0x010fe4000bf06270 */
[----:B---3--:R-:W-:Y:S02]  /*1a680*/  ISETP.GE.AND P6, PT, R106, 0x80, PT ;  /* 0x000000806a00780c */ /* 0x008fe40003fc6270 */
[----:B------:R-:W-:Y:S02]  /*1a690*/  LEA R166, P3, R4, UR12, 0x1 ;  /* 0x0000000c04a67c11 */ /* 0x000fe4000f8608ff */
[----:B------:R-:W-:Y:S02]  /*1a6a0*/  ISETP.LT.AND P5, PT, R0, UR15, !P0 ;  /* 0x0000000f00007c0c */ /* 0x000fe4000c7a1270 */
[----:B------:R-:W-:Y:S02]  /*1a6b0*/  LEA.HI.X.SX32 R0, R4, UR13, 0x1, P3 ;  /* 0x0000000d04007c11 */ /* 0x000fe400098f0eff */
[----:B0-----:R-:W-:Y:S01]  /*1a6c0*/  ISETP.LT.AND P1, PT, R105, UR6, !P0 ;  /* 0x0000000669007c0c */ /* 0x001fe2000c721270 */
[C---:B------:R-:W-:Y:S01]  /*1a6d0*/  IMAD R7, R104.reuse, R3, RZ ;  /* 0x0000000368077224 */ /* 0x040fe200078e02ff */
[----:B------:R-:W-:-:S02]  /*1a6e0*/  ISETP.LT.AND P4, PT, R104, UR15, !P0 ;  /* 0x0000000f68007c0c */ /* 0x000fc4000c781270 */
[C---:B------:R-:W-:Y:S01]  /*1a6f0*/  ISETP.LT.AND P3, PT, R103.reuse, UR15, !P0 ;  /* 0x0000000f67007c0c */ /* 0x040fe2000c761270 */
[-C--:B------:R-:W-:Y:S02]  /*1a700*/  IMAD R9, R103, R3.reuse, RZ ;  /* 0x0000000367097224 */ /* 0x080fe400078e02ff */
[-C--:B------:R-:W-:Y:S02]  /*1a710*/  IMAD R11, R102, R3.reuse, RZ ;  /* 0x00000003660b7224 */ /* 0x080fe400078e02ff */
[-C--:B------:R-:W-:Y:S02]  /*1a720*/  IMAD R13, R101, R3.reuse, RZ ;  /* 0x00000003650d7224 */ /* 0x080fe400078e02ff */
[-C--:B------:R-:W-:Y:S02]  /*1a730*/  IMAD R15, R100, R3.reuse, RZ ;  /* 0x00000003640f7224 */ /* 0x080fe400078e02ff */
[-C--:B------:R-:W-:Y:S02]  /*1a740*/  IMAD R17, R99, R3.reuse, RZ ;  /* 0x0000000363117224 */ /* 0x080fe400078e02ff */
[----:B------:R-:W-:-:S02]  /*1a750*/  IMAD R19, R98, R3, RZ ;  /* 0x0000000362137224 */ /* 0x000fc400078e02ff */
[-C--:B------:R-:W-:Y:S02]  /*1a760*/  IMAD R21, R97, R3.reuse, RZ ;  /* 0x0000000361157224 */ /* 0x080fe400078e02ff */
[----:B------:R-:W-:Y:S01]  /*1a770*/  IMAD R23, R96, R3, RZ ;  /* 0x0000000360177224 */ /* 0x000fe200078e02ff */
[----:B------:R-:W-:Y:S06]  /*1a780*/  @!P6 BRA `(.L_x_11) ;  /* 0x000000000010e947 */ /* 0x000fec0003800000 */
[----:B------:R-:W-:-:S06]  /*1a790*/  USHF.L.U32 UR5, UR5, 0x1f, URZ ;  /* 0x0000001f05057899 */ /* 0x000fcc00080006ff */
[----:B------:R-:W-:-:S04]  /*1a7a0*/  IMAD.U32 R4, RZ, RZ, UR5 ;  /* 0x00000005ff047e24 */ /* 0x000fc8000f8e00ff */
[----:B------:R-:W0:Y:S02]  /*1a7b0*/  SYNCS.PHASECHK.TRANS64.TRYWAIT P6, [UR8], R4 ;  /* 0x00000004ff0075a7 */ /* 0x000e2400080c1108 */
[----:B0-----:R-:W-:Y:S05]  /*1a7c0*/  @!P6 BRA `(.L_x_12) ;  /* 0x000000440014e947 */ /* 0x001fea0003800000 */
.L_x_11:
[----:B------:R-:W2:Y:S01]  /*1a7d0*/  LDL.LU R8, [R1+0x3e0] ;  /* 0x0003e00001087983 */ /* 0x000ea20000300800 */
[C---:B------:R-:W-:Y:S01]  /*1a7e0*/  LEA R164, P6, R5.reuse, R166, 0x1 ;  /* 0x000000a605a47211 */ /* 0x040fe200078c08ff */
[----:B------:R-:W0:Y:S02]  /*1a7f0*/  LDCU UR4, c[0x0][0x39c] ;  /* 0x00007380ff0477ac */ /* 0x000e240008000800 */
[----:B------:R-:W3:Y:S01]  /*1a800*/  LDL.LU R6, [R1+0x4a4] ;  /* 0x0004a40001067983 */ /* 0x000ee20000300800 */
[----:B------:R-:W1:Y:S03]  /*1a810*/  LDCU UR5, c[0x0][0x39c] ;  /* 0x00007380ff0577ac */ /* 0x000e660008000800 */
[----:B------:R-:W4:Y:S01]  /*1a820*/  LDL.LU R171, [R1+0x4c0] ;  /* 0x0004c00001ab7983 */ /* 0x000f220000300800 */
[----:B------:R-:W5:Y:S03]  /*1a830*/  LDCU UR6, c[0x0][0x39c] ;  /* 0x00007380ff0677ac */ /* 0x000f660008000800 */
[----:B------:R-:W2:Y:S01]  /*1a840*/  LDL.LU R170, [R1+0x408] ;  /* 0x0004080001aa7983 */ /* 0x000ea20000300800 */
[----:B------:R-:W0:Y:S03]  /*1a850*/  LDCU UR8, c[0x0][0x39c] ;  /* 0x00007380ff0877ac */ /* 0x000e260008000800 */
[----:B------:R-:W3:Y:S01]  /*1a860*/  LDL.LU R169, [R1+0x4e0] ;  /* 0x0004e00001a97983 */ /* 0x000ee20000300800 */
[----:B------:R-:W0:Y:S03]  /*1a870*/  LDCU UR9, c[0x0][0x39c] ;  /* 0x00007380ff0977ac */ /* 0x000e260008000800 */
[----:B------:R-:W5:Y:S04]  /*1a880*/  LDL.LU R168, [R1+0x4dc] ;  /* 0x0004dc0001a87983 */ /* 0x000f680000300800 */
[----:B------:R-:W5:Y:S01]  /*1a890*/  LDL.LU R167, [R1+0x4bc] ;  /* 0x0004bc0001a77983 */ /* 0x000f620000300800 */
[----:B------:R-:W-:Y:S01]  /*1a8a0*/  LEA.HI.X.SX32 R165, R5, R0, 0x1, P6 ;  /* 0x0000000005a57211 */ /* 0x000fe200030f0eff */
[----:B------:R-:W-:Y:S01]  /*1a8b0*/  BAR.SYNC.DEFER_BLOCKING 0x0 ;  /* 0x0000000000007b1d */ /* 0x000fe20000010000 */
[----:B------:R-:W-:-:S04]  /*1a8c0*/  LEA R160, P6, R9, R166, 0x1 ;  /* 0x000000a609a07211 */ /* 0x000fc800078c08ff */
[----:B------:R-:W-:Y:S02]  /*1a8d0*/  LEA.HI.X.SX32 R161, R9, R0, 0x1, P6 ;  /* 0x0000000009a17211 */ /* 0x000fe400030f0eff */
[C---:B------:R-:W-:Y:S01]  /*1a8e0*/  LEA R156, P6, R13.reuse, R166, 0x1 ;  /* 0x000000a60d9c7211 */ /* 0x040fe200078c08ff */
[----:B------:R-:W0:Y:S03]  /*1a8f0*/  S2R R172, SR_TID.X ;  /* 0x0000000000ac7919 */ /* 0x000e260000002100 */
[----:B------:R-:W-:Y:S02]  /*1a900*/  LEA.HI.X.SX32 R157, R13, R0, 0x1, P6 ;  /* 0x000000000d9d7211 */ /* 0x000fe400030f0eff */
[----:B------:R-:W-:-:S04]  /*1a910*/  LEA R152, P6, R17, R166, 0x1 ;  /* 0x000000a611987211 */ /* 0x000fc800078c08ff */
[----:B------:R-:W-:Y:S02]  /*1a920*/  LEA.HI.X.SX32 R153, R17, R0, 0x1, P6 ;  /* 0x0000000011997211 */ /* 0x000fe400030f0eff */
[----:B------:R-:W-:-:S04]  /*1a930*/  LEA R148, P6, R21, R166, 0x1 ;  /* 0x000000a615947211 */ /* 0x000fc800078c08ff */
[----:B------:R-:W-:Y:S01]  /*1a940*/  LEA.HI.X.SX32 R149, R21, R0, 0x1, P6 ;  /* 0x0000000015957211 */ /* 0x000fe200030f0eff */
[----:B------:R-:W0:Y:S02]  /*1a950*/  @!P2 SYNCS.CCTL.IV [UR10+0x30000] ;  /* 0x03000000ff00a9b1 */ /* 0x000e24000800000a */
[----:B0-----:R-:W-:Y:S06]  /*1a960*/  BAR.SYNC.DEFER_BLOCKING 0x0 ;  /* 0x0000000000007b1d */ /* 0x001fec0000010000 */
[----:B------:R-:W0:Y:S01]  /*1a970*/  @!P2 SYNCS.CCTL.IV [UR10+0x30008] ;  /* 0x03000800ff00a9b1 */ /* 0x000e22000800000a */
[----:B------:R-:W-:-:S04]  /*1a980*/  LEA R162, P2, R7, R166, 0x1 ;  /* 0x000000a607a27211 */ /* 0x000fc800078408ff */
[----:B------:R-:W-:Y:S02]  /*1a990*/  LEA.HI.X.SX32 R163, R7, R0, 0x1, P2 ;  /* 0x0000000007a37211 */ /* 0x000fe400010f0eff */
[----:B------:R-:W-:-:S04]  /*1a9a0*/  LEA R158, P2, R11, R166, 0x1 ;  /* 0x000000a60b9e7211 */ /* 0x000fc800078408ff */
[----:B------:R-:W-:Y:S02]  /*1a9b0*/  LEA.HI.X.SX32 R159, R11, R0, 0x1, P2 ;  /* 0x000000000b9f7211 */ /* 0x000fe400010f0eff */
[----:B------:R-:W-:-:S04]  /*1a9c0*/  LEA R154, P2, R15, R166, 0x1 ;  /* 0x000000a60f9a7211 */ /* 0x000fc800078408ff */
[----:B------:R-:W-:Y:S02]  /*1a9d0*/  LEA.HI.X.SX32 R155, R15, R0, 0x1, P2 ;  /* 0x000000000f9b7211 */ /* 0x000fe400010f0eff */
[----:B------:R-:W-:-:S04]  /*1a9e0*/  LEA R150, P2, R19, R166, 0x1 ;  /* 0x000000a613967211 */ /* 0x000fc800078408ff */
[----:B------:R-:W-:Y:S02]  /*1a9f0*/  LEA.HI.X.SX32 R151, R19, R0, 0x1, P2 ;  /* 0x0000000013977211 */ /* 0x000fe400010f0eff */
[----:B------:R-:W-:-:S04]  /*1aa00*/  LEA R142, P2, R23, R166, 0x1 ;  /* 0x000000a6178e7211 */ /* 0x000fc800078408ff */
[----:B------:R-:W-:Y:S01]  /*1aa10*/  LEA.HI.X.SX32 R143, R23, R0, 0x1, P2 ;  /* 0x00000000178f7211 */ /* 0x000fe200010f0eff */
[-C--:B----4-:R-:W-:Y:S02]  /*1aa20*/  IMAD R5, R171, R3.reuse, RZ ;  /* 0x00000003ab057224 */ /* 0x090fe400078e02ff */
[----:B--2---:R-:W-:-:S03]  /*1aa30*/  IMAD R7, R170, R3, RZ ;  /* 0x00000003aa077224 */ /* 0x004fc600078e02ff */
[----:B------:R-:W-:Y:S01]  /*1aa40*/  LEA R140, P6, R5, R166, 0x1 ;  /* 0x000000a6058c7211 */ /* 0x000fe200078c08ff */
[----:B---3--:R-:W-:-:S03]  /*1aa50*/  IMAD R9, R169, R3, RZ ;  /* 0x00000003a9097224 */ /* 0x008fc600078e02ff */
[----:B------:R-:W-:Y:S02]  /*1aa60*/  LEA.HI.X.SX32 R141, R5, R0, 0x1, P6 ;  /* 0x00000000058d7211 */ /* 0x000fe400030f0eff */
[-C--:B------:R-:W-:Y:S01]  /*1aa70*/  LEA R138, P2, R7, R166.reuse, 0x1 ;  /* 0x000000a6078a7211 */ /* 0x080fe200078408ff */
[-C--:B-----5:R-:W-:Y:S01]  /*1aa80*/  IMAD R11, R168, R3.reuse, RZ ;  /* 0x00000003a80b7224 */ /* 0x0a0fe200078e02ff */
[----:B------:R-:W-:Y:S02]  /*1aa90*/  LEA R134, P6, R9, R166, 0x1 ;  /* 0x000000a609867211 */ /* 0x000fe400078c08ff */
[----:B------:R-:W-:Y:S01]  /*1aaa0*/  LOP3.LUT R5, R172, 0x80, RZ, 0xc0, !PT ;  /* 0x00000080ac057812 */ /* 0x000fe200078ec0ff */
[----:B------:R-:W-:Y:S01]  /*1aab0*/  IMAD R13, R167, R3, RZ ;  /* 0x00000003a70d7224 */ /* 0x000fe200078e02ff */
[-C--:B------:R-:W-:Y:S02]  /*1aac0*/  LEA.HI.X.SX32 R139, R7, R0.reuse, 0x1, P2 ;  /* 0x00000000078b7211 */ /* 0x080fe400010f0eff */
[----:B------:R-:W-:-:S02]  /*1aad0*/  LEA.HI.X.SX32 R135, R9, R0, 0x1, P6 ;  /* 0x0000000009877211 */ /* 0x000fc400030f0eff */
[-C--:B------:R-:W-:Y:S02]  /*1aae0*/  LEA R132, P2, R11, R166.reuse, 0x1 ;  /* 0x000000a60b847211 */ /* 0x080fe400078408ff */
[----:B------:R-:W-:Y:S02]  /*1aaf0*/  LEA R136, P6, R13, R166, 0x1 ;  /* 0x000000a60d887211 */ /* 0x000fe400078c08ff */
[----:B------:R-:W-:Y:S02]  /*1ab00*/  LEA R5, R5, UR10, 0x5 ;  /* 0x0000000a05057c11 */ /* 0x000fe4000f8e28ff */
[-C--:B------:R-:W-:Y:S02]  /*1ab10*/  LEA.HI.X.SX32 R133, R11, R0.reuse, 0x1, P2 ;  /* 0x000000000b857211 */ /* 0x080fe400010f0eff */
[----:B------:R-:W-:Y:S01]  /*1ab20*/  LEA.HI.X.SX32 R137, R13, R0, 0x1, P6 ;  /* 0x000000000d897211 */ /* 0x000fe200030f0eff */
[----:B------:R-:W-:Y:S01]  /*1ab30*/  IMAD R2, R2, 0x10, R5 ;  /* 0x0000001002027824 */ /* 0x000fe200078e0205 */
[----:B------:R-:W-:-:S02]  /*1ab40*/  ISETP.LT.AND P2, PT, R8, UR15, !P0 ;  /* 0x0000000f08007c0c */ /* 0x000fc4000c741270 */
[----:B------:R-:W-:Y:S02]  /*1ab50*/  ISETP.LT.AND P6, PT, R6, UR15, !P0 ;  /* 0x0000000f06007c0c */ /* 0x000fe4000c7c1270 */
[----:B------:R-:W2:Y:S01]  /*1ab60*/  LDTM.x128 R4, tmem[UR11] ;  /* 0x0000000b000479ee */ /* 0x000ea200083c0000 */
[----:B------:R-:W-:Y:S01]  /*1ab70*/  NOP ;  /* 0x0000000000007918 */ /* 0x000fe20000000000 */
[----:B------:R-:W3:Y:S01]  /*1ab80*/  LDCU UR11, c[0x0][0x39c] ;  /* 0x00007380ff0b77ac */ /* 0x000ee20008000800 */
[----:B--2---:R-:W-:Y:S02]  /*1ab90*/  F2FP.F16.F32.PACK_AB R4, R6, R4 ;  /* 0x000000040604723e */ /* 0x004fe400000000ff */
[----:B------:R-:W-:Y:S02]  /*1aba0*/  F2FP.F16.F32.PACK_AB R144, R7, R5 ;  /* 0x000000050790723e */ /* 0x000fe400000000ff */
[----:B------:R-:W-:Y:S02]  /*1abb0*/  F2FP.F16.F32.PACK_AB R5, R10, R8 ;  /* 0x000000080a05723e */ /* 0x000fe400000000ff */
[----:B------:R-:W-:-:S02]  /*1abc0*/  F2FP.F16.F32.PACK_AB R145, R11, R9 ;  /* 0x000000090b91723e */ /* 0x000fc400000000ff */
[----:B------:R-:W-:Y:S02]  /*1abd0*/  F2FP.F16.F32.PACK_AB R6, R14, R12 ;  /* 0x0000000c0e06723e */ /* 0x000fe400000000ff */
[----:B------:R-:W-:Y:S02]  /*1abe0*/  F2FP.F16.F32.PACK_AB R146, R15, R13 ;  /* 0x0000000d0f92723e */ /* 0x000fe400000000ff */
[----:B------:R-:W-:Y:S02]  /*1abf0*/  F2FP.F16.F32.PACK_AB R7, R18, R16 ;  /* 0x000000101207723e */ /* 0x000fe400000000ff */
[----:B------:R-:W-:Y:S02]  /*1ac00*/  F2FP.F16.F32.PACK_AB R147, R19, R17 ;  /* 0x000000111393723e */ /* 0x000fe400000000ff */
[----:B------:R-:W-:Y:S01]  /*1ac10*/  F2FP.F16.F32.PACK_AB R16, R55, R53 ;  /* 0x000000353710723e */ /* 0x000fe200000000ff */
[----:B0-----:R-:W-:Y:S01]  /*1ac20*/  STS.128 [R2], R4 ;  /* 0x0000000402007388 */ /* 0x001fe20000000c00 */
[----:B------:R-:W-:Y:S01]  /*1ac30*/  F2FP.F16.F32.PACK_AB R55, R66, R64 ;  /* 0x000000404237723e */ /* 0x000fe200000000ff */
[----:B------:R-:W-:Y:S01]  /*1ac40*/  IMAD.SHL.U32 R64, R172, 0x10, RZ ;  /* 0x00000010ac407824 */ /* 0x000fe200078e00ff */
[----:B------:R-:W-:Y:S01]  /*1ac50*/  F2FP.F16.F32.PACK_AB R36, R38, R36 ;  /* 0x000000242624723e */ /* 0x000fe200000000ff */
[----:B------:R-:W-:Y:S01]  /*1ac60*/  STS.128 [R2+0x800], R144 ;  /* 0x0008009002007388 */ /* 0x000fe20000000c00 */
[----:B------:R-:W-:-:S02]  /*1ac70*/  F2FP.F16.F32.PACK_AB R38, R46, R44 ;  /* 0x0000002c2e26723e */ /* 0x000fc400000000ff */
[----:B------:R-:W-:Y:S01]  /*1ac80*/  LOP3.LUT R64, R64, 0xff0, RZ, 0xc0, !PT ;  /* 0x00000ff040407812 */ /* 0x000fe200078ec0ff */
[----:B------:R-:W-:Y:S01]  /*1ac90*/  BAR.SYNC.DEFER_BLOCKING 0x0 ;  /* 0x0000000000007b1d */ /* 0x000fe20000010000 */
[----:B------:R-:W-:Y:S02]  /*1aca0*/  F2FP.F16.F32.PACK_AB R14, R47, R45 ;  /* 0x0000002d2f0e723e */ /* 0x000fe400000000ff */
[----:B------:R-:W-:Y:S02]  /*1acb0*/  F2FP.F16.F32.PACK_AB R20, R22, R20 ;  /* 0x000000141614723e */ /* 0x000fe400000000ff */
[----:B------:R-:W-:Y:S02]  /*1acc0*/  F2FP.F16.F32.PACK_AB R8, R23, R21 ;  /* 0x000000151708723e */ /* 0x000fe400000000ff */
[----:B------:R-:W-:Y:S02]  /*1acd0*/  F2FP.F16.F32.PACK_AB R21, R26, R24 ;  /* 0x000000181a15723e */ /* 0x000fe400000000ff */
[----:B------:R-:W-:-:S02]  /*1ace0*/  F2FP.F16.F32.PACK_AB R9, R27, R25 ;  /* 0x000000191b09723e */ /* 0x000fc400000000ff */
[----:B------:R-:W-:Y:S02]  /*1acf0*/  F2FP.F16.F32.PACK_AB R22, R30, R28 ;  /* 0x0000001c1e16723e */ /* 0x000fe400000000ff */
[----:B------:R-:W-:Y:S02]  /*1ad00*/  F2FP.F16.F32.PACK_AB R10, R31, R29 ;  /* 0x0000001d1f0a723e */ /* 0x000fe400000000ff */
[----:B------:R-:W-:Y:S02]  /*1ad10*/  F2FP.F16.F32.PACK_AB R23, R34, R32 ;  /* 0x000000202217723e */ /* 0x000fe400000000ff */
[----:B------:R-:W-:Y:S02]  /*1ad20*/  F2FP.F16.F32.PACK_AB R11, R35, R33 ;  /* 0x00000021230b723e */ /* 0x000fe400000000ff */
[----:B------:R-:W-:Y:S02]  /*1ad30*/  F2FP.F16.F32.PACK_AB R12, R39, R37 ;  /* 0x00000025270c723e */ /* 0x000fe400000000ff */
[----:B------:R-:W-:-:S02]  /*1ad40*/  F2FP.F16.F32.PACK_AB R37, R42, R40 ;  /* 0x000000282a25723e */ /* 0x000fc400000000ff */
[----:B------:R-:W-:Y:S01]  /*1ad50*/  F2FP.F16.F32.PACK_AB R13, R43, R41 ;  /* 0x000000292b0d723e */ /* 0x000fe200000000ff */
[----:B------:R-:W0:Y:S01]  /*1ad60*/  LDS.128 R44, [R64+UR10] ;  /* 0x0000000a402c7984 */ /* 0x000e220008000c00 */
[----:B------:R-:W-:Y:S02]  /*1ad70*/  F2FP.F16.F32.PACK_AB R39, R50, R48 ;  /* 0x000000303227723e */ /* 0x000fe400000000ff */
[----:B------:R-:W-:Y:S01]  /*1ad80*/  F2FP.F16.F32.PACK_AB R15, R51, R49 ;  /* 0x00000031330f723e */ /* 0x000fe200000000ff */
[----:B------:R-:W-:Y:S01]  /*1ad90*/  LDS.128 R4, [R64+UR10+0x1000] ;  /* 0x0010000a40047984 */ /* 0x000fe20008000c00 */
[----:B------:R-:W-:Y:S02]  /*1ada0*/  F2FP.F16.F32.PACK_AB R52, R54, R52 ;  /* 0x000000343634723e */ /* 0x000fe400000000ff */
[----:B------:R-:W-:Y:S01]  /*1adb0*/  F2FP.F16.F32.PACK_AB R53, R58, R56 ;  /* 0x000000383a35723e */ /* 0x000fe200000000ff */
[----:B------:R-:W-:Y:S01]  /*1adc0*/  BAR.SYNC.DEFER_BLOCKING 0x0 ;  /* 0x0000000000007b1d */ /* 0x000fe20000010000 */
[----:B------:R-:W-:-:S02]  /*1add0*/  F2FP.F16.F32.PACK_AB R17, R59, R57 ;  /* 0x000000393b11723e */ /* 0x000fc400000000ff */
[----:B------:R-:W-:Y:S02]  /*1ade0*/  F2FP.F16.F32.PACK_AB R54, R62, R60 ;  /* 0x0000003c3e36723e */ /* 0x000fe400000000ff */
[----:B------:R-:W-:Y:S02]  /*1adf0*/  F2FP.F16.F32.PACK_AB R18, R63, R61 ;  /* 0x0000003d3f12723e */ /* 0x000fe400000000ff */
[----:B------:R-:W-:Y:S02]  /*1ae00*/  F2FP.F16.F32.PACK_AB R19, R67, R65 ;  /* 0x000000414313723e */ /* 0x000fe400000000ff */
[----:B------:R-:W-:Y:S02]  /*1ae10*/  F2FP.F16.F32.PACK_AB R68, R70, R68 ;  /* 0x000000444644723e */ /* 0x000fe400000000ff */
[----:B------:R-:W-:Y:S02]  /*1ae20*/  F2FP.F16.F32.PACK_AB R24, R71, R69 ;  /* 0x000000454718723e */ /* 0x000fe400000000ff */
[----:B------:R-:W-:-:S02]  /*1ae30*/  F2FP.F16.F32.PACK_AB R69, R74, R72 ;  /* 0x000000484a45723e */ /* 0x000fc400000000ff */
[----:B------:R-:W-:Y:S02]  /*1ae40*/  F2FP.F16.F32.PACK_AB R25, R75, R73 ;  /* 0x000000494b19723e */ /* 0x000fe400000000ff */
[----:B------:R-:W-:Y:S02]  /*1ae50*/  F2FP.F16.F32.PACK_AB R70, R78, R76 ;  /* 0x0000004c4e46723e */ /* 0x000fe400000000ff */
[----:B------:R-:W-:Y:S01]  /*1ae60*/  F2FP.F16.F32.PACK_AB R26, R79, R77 ;  /* 0x0000004d4f1a723e */ /* 0x000fe200000000ff */
[----:B------:R-:W2:Y:S01]  /*1ae70*/  LDL.LU R76, [R1+0x550] ;  /* 0x00055000014c7983 */ /* 0x000ea20000300800 */
[----:B------:R-:W-:Y:S02]  /*1ae80*/  F2FP.F16.F32.PACK_AB R71, R82, R80 ;  /* 0x000000505247723e */ /* 0x000fe400000000ff */
[----:B------:R-:W-:Y:S01]  /*1ae90*/  F2FP.F16.F32.PACK_AB R27, R83, R81 ;  /* 0x00000051531b723e */ /* 0x000fe200000000ff */
[----:B------:R-:W-:Y:S01]  /*1aea0*/  STS.128 [R2], R20 ;  /* 0x0000001402007388 */ /* 0x000fe20000000c00 */
[----:B------:R-:W-:-:S02]  /*1aeb0*/  F2FP.F16.F32.PACK_AB R84, R86, R84 ;  /* 0x000000545654723e */ /* 0x000fc400000000ff */
[----:B------:R-:W-:Y:S01]  /*1aec0*/  F2FP.F16.F32.PACK_AB R28, R87, R85 ;  /* 0x00000055571c723e */ /* 0x000fe200000000ff */
[----:B------:R-:W-:Y:S01]  /*1aed0*/  STS.128 [R2+0x800], R8 ;  /* 0x0008000802007388 */ /* 0x000fe20000000c00 */
[----:B------:R-:W-:Y:S02]  /*1aee0*/  F2FP.F16.F32.PACK_AB R85, R90, R88 ;  /* 0x000000585a55723e */ /* 0x000fe400000000ff */
[----:B------:R-:W-:Y:S01]  /*1aef0*/  F2FP.F16.F32.PACK_AB R29, R91, R89 ;  /* 0x000000595b1d723e */ /* 0x000fe200000000ff */
[----:B------:R-:W-:Y:S01]  /*1af00*/  BAR.SYNC.DEFER_BLOCKING 0x0 ;  /* 0x0000000000007b1d */ /* 0x000fe20000010000 */
[----:B------:R-:W-:Y:S02]  /*1af10*/  F2FP.F16.F32.PACK_AB R86, R94, R92 ;  /* 0x0000005c5e56723e */ /* 0x000fe400000000ff */
[----:B------:R-:W-:Y:S02]  /*1af20*/  F2FP.F16.F32.PACK_AB R30, R95, R93 ;  /* 0x0000005d5f1e723e */ /* 0x000fe400000000ff */
[----:B------:R-:W-:-:S02]  /*1af30*/  F2FP.F16.F32.PACK_AB R87, R98, R96 ;  /* 0x000000606257723e */ /* 0x000fc400000000ff */
[----:B------:R-:W-:Y:S01]  /*1af40*/  F2FP.F16.F32.PACK_AB R31, R99, R97 ;  /* 0x00000061631f723e */ /* 0x000fe200000000ff */
[----:B------:R-:W4:Y:S01]  /*1af50*/  LDL.LU R74, [R1+0x4d8] ;  /* 0x0004d800014a7983 */ /* 0x000f220000300800 */
[----:B------:R-:W-:Y:S02]  /*1af60*/  F2FP.F16.F32.PACK_AB R100, R102, R100 ;  /* 0x000000646664723e */ /* 0x000fe400000000ff */
[----:B------:R-:W-:Y:S01]  /*1af70*/  F2FP.F16.F32.PACK_AB R32, R103, R101 ;  /* 0x000000656720723e */ /* 0x000fe200000000ff */
[----:B------:R-:W5:Y:S01]  /*1af80*/  LDL.LU R73, [R1+0x41c] ;  /* 0x00041c0001497983 */ /* 0x000f620000300800 */
[----:B------:R-:W-:Y:S02]  /*1af90*/  F2FP.F16.F32.PACK_AB R101, R106, R104 ;  /* 0x000000686a65723e */ /* 0x000fe400000000ff */
[----:B------:R-:W-:Y:S01]  /*1afa0*/  F2FP.F16.F32.PACK_AB R33, R107, R105 ;  /* 0x000000696b21723e */ /* 0x000fe200000000ff */
[----:B------:R-:W3:Y:S01]  /*1afb0*/  LDL.LU R72, [R1+0x54c] ;  /* 0x00054c0001487983 */ /* 0x000ee20000300800 */
[----:B------:R-:W-:-:S02]  /*1afc0*/  F2FP.F16.F32.PACK_AB R102, R110, R108 ;  /* 0x0000006c6e66723e */ /* 0x000fc400000000ff */
[----:B------:R-:W-:Y:S01]  /*1afd0*/  F2FP.F16.F32.PACK_AB R34, R111, R109 ;  /* 0x0000006d6f22723e */ /* 0x000fe200000000ff */
[----:B------:R-:W3:Y:S01]  /*1afe0*/  LDL.LU R67, [R1+0x548] ;  /* 0x0005480001437983 */ /* 0x000ee20000300800 */
[----:B------:R-:W-:Y:S02]  /*1aff0*/  F2FP.F16.F32.PACK_AB R103, R114, R112 ;  /* 0x000000707267723e */ /* 0x000fe400000000ff */
[----:B------:R-:W-:Y:S01]  /*1b000*/  F2FP.F16.F32.PACK_AB R35, R115, R113 ;  /* 0x000000717323723e */ /* 0x000fe200000000ff */
[----:B------:R-:W0:Y:S01]  /*1b010*/  LDS.128 R20, [R64+UR10] ;  /* 0x0000000a40147984 */ /* 0x000e220008000c00 */
[----:B------:R-:W-:Y:S02]  /*1b020*/  F2FP.F16.F32.PACK_AB R116, R118, R116 ;  /* 0x000000747674723e */ /* 0x000fe400000000ff */
[----:B------:R-:W-:Y:S01]  /*1b030*/  F2FP.F16.F32.PACK_AB R40, R119, R117 ;  /* 0x000000757728723e */ /* 0x000fe200000000ff */
[----:B------:R-:W-:Y:S01]  /*1b040*/  LDS.128 R8, [R64+UR10+0x1000] ;  /* 0x0010000a40087984 */ /* 0x000fe20008000c00 */
[----:B------:R-:W-:-:S02]  /*1b050*/  F2FP.F16.F32.PACK_AB R117, R122, R120 ;  /* 0x000000787a75723e */ /* 0x000fc400000000ff */
[----:B------:R-:W-:Y:S01]  /*1b060*/  F2FP.F16.F32.PACK_AB R41, R123, R121 ;  /* 0x000000797b29723e */ /* 0x000fe200000000ff */
[----:B------:R-:W-:Y:S01]  /*1b070*/  BAR.SYNC.DEFER_BLOCKING 0x0 ;  /* 0x0000000000007b1d */ /* 0x000fe20000010000 */
[----:B------:R-:W-:Y:S02]  /*1b080*/  F2FP.F16.F32.PACK_AB R118, R126, R124 ;  /* 0x0000007c7e76723e */ /* 0x000fe400000000ff */
[----:B------:R-:W-:Y:S02]  /*1b090*/  F2FP.F16.F32.PACK_AB R42, R127, R125 ;  /* 0x0000007d7f2a723e */ /* 0x000fe400000000ff */
[----:B------:R-:W-:Y:S01]  /*1b0a0*/  F2FP.F16.F32.PACK_AB R43, R131, R129 ;  /* 0x00000081832b723e */ /* 0x000fe200000000ff */
[----:B------:R-:W3:Y:S04]  /*1b0b0*/  LDL.LU R65, [R1+0x414] ;  /* 0x0004140001417983 */ /* 0x000ee80000300800 */
[----:B------:R-:W-:Y:S04]  /*1b0c0*/  STS.128 [R2], R36 ;  /* 0x0000002402007388 */ /* 0x000fe80000000c00 */
[----:B------:R-:W-:Y:S01]  /*1b0d0*/  STS.128 [R2+0x800], R12 ;  /* 0x0008000c02007388 */ /* 0x000fe20000000c00 */
[----:B------:R-:W-:Y:S06]  /*1b0e0*/  BAR.SYNC.DEFER_BLOCKING 0x0 ;  /* 0x0000000000007b1d */ /* 0x000fec0000010000 */
[----:B------:R-:W0:Y:S04]  /*1b0f0*/  LDS.128 R36, [R64+UR10] ;  /* 0x0000000a40247984 */ /* 0x000e280008000c00 */
[----:B------:R-:W-:Y:S01]  /*1b100*/  LDS.128 R12, [R64+UR10+0x1000] ;  /* 0x0010000a400c7984 */ /* 0x000fe20008000c00 */
[----:B------:R-:W-:Y:S06]  /*1b110*/  BAR.SYNC.DEFER_BLOCKING 0x0 ;  /* 0x0000000000007b1d */ /* 0x000fec0000010000 */
        /* <DEDUP_REMOVED lines=9> */
[----:B------:R-:W1:Y:S04]  /*1b1b0*/  LDS.128 R52, [R64+UR10] ;  /* 0x0000000a40347984 */ /* 0x000e680008000c00 */
        /* <DEDUP_REMOVED lines=10> */
[----:B------:R-:W-:Y:S01]  /*1b260*/  BAR.SYNC.DEFER_BLOCKING 0x0 ;  /* 0x0000000000007b1d */ /* 0x000fe20000010000 */
[----:B------:R-:W-:-:S05]  /*1b270*/  F2FP.F16.F32.PACK_AB R119, R130, R128 ;  /* 0x000000808277723e */ /* 0x000fca00000000ff */
[----:B------:R-:W1:Y:S04]  /*1b280*/  LDS.128 R32, [R64+UR10] ;  /* 0x0000000a40207984 */ /* 0x000e680008000c00 */
[----:B------:R-:W-:Y:S01]  /*1b290*/  LDS.128 R60, [R64+UR10+0x1000] ;  /* 0x0010000a403c7984 */ /* 0x000fe20008000c00 */
[----:B------:R-:W-:Y:S01]  /*1b2a0*/  BAR.SYNC.DEFER_BLOCKING 0x0 ;  /* 0x0000000000007b1d */ /* 0x000fe20000010000 */
[----:B0-----:R-:W-:-:S05]  /*1b2b0*/  PRMT R81, R44, 0x7632, R81 ;  /* 0x000076322c517816 */ /* 0x001fca0000000051 */
[----:B------:R-:W-:Y:S04]  /*1b2c0*/  STS.128 [R2], R116 ;  /* 0x0000007402007388 */ /* 0x000fe80000000c00 */
[----:B------:R-:W-:Y:S01]  /*1b2d0*/  STS.128 [R2+0x800], R40 ;  /* 0x0008002802007388 */ /* 0x000fe20000000c00 */
[----:B------:R-:W-:Y:S01]  /*1b2e0*/  BAR.SYNC.DEFER_BLOCKING 0x0 ;  /* 0x0000000000007b1d */ /* 0x000fe20000010000 */
[----:B------:R-:W-:-:S05]  /*1b2f0*/  PRMT R79, R45, 0x7632, R79 ;  /* 0x000076322d4f7816 */ /* 0x000fca000000004f */
[----:B------:R-:W-:Y:S04]  /*1b300*/  @P5 STG.E.U16 desc[UR24][R164.64], R44 ;  /* 0x0000002ca4005986 */ /* 0x000fe8000c101518 */
[----:B------:R-:W-:Y:S04]  /*1b310*/  @P4 STG.E.U16 desc[UR24][R162.64], R81 ;  /* 0x00000051a2004986 */ /* 0x000fe8000c101518 */
[----:B------:R0:W-:Y:S04]  /*1b320*/  @P3 STG.E.U16 desc[UR24][R160.64], R45 ;  /* 0x0000002da0003986 */ /* 0x0001e8000c101518 */
[----:B0-----:R-:W3:Y:S04]  /*1b330*/  LDL.LU R45, [R1+0x544] ;  /* 0x00054400012d7983 */ /* 0x001ee80000300800 */
[----:B------:R-:W3:Y:S04]  /*1b340*/  LDL.LU R43, [R1+0x540] ;  /* 0x00054000012b7983 */ /* 0x000ee80000300800 */
[----:B------:R-:W3:Y:S04]  /*1b350*/  LDL.LU R40, [R1+0x4d4] ;  /* 0x0004d40001287983 */ /* 0x000ee80000300800 */
[----:B------:R-:W3:Y:S01]  /*1b360*/  LDL.LU R44, [R1+0x40c] ;  /* 0x00040c00012c7983 */ /* 0x000ee20000300800 */
[----:B--2---:R-:W-:-:S02]  /*1b370*/  ISETP.LT.AND P5, PT, R76, UR15, !P0 ;  /* 0x0000000f4c007c0c */ /* 0x004fc4000c7a1270 */
[----:B----4-:R-:W-:Y:S02]  /*1b380*/  ISETP.LT.AND P4, PT, R74, UR15, !P0 ;  /* 0x0000000f4a007c0c */ /* 0x010fe4000c781270 */
[----:B------:R-:W-:Y:S01]  /*1b390*/  PRMT R77, R46, 0x7632, R77 ;  /* 0x000076322e4d7816 */ /* 0x000fe2000000004d */
[----:B------:R-:W-:Y:S01]  /*1b3a0*/  @P2 STG.E.U16 desc[UR24][R158.64], R79 ;  /* 0x0000004f9e002986 */ /* 0x000fe2000c101518 */
[----:B-----5:R-:W-:Y:S02]  /*1b3b0*/  ISETP.LT.AND P3, PT, R73, UR15, !P0 ;  /* 0x0000000f49007c0c */ /* 0x020fe4000c761270 */
[----:B---3--:R-:W-:Y:S01]  /*1b3c0*/  ISETP.LT.AND P2, PT, R72, UR15, !P0 ;  /* 0x0000000f48007c0c */ /* 0x008fe2000c741270 */
[----:B------:R-:W-:Y:S01]  /*1b3d0*/  @P6 STG.E.U16 desc[UR24][R156.64], R46 ;  /* 0x0000002e9c006986 */ /* 0x000fe2000c101518 */
[----:B------:R-:W-:-:S03]  /*1b3e0*/  ISETP.LT.AND P6, PT, R67, UR15, !P0 ;  /* 0x0000000f43007c0c */ /* 0x000fc6000c7c1270 */
[----:B------:R-:W-:Y:S01]  /*1b3f0*/  @P5 STG.E.U16 desc[UR24][R154.64], R77 ;  /* 0x0000004d9a005986 */ /* 0x000fe2000c101518 */
[----:B------:R-:W-:-:S03]  /*1b400*/  ISETP.LT.AND P5, PT, R171, UR15, !P0 ;  /* 0x0000000fab007c0c */ /* 0x000fc6000c7a1270 */
[----:B------:R-:W-:Y:S01]  /*1b410*/  @P4 STG.E.U16 desc[UR24][R152.64], R47 ;  /* 0x0000002f98004986 */ /* 0x000fe2000c101518 */
[----:B------:R-:W-:Y:S02]  /*1b420*/  ISETP.LT.AND P4, PT, R170, UR15, !P0 ;  /* 0x0000000faa007c0c */ /* 0x000fe4000c781270 */
[----:B------:R-:W-:Y:S02]  /*1b430*/  PRMT R75, R47, 0x7632, R75 ;  /* 0x000076322f4b7816 */ /* 0x000fe4000000004b */
[----:B------:R-:W-:Y:S01]  /*1b440*/  PRMT R71, R20, 0x7632, R71 ;  /* 0x0000763214477816 */ /* 0x000fe20000000047 */
[----:B------:R-:W-:Y:S01]  /*1b450*/  IMAD R41, R65, R3, RZ ;  /* 0x0000000341297224 */ /* 0x000fe200078e02ff */
[----:B------:R-:W-:Y:S01]  /*1b460*/  PRMT R69, R21, 0x7632, R69 ;  /* 0x0000763215457816 */ /* 0x000fe20000000045 */
[----:B------:R-:W-:Y:S01]  /*1b470*/  @P3 STG.E.U16 desc[UR24][R150.64], R75 ;  /* 0x0000004b96003986 */ /* 0x000fe2000c101518 */
[----:B------:R-:W-:-:S03]  /*1b480*/  ISETP.LT.AND P3, PT, R169, UR15, !P0 ;  /* 0x0000000fa9007c0c */ /* 0x000fc6000c761270 */
[----:B------:R0:W-:Y:S01]  /*1b490*/  @P2 STG.E.U16 desc[UR24][R148.64], R20 ;  /* 0x0000001494002986 */ /* 0x0001e2000c101518 */
[----:B------:R-:W-:-:S03]  /*1b4a0*/  ISETP.LT.AND P2, PT, R168, UR15, !P0 ;  /* 0x0000000fa8007c0c */ /* 0x000fc6000c741270 */
[----:B------:R-:W-:Y:S01]  /*1b4b0*/  @P6 STG.E.U16 desc[UR24][R142.64], R71 ;  /* 0x000000478e006986 */ /* 0x000fe2000c101518 */
[----:B------:R-:W-:-:S03]  /*1b4c0*/  ISETP.LT.AND P6, PT, R167, UR15, !P0 ;  /* 0x0000000fa7007c0c */ /* 0x000fc6000c7c1270 */
[----:B------:R2:W-:Y:S01]  /*1b4d0*/  @P5 STG.E.U16 desc[UR24][R140.64], R21 ;  /* 0x000000158c005986 */ /* 0x0005e2000c101518 */
[----:B------:R-:W-:-:S03]  /*1b4e0*/  ISETP.LT.AND P5, PT, R65, UR15, !P0 ;  /* 0x0000000f41007c0c */ /* 0x000fc6000c7a1270 */
[----:B------:R-:W-:Y:S01]  /*1b4f0*/  @P4 STG.E.U16 desc[UR24][R138.64], R69 ;  /* 0x000000458a004986 */ /* 0x000fe2000c101518 */
[----:B0-----:R-:W-:-:S03]  /*1b500*/  LEA R20, P4, R41, R166, 0x1 ;  /* 0x000000a629147211 */ /* 0x001fc600078808ff */
[----:B------:R-:W3:Y:S04]  /*1b510*/  LDL.LU R67, [R1+0x53c] ;  /* 0x00053c0001437983 */ /* 0x000ee80000300800 */
[----:B------:R-:W4:Y:S01]  /*1b520*/  LDL.LU R65, [R1+0x538] ;  /* 0x0005380001417983 */ /* 0x000f220000300800 */
[----:B------:R-:W-:-:S03]  /*1b530*/  PRMT R66, R22, 0x7632, R66 ;  /* 0x0000763216427816 */ /* 0x000fc60000000042 */
[----:B------:R-:W5:Y:S01]  /*1b540*/  LDL.LU R47, [R1+0x4d0] ;  /* 0x0004d000012f7983 */ /* 0x000f620000300800 */
[----:B--2---:R-:W-:Y:S02]  /*1b550*/  LEA.HI.X.SX32 R21, R41, R0, 0x1, P4 ;  /* 0x0000000029157211 */ /* 0x004fe400020f0eff */
[----:B------:R-:W-:Y:S01]  /*1b560*/  PRMT R2, R23, 0x7632, R2 ;  /* 0x0000763217027816 */ /* 0x000fe20000000002 */
[----:B------:R0:W-:Y:S04]  /*1b570*/  @P3 STG.E.U16 desc[UR24][R134.64], R22 ;  /* 0x0000001686003986 */ /* 0x0001e8000c101518 */
[----:B------:R-:W-:Y:S04]  /*1b580*/  @P2 STG.E.U16 desc[UR24][R132.64], R66 ;  /* 0x0000004284002986 */ /* 0x000fe8000c101518 */
[----:B------:R2:W-:Y:S04]  /*1b590*/  @P6 STG.E.U16 desc[UR24][R136.64], R23 ;  /* 0x0000001788006986 */ /* 0x0005e8000c101518 */
[----:B------:R0:W-:Y:S04]  /*1b5a0*/  @P5 STG.E.U16 desc[UR24][R20.64], R2 ;  /* 0x0000000214005986 */ /* 0x0001e8000c101518 */
[----:B------:R-:W5:Y:S01]  /*1b5b0*/  LDL.LU R46, [R1+0x404] ;  /* 0x00040400012e7983 */ /* 0x000f620000300800 */
[C---:B------:R-:W-:Y:S01]  /*1b5c0*/  IMAD R41, R45.reuse, R3, RZ ;  /* 0x000000032d297224 */ /* 0x040fe200078e02ff */
[----:B------:R-:W-:-:S02]  /*1b5d0*/  ISETP.LT.AND P4, PT, R45, UR15, !P0 ;  /* 0x0000000f2d007c0c */ /* 0x000fc4000c781270 */
[C---:B------:R-:W-:Y:S01]  /*1b5e0*/  ISETP.LT.AND P3, PT, R43.reuse, UR15, !P0 ;  /* 0x0000000f2b007c0c */ /* 0x040fe2000c761270 */
[-C--:B------:R-:W-:Y:S01]  /*1b5f0*/  IMAD R43, R43, R3.reuse, RZ ;  /* 0x000000032b2b7224 */ /* 0x080fe200078e02ff */
[C---:B0-----:R-:W-:Y:S01]  /*1b600*/  LEA R22, P2, R41.reuse, R166, 0x1 ;  /* 0x000000a629167211 */ /* 0x041fe200078408ff */
[C---:B------:R-:W-:Y:S01]  /*1b610*/  IMAD R45, R40.reuse, R3, RZ ;  /* 0x00000003282d7224 */ /* 0x040fe200078e02ff */
[----:B------:R-:W-:Y:S01]  /*1b620*/  ISETP.LT.AND P6, PT, R40, UR4, !P0 ;  /* 0x0000000428007c0c */ /* 0x000fe2000c7c1270 */
[----:B------:R-:W5:Y:S01]  /*1b630*/  LDCU UR4, c[0x0][0x39c] ;  /* 0x00007380ff0477ac */ /* 0x000f620008000800 */
[----:B--2---:R-:W-:Y:S02]  /*1b640*/  LEA.HI.X.SX32 R23, R41, R0, 0x1, P2 ;  /* 0x0000000029177211 */ /* 0x004fe400010f0eff */
[-C--:B------:R-:W-:Y:S02]  /*1b650*/  LEA R40, P2, R43, R166.reuse, 0x1 ;  /* 0x000000a62b287211 */ /* 0x080fe400078408ff */
[----:B------:R-:W-:-:S02]  /*1b660*/  LEA R20, P5, R45, R166, 0x1 ;  /* 0x000000a62d147211 */ /* 0x000fc400078a08ff */
[-C--:B------:R-:W-:Y:S01]  /*1b670*/  LEA.HI.X.SX32 R41, R43, R0.reuse, 0x1, P2 ;  /* 0x000000002b297211 */ /* 0x080fe200010f0eff */
[C---:B------:R-:W-:Y:S01]  /*1b680*/  IMAD R43, R44.reuse, R3, RZ ;  /* 0x000000032c2b7224 */ /* 0x040fe200078e02ff */
[----:B------:R-:W-:Y:S02]  /*1b690*/  LEA.HI.X.SX32 R21, R45, R0, 0x1, P5 ;  /* 0x000000002d157211 */ /* 0x000fe400028f0eff */
[----:B-1----:R-:W-:Y:S01]  /*1b6a0*/  ISETP.LT.AND P2, PT, R44, UR5, !P0 ;  /* 0x000000052c007c0c */ /* 0x002fe2000c741270 */
[----:B------:R-:W2:Y:S01]  /*1b6b0*/  LDL.LU R45, [R1+0x534] ;  /* 0x00053400012d7983 */ /* 0x000ea20000300800 */
[----:B------:R-:W-:Y:S01]  /*1b6c0*/  PRMT R42, R36, 0x7632, R42 ;  /* 0x00007632242a7816 */ /* 0x000fe2000000002a */
[----:B------:R-:W2:Y:S02]  /*1b6d0*/  LDCU UR5, c[0x0][0x39c] ;  /* 0x00007380ff0577ac */ /* 0x000ea40008000800 */
[----:B------:R-:W2:Y:S04]  /*1b6e0*/  LDL.LU R44, [R1+0x530] ;  /* 0x00053000012c7983 */ /* 0x000ea80000300800 */
[----:B------:R-:W-:Y:S04]  /*1b6f0*/  @P4 STG.E.U16 desc[UR24][R22.64], R36 ;  /* 0x0000002416004986 */ /* 0x000fe8000c101518 */
[----:B------:R-:W-:Y:S04]  /*1b700*/  @P3 STG.E.U16 desc[UR24][R40.64], R42 ;  /* 0x0000002a28003986 */ /* 0x000fe8000c101518 */
[----:B------:R0:W-:Y:S01]  /*1b710*/  @P6 STG.E.U16 desc[UR24][R20.64], R37 ;  /* 0x0000002514006986 */ /* 0x0001e2000c101518 */
[----:B------:R-:W-:-:S02]  /*1b720*/  PRMT R2, R37, 0x7632, R2 ;  /* 0x0000763225027816 */ /* 0x000fc40000000002 */
[----:B0-----:R-:W-:-:S04]  /*1b730*/  LEA R20, P3, R43, R166, 0x1 ;  /* 0x000000a62b147211 */ /* 0x001fc800078608ff */
[----:B------:R-:W-:Y:S01]  /*1b740*/  LEA.HI.X.SX32 R21, R43, R0, 0x1, P3 ;  /* 0x000000002b157211 */ /* 0x000fe200018f0eff */
[CC--:B---3--:R-:W-:Y:S01]  /*1b750*/  IMAD R23, R67.reuse, R3.reuse, RZ ;  /* 0x0000000343177224 */ /* 0x0c8fe200078e02ff */
[----:B------:R-:W-:Y:S01]  /*1b760*/  ISETP.LT.AND P5, PT, R67, UR6, !P0 ;  /* 0x0000000643007c0c */ /* 0x000fe2000c7a1270 */
[-C--:B----4-:R-:W-:Y:S01]  /*1b770*/  IMAD R41, R65, R3.reuse, RZ ;  /* 0x0000000341297224 */ /* 0x090fe200078e02ff */
[C---:B-----5:R-:W-:Y:S01]  /*1b780*/  ISETP.LT.AND P3, PT, R47.reuse, UR4, !P0 ;  /* 0x000000042f007c0c */ /* 0x060fe2000c761270 */
[----:B------:R-:W-:Y:S01]  /*1b790*/  IMAD R43, R47, R3, RZ ;  /* 0x000000032f2b7224 */ /* 0x000fe200078e02ff */
[----:B------:R-:W0:Y:S01]  /*1b7a0*/  LDCU UR4, c[0x0][0x39c] ;  /* 0x00007380ff0477ac */ /* 0x000e220008000800 */
[----:B------:R-:W3:Y:S01]  /*1b7b0*/  LDL.LU R47, [R1+0x4cc] ;  /* 0x0004cc00012f7983 */ /* 0x000ee20000300800 */
[----:B------:R-:W-:Y:S02]  /*1b7c0*/  ISETP.LT.AND P4, PT, R65, UR8, !P0 ;  /* 0x0000000841007c0c */ /* 0x000fe4000c781270 */
[C---:B------:R-:W-:Y:S01]  /*1b7d0*/  LEA R22, P6, R23.reuse, R166, 0x1 ;  /* 0x000000a617167211 */ /* 0x040fe200078c08ff */
[----:B------:R1:W-:Y:S01]  /*1b7e0*/  @P2 STG.E.U16 desc[UR24][R20.64], R2 ;  /* 0x0000000214002986 */ /* 0x0003e2000c101518 */
[----:B------:R-:W-:Y:S01]  /*1b7f0*/  PRMT R40, R38, 0x7632, R40 ;  /* 0x0000763226287816 */ /* 0x000fe20000000028 */
[----:B------:R-:W4:Y:S01]  /*1b800*/  LDCU UR6, c[0x0][0x39c] ;  /* 0x00007380ff0677ac */ /* 0x000f220008000800 */
[----:B------:R-:W-:Y:S01]  /*1b810*/  LEA.HI.X.SX32 R23, R23, R0, 0x1, P6 ;  /* 0x0000000017177211 */ /* 0x000fe200030f0eff */
[----:B------:R-:W5:Y:S01]  /*1b820*/  LDL.LU R65, [R1+0x3fc] ;  /* 0x0003fc0001417983 */ /* 0x000f620000300800 */
[-C--:B------:R-:W-:Y:S01]  /*1b830*/  LEA R36, P6, R43, R166.reuse, 0x1 ;  /* 0x000000a62b247211 */ /* 0x080fe200078c08ff */
[----:B------:R-:W0:Y:S01]  /*1b840*/  LDCU UR8, c[0x0][0x39c] ;  /* 0x00007380ff0877ac */ /* 0x000e220008000800 */
[----:B-1----:R-:W-:-:S02]  /*1b850*/  LEA R20, P2, R41, R166, 0x1 ;  /* 0x000000a629147211 */ /* 0x002fc400078408ff */
[-C--:B------:R-:W-:Y:S02]  /*1b860*/  LEA.HI.X.SX32 R37, R43, R0.reuse, 0x1, P6 ;  /* 0x000000002b257211 */ /* 0x080fe400030f0eff */
[----:B------:R-:W-:Y:S01]  /*1b870*/  LEA.HI.X.SX32 R21, R41, R0, 0x1, P2 ;  /* 0x0000000029157211 */ /* 0x000fe200010f0eff */
[----:B------:R-:W-:Y:S01]  /*1b880*/  @P5 STG.E.U16 desc[UR24][R22.64], R38 ;  /* 0x0000002616005986 */ /* 0x000fe2000c101518 */
[----:B------:R-:W-:-:S03]  /*1b890*/  IMAD R41, R46, R3, RZ ;  /* 0x000000032e297224 */ /* 0x000fc600078e02ff */
[----:B------:R1:W-:Y:S01]  /*1b8a0*/  @P4 STG.E.U16 desc[UR24][R20.64], R40 ;  /* 0x0000002814004986 */ /* 0x0003e2000c101518 */
[----:B------:R-:W-:Y:S01]  /*1b8b0*/  ISETP.LT.AND P4, PT, R46, UR9, !P0 ;  /* 0x000000092e007c0c */ /* 0x000fe2000c781270 */
[----:B------:R-:W0:Y:S02]  /*1b8c0*/  LDCU UR9, c[0x0][0x39c] ;  /* 0x00007380ff0977ac */ /* 0x000e240008000800 */
[----:B------:R0:W-:Y:S04]  /*1b8d0*/  @P3 STG.E.U16 desc[UR24][R36.64], R39 ;  /* 0x0000002724003986 */ /* 0x0001e8000c101518 */
[----:B------:R-:W5:Y:S01]  /*1b8e0*/  LDL.LU R46, [R1+0x52c] ;  /* 0x00052c00012e7983 */ /* 0x000f620000300800 */
[C---:B--2---:R-:W-:Y:S01]  /*1b8f0*/  ISETP.LT.AND P3, PT, R45.reuse, UR5, !P0 ;  /* 0x000000052d007c0c */ /* 0x044fe2000c761270 */
[-C--:B------:R-:W-:Y:S01]  /*1b900*/  IMAD R43, R45, R3.reuse, RZ ;  /* 0x000000032d2b7224 */ /* 0x080fe200078e02ff */
[C---:B0-----:R-:W-:Y:S01]  /*1b910*/  ISETP.LT.AND P2, PT, R44.reuse, UR4, !P0 ;  /* 0x000000042c007c0c */ /* 0x041fe2000c741270 */
[----:B------:R-:W-:Y:S01]  /*1b920*/  IMAD R45, R44, R3, RZ ;  /* 0x000000032c2d7224 */ /* 0x000fe200078e02ff */
[-C--:B-1----:R-:W-:Y:S01]  /*1b930*/  LEA R20, P5, R41, R166.reuse, 0x1 ;  /* 0x000000a629147211 */ /* 0x082fe200078a08ff */
[----:B------:R-:W2:Y:S01]  /*1b940*/  LDL.LU R44, [R1+0x528] ;  /* 0x00052800012c7983 */ /* 0x000ea20000300800 */
[----:B------:R-:W-:Y:S01]  /*1b950*/  LEA R22, P6, R43, R166, 0x1 ;  /* 0x000000a62b167211 */ /* 0x000fe200078c08ff */
[----:B------:R-:W0:Y:S01]  /*1b960*/  LDCU UR4, c[0x0][0x39c] ;  /* 0x00007380ff0477ac */ /* 0x000e220008000800 */
[----:B------:R-:W-:-:S02]  /*1b970*/  LEA.HI.X.SX32 R21, R41, R0, 0x1, P5 ;  /* 0x0000000029157211 */ /* 0x000fc400028f0eff */
[----:B------:R-:W-:Y:S01]  /*1b980*/  PRMT R2, R39, 0x7632, R2 ;  /* 0x0000763227027816 */ /* 0x000fe20000000002 */
[----:B------:R-:W1:Y:S01]  /*1b990*/  LDCU UR5, c[0x0][0x39c] ;  /* 0x00007380ff0577ac */ /* 0x000e620008000800 */
[----:B------:R-:W-:Y:S02]  /*1b9a0*/  LEA R36, P5, R45, R166, 0x1 ;  /* 0x000000a62d247211 */ /* 0x000fe400078a08ff */
[-C--:B------:R-:W-:Y:S01]  /*1b9b0*/  LEA.HI.X.SX32 R23, R43, R0.reuse, 0x1, P6 ;  /* 0x000000002b177211 */ /* 0x080fe200030f0eff */
[----:B------:R0:W-:Y:S01]  /*1b9c0*/  @P4 STG.E.U16 desc[UR24][R20.64], R2 ;  /* 0x0000000214004986 */ /* 0x0001e2000c101518 */
[----:B------:R-:W-:-:S03]  /*1b9d0*/  LEA.HI.X.SX32 R37, R45, R0, 0x1, P5 ;  /* 0x000000002d257211 */ /* 0x000fc600028f0eff */
[----:B------:R-:W-:Y:S01]  /*1b9e0*/  @P3 STG.E.U16 desc[UR24][R22.64], R48 ;  /* 0x0000003016003986 */ /* 0x000fe2000c101518 */
[----:B0-----:R-:W-:-:S05]  /*1b9f0*/  PRMT R21, R48, 0x7632, R21 ;  /* 0x0000763230157816 */ /* 0x001fca0000000015 */
[----:B------:R0:W-:Y:S01]  /*1ba00*/  @P2 STG.E.U16 desc[UR24][R36.64], R21 ;  /* 0x0000001524002986 */ /* 0x0001e2000c101518 */
[CC--:B---3--:R-:W-:Y:S01]  /*1ba10*/  IMAD R39, R47.reuse, R3.reuse, RZ ;  /* 0x000000032f277224 */ /* 0x0c8fe200078e02ff */
[----:B----4-:R-:W-:Y:S01]  /*1ba20*/  ISETP.LT.AND P4, PT, R47, UR6, !P0 ;  /* 0x000000062f007c0c */ /* 0x010fe2000c781270 */
[----:B------:R-:W2:Y:S01]  /*1ba30*/  LDCU UR6, c[0x0][0x39c] ;  /* 0x00007380ff0677ac */ /* 0x000ea20008000800 */
[----:B------:R-:W3:Y:S02]  /*1ba40*/  LDL.LU R47, [R1+0x4c8] ;  /* 0x0004c800012f7983 */ /* 0x000ee40000300800 */
[C---:B------:R-:W-:Y:S02]  /*1ba50*/  LEA R20, P3, R39.reuse, R166, 0x1 ;  /* 0x000000a627147211 */ /* 0x040fe400078608ff */
[----:B------:R-:W4:Y:S02]  /*1ba60*/  LDL.LU R43, [R1+0x3f8] ;  /* 0x0003f800012b7983 */ /* 0x000f240000300800 */
[----:B0-----:R-:W-:Y:S01]  /*1ba70*/  LEA.HI.X.SX32 R21, R39, R0, 0x1, P3 ;  /* 0x0000000027157211 */ /* 0x001fe200018f0eff */
[----:B-----5:R-:W-:Y:S01]  /*1ba80*/  IMAD R39, R65, R3, RZ ;  /* 0x0000000341277224 */ /* 0x020fe200078e02ff */
[----:B------:R-:W5:Y:S04]  /*1ba90*/  LDL.LU R38, [R1+0x524] ;  /* 0x0005240001267983 */ /* 0x000f680000300800 */
[----:B------:R0:W-:Y:S01]  /*1baa0*/  @P4 STG.E.U16 desc[UR24][R20.64], R49 ;  /* 0x0000003114004986 */ /* 0x0001e2000c101518 */
[----:B------:R-:W-:-:S04]  /*1bab0*/  LEA R22, P4, R39, R166, 0x1 ;  /* 0x000000a627167211 */ /* 0x000fc800078808ff */
[----:B------:R-:W-:Y:S02]  /*1bac0*/  LEA.HI.X.SX32 R23, R39, R0, 0x1, P4 ;  /* 0x0000000027177211 */ /* 0x000fe400020f0eff */
[C---:B------:R-:W-:Y:S01]  /*1bad0*/  ISETP.LT.AND P2, PT, R46.reuse, UR4, !P0 ;  /* 0x000000042e007c0c */ /* 0x040fe2000c741270 */
[-C--:B------:R-:W-:Y:S01]  /*1bae0*/  IMAD R41, R46, R3.reuse, RZ ;  /* 0x000000032e297224 */ /* 0x080fe200078e02ff */
[----:B-1----:R-:W-:Y:S01]  /*1baf0*/  ISETP.LT.AND P3, PT, R65, UR5, !P0 ;  /* 0x0000000541007c0c */ /* 0x002fe2000c761270 */
[----:B------:R-:W5:Y:S01]  /*1bb00*/  LDL.LU R46, [R1+0x520] ;  /* 0x00052000012e7983 */ /* 0x000f620000300800 */
[----:B------:R-:W1:Y:S01]  /*1bb10*/  LDCU UR4, c[0x0][0x39c] ;  /* 0x00007380ff0477ac */ /* 0x000e620008000800 */
[C---:B--2---:R-:W-:Y:S01]  /*1bb20*/  ISETP.LT.AND P4, PT, R44.reuse, UR6, !P0 ;  /* 0x000000062c007c0c */ /* 0x044fe2000c781270 */
[----:B------:R-:W-:Y:S01]  /*1bb30*/  IMAD R39, R44, R3, RZ ;  /* 0x000000032c277224 */ /* 0x000fe200078e02ff */
[----:B------:R-:W-:Y:S01]  /*1bb40*/  PRMT R2, R49, 0x7632, R2 ;  /* 0x0000763231027816 */ /* 0x000fe20000000002 */
[----:B------:R-:W2:Y:S01]  /*1bb50*/  LDL.LU R44, [R1+0x4c4] ;  /* 0x0004c400012c7983 */ /* 0x000ea20000300800 */
[C---:B------:R-:W-:Y:S01]  /*1bb60*/  LEA R36, P5, R41.reuse, R166, 0x1 ;  /* 0x000000a629247211 */ /* 0x040fe200078a08ff */
[----:B------:R-:W1:Y:S05]  /*1bb70*/  LDCU UR5, c[0x0][0x39c] ;  /* 0x00007380ff0577ac */ /* 0x000e6a0008000800 */
[----:B------:R1:W-:Y:S01]  /*1bb80*/  @P3 STG.E.U16 desc[UR24][R22.64], R2 ;  /* 0x0000000216003986 */ /* 0x0003e2000c101518 */
[----:B------:R-:W-:Y:S01]  /*1bb90*/  LEA.HI.X.SX32 R37, R41, R0, 0x1, P5 ;  /* 0x0000000029257211 */ /* 0x000fe200028f0eff */
[----:B------:R-:W3:Y:S01]  /*1bba0*/  LDCU UR6, c[0x0][0x39c] ;  /* 0x00007380ff0677ac */ /* 0x000ee20008000800 */
[C---:B0-----:R-:W-:Y:S01]  /*1bbb0*/  LEA R20, P3, R39.reuse, R166, 0x1 ;  /* 0x000000a627147211 */ /* 0x041fe200078608ff */
[----:B------:R-:W2:Y:S03]  /*1bbc0*/  LDL.LU R48, [R1+0x3f4] ;  /* 0x0003f40001307983 */ /* 0x000ea60000300800 */
[----:B------:R-:W-:Y:S01]  /*1bbd0*/  LEA.HI.X.SX32 R21, R39, R0, 0x1, P3 ;  /* 0x0000000027157211 */ /* 0x000fe200018f0eff */
[----:B------:R0:W-:Y:S01]  /*1bbe0*/  @P2 STG.E.U16 desc[UR24][R36.64], R50 ;  /* 0x0000003224002986 */ /* 0x0001e2000c101518 */
[----:B-1----:R-:W-:-:S05]  /*1bbf0*/  PRMT R23, R50, 0x7632, R23 ;  /* 0x0000763232177816 */ /* 0x002fca0000000017 */
[----:B------:R1:W-:Y:S01]  /*1bc00*/  @P4 STG.E.U16 desc[UR24][R20.64], R23 ;  /* 0x0000001714004986 */ /* 0x0003e2000c101518 */
[----:B------:R-:W-:Y:S02]  /*1bc10*/  PRMT R2, R51, 0x7632, R2 ;  /* 0x0000763233027816 */ /* 0x000fe40000000002 */
[C---:B---3--:R-:W-:Y:S01]  /*1bc20*/  ISETP.LT.AND P2, PT, R47.reuse, UR8, !P0 ;  /* 0x000000082f007c0c */ /* 0x048fe2000c741270 */
[-C--:B------:R-:W-:Y:S01]  /*1bc30*/  IMAD R39, R47, R3.reuse, RZ ;  /* 0x000000032f277224 */ /* 0x080fe200078e02ff */
[----:B------:R-:W3:Y:S01]  /*1bc40*/  LDCU UR8, c[0x0][0x39c] ;  /* 0x00007380ff0877ac */ /* 0x000ee20008000800 */
[----:B------:R-:W3:Y:S01]  /*1bc50*/  LDL.LU R47, [R1+0x51c] ;  /* 0x00051c00012f7983 */ /* 0x000ee20000300800 */
[CC--:B----4-:R-:W-:Y:S01]  /*1bc60*/  IMAD R41, R43.reuse, R3.reuse, RZ ;  /* 0x000000032b297224 */ /* 0x0d0fe200078e02ff */
[----:B------:R-:W-:Y:S01]  /*1bc70*/  ISETP.LT.AND P3, PT, R43, UR4, !P0 ;  /* 0x000000042b007c0c */ /* 0x000fe2000c761270 */
[----:B------:R-:W4:Y:S01]  /*1bc80*/  LDCU UR4, c[0x0][0x39c] ;  /* 0x00007380ff0477ac */ /* 0x000f220008000800 */
[-C--:B------:R-:W-:Y:S01]  /*1bc90*/  LEA R22, P4, R39, R166.reuse, 0x1 ;  /* 0x000000a627167211 */ /* 0x080fe200078808ff */
[----:B------:R-:W3:Y:S01]  /*1bca0*/  LDL.LU R45, [R1+0x518] ;  /* 0x00051800012d7983 */ /* 0x000ee20000300800 */
[----:B0-----:R-:W-:Y:S01]  /*1bcb0*/  LEA R36, P5, R41, R166, 0x1 ;  /* 0x000000a629247211 */ /* 0x001fe200078a08ff */
[----:B-----5:R-:W-:Y:S01]  /*1bcc0*/  IMAD R43, R38, R3, RZ ;  /* 0x00000003262b7224 */ /* 0x020fe200078e02ff */
[----:B-1----:R-:W-:-:S02]  /*1bcd0*/  LEA.HI.X.SX32 R23, R39, R0, 0x1, P4 ;  /* 0x0000000027177211 */ /* 0x002fc400020f0eff */
[----:B------:R-:W-:Y:S02]  /*1bce0*/  LEA.HI.X.SX32 R37, R41, R0, 0x1, P5 ;  /* 0x0000000029257211 */ /* 0x000fe400028f0eff */
[----:B------:R-:W-:Y:S01]  /*1bcf0*/  ISETP.LT.AND P4, PT, R38, UR5, !P0 ;  /* 0x0000000526007c0c */ /* 0x000fe2000c781270 */
[----:B------:R0:W-:Y:S01]  /*1bd00*/  @P2 STG.E.U16 desc[UR24][R22.64], R51 ;  /* 0x0000003316002986 */ /* 0x0001e2000c101518 */
[C---:B------:R-:W-:Y:S01]  /*1bd10*/  LEA R38, P6, R43.reuse, R166, 0x1 ;  /* 0x000000a62b267211 */ /* 0x040fe200078c08ff */
[----:B------:R-:W1:Y:S02]  /*1bd20*/  LDCU UR5, c[0x0][0x39c] ;  /* 0x00007380ff0577ac */ /* 0x000e640008000800 */
[----:B------:R5:W-:Y:S01]  /*1bd30*/  @P3 STG.E.U16 desc[UR24][R36.64], R2 ;  /* 0x0000000224003986 */ /* 0x000be2000c101518 */
[----:B------:R-:W-:Y:S02]  /*1bd40*/  LEA.HI.X.SX32 R39, R43, R0, 0x1, P6 ;  /* 0x000000002b277211 */ /* 0x000fe400030f0eff */
[C---:B------:R-:W-:Y:S01]  /*1bd50*/  ISETP.LT.AND P3, PT, R46.reuse, UR6, !P0 ;  /* 0x000000062e007c0c */ /* 0x040fe2000c761270 */
[-C--:B------:R-:W-:Y:S01]  /*1bd60*/  IMAD R21, R46, R3.reuse, RZ ;  /* 0x000000032e157224 */ /* 0x080fe200078e02ff */
[C---:B--2---:R-:W-:Y:S01]  /*1bd70*/  ISETP.LT.AND P5, PT, R44.reuse, UR9, !P0 ;  /* 0x000000092c007c0c */ /* 0x044fe2000c7a1270 */
[----:B------:R-:W2:Y:S01]  /*1bd80*/  LDL.LU R46, [R1+0x4b8] ;  /* 0x0004b800012e7983 */ /* 0x000ea20000300800 */
[----:B0-----:R-:W-:-:S02]  /*1bd90*/  IMAD R23, R44, R3, RZ ;  /* 0x000000032c177224 */ /* 0x001fc400078e02ff */
[----:B------:R-:W-:Y:S01]  /*1bda0*/  LEA R20, P2, R21, R166, 0x1 ;  /* 0x000000a615147211 */ /* 0x000fe200078408ff */
[----:B------:R-:W0:Y:S01]  /*1bdb0*/  LDCU UR6, c[0x0][0x39c] ;  /* 0x00007380ff0677ac */ /* 0x000e220008000800 */
[----:B------:R-:W0:Y:S01]  /*1bdc0*/  LDL.LU R44, [R1+0x3f0] ;  /* 0x0003f000012c7983 */ /* 0x000e220000300800 */
[----:B-----5:R-:W-:-:S03]  /*1bdd0*/  IMAD R37, R48, R3, RZ ;  /* 0x0000000330257224 */ /* 0x020fc600078e02ff */
[----:B------:R-:W5:Y:S01]  /*1bde0*/  LDL.LU R43, [R1+0x514] ;  /* 0x00051400012b7983 */ /* 0x000f620000300800 */
[----:B------:R-:W-:Y:S01]  /*1bdf0*/  LEA.HI.X.SX32 R21, R21, R0, 0x1, P2 ;  /* 0x0000000015157211 */ /* 0x000fe200010f0eff */
[----:B------:R-:W0:Y:S02]  /*1be00*/  LDCU UR9, c[0x0][0x39c] ;  /* 0x00007380ff0977ac */ /* 0x000e240008000800 */
[----:B------:R1:W-:Y:S01]  /*1be10*/  @P4 STG.E.U16 desc[UR24][R38.64], R52 ;  /* 0x0000003426004986 */ /* 0x0003e2000c101518 */
[----:B----4-:R-:W-:Y:S01]  /*1be20*/  ISETP.LT.AND P4, PT, R48, UR4, !P0 ;  /* 0x0000000430007c0c */ /* 0x010fe2000c781270 */
[----:B------:R-:W5:Y:S01]  /*1be30*/  LDCU UR4, c[0x0][0x39c] ;  /* 0x00007380ff0477ac */ /* 0x000f620008000800 */
[C---:B------:R-:W-:Y:S02]  /*1be40*/  LEA R22, P6, R23.reuse, R166, 0x1 ;  /* 0x000000a617167211 */ /* 0x040fe400078c08ff */
[----:B-1----:R-:W-:Y:S02]  /*1be50*/  PRMT R39, R52, 0x7632, R39 ;  /* 0x0000763234277816 */ /* 0x002fe40000000027 */
[----:B------:R-:W-:-:S03]  /*1be60*/  LEA.HI.X.SX32 R23, R23, R0, 0x1, P6 ;  /* 0x0000000017177211 */ /* 0x000fc600030f0eff */
[----:B------:R1:W-:Y:S01]  /*1be70*/  @P3 STG.E.U16 desc[UR24][R20.64], R39 ;  /* 0x0000002714003986 */ /* 0x0003e2000c101518 */
[----:B------:R-:W-:Y:S02]  /*1be80*/  LEA R36, P3, R37, R166, 0x1 ;  /* 0x000000a625247211 */ /* 0x000fe400078608ff */
[----:B------:R-:W-:Y:S02]  /*1be90*/  PRMT R2, R53, 0x7632, R2 ;  /* 0x0000763235027816 */ /* 0x000fe40000000002 */
[----:B------:R-:W-:Y:S01]  /*1bea0*/  LEA.HI.X.SX32 R37, R37, R0, 0x1, P3 ;  /* 0x0000000025257211 */ /* 0x000fe200018f0eff */
[CC--:B---3--:R-:W-:Y:S01]  /*1beb0*/  IMAD R41, R47.reuse, R3.reuse, RZ ;  /* 0x000000032f297224 */ /* 0x0c8fe200078e02ff */
[----:B------:R-:W-:Y:S01]  /*1bec0*/  ISETP.LT.AND P2, PT, R47, UR5, !P0 ;  /* 0x000000052f007c0c */ /* 0x000fe2000c741270 */
[----:B------:R3:W-:Y:S01]  /*1bed0*/  @P5 STG.E.U16 desc[UR24][R22.64], R53 ;  /* 0x0000003516005986 */ /* 0x0007e2000c101518 */
[----:B------:R-:W4:Y:S03]  /*1bee0*/  LDCU UR5, c[0x0][0x39c] ;  /* 0x00007380ff0577ac */ /* 0x000f260008000800 */
[----:B------:R-:W4:Y:S01]  /*1bef0*/  LDL.LU R47, [R1+0x510] ;  /* 0x00051000012f7983 */ /* 0x000f220000300800 */
[----:B------:R-:W-:Y:S01]  /*1bf00*/  LEA R38, P6, R41, R166, 0x1 ;  /* 0x000000a629267211 */ /* 0x000fe200078c08ff */
[----:B-1----:R-:W-:-:S03]  /*1bf10*/  IMAD R21, R45, R3, RZ ;  /* 0x000000032d157224 */ /* 0x002fc600078e02ff */
[----:B------:R-:W-:Y:S01]  /*1bf20*/  LEA.HI.X.SX32 R39, R41, R0, 0x1, P6 ;  /* 0x0000000029277211 */ /* 0x000fe200030f0eff */
[----:B------:R1:W-:Y:S01]  /*1bf30*/  @P4 STG.E.U16 desc[UR24][R36.64], R2 ;  /* 0x0000000224004986 */ /* 0x0003e2000c101518 */
[----:B------:R-:W-:Y:S01]  /*1bf40*/  ISETP.LT.AND P3, PT, R45, UR8, !P0 ;  /* 0x000000082d007c0c */ /* 0x000fe2000c761270 */
[----:B------:R-:W0:Y:S02]  /*1bf50*/  LDCU UR8, c[0x0][0x39c] ;  /* 0x00007380ff0877ac */ /* 0x000e240008000800 */
[----:B------:R0:W-:Y:S01]  /*1bf60*/  @P2 STG.E.U16 desc[UR24][R38.64], R54 ;  /* 0x0000003626002986 */ /* 0x0001e2000c101518 */
[----:B------:R-:W-:-:S03]  /*1bf70*/  LEA R20, P2, R21, R166, 0x1 ;  /* 0x000000a615147211 */ /* 0x000fc600078408ff */
[----:B------:R-:W4:Y:S01]  /*1bf80*/  LDL.LU R45, [R1+0x4b4] ;  /* 0x0004b400012d7983 */ /* 0x000f220000300800 */
[----:B------:R-:W-:Y:S02]  /*1bf90*/  LEA.HI.X.SX32 R21, R21, R0, 0x1, P2 ;  /* 0x0000000015157211 */ /* 0x000fe400010f0eff */
[C---:B--2---:R-:W-:Y:S01]  /*1bfa0*/  ISETP.LT.AND P5, PT, R46.reuse, UR11, !P0 ;  /* 0x0000000b2e007c0c */ /* 0x044fe2000c7a1270 */
[-C--:B---3--:R-:W-:Y:S02]  /*1bfb0*/  IMAD R23, R46, R3.reuse, RZ ;  /* 0x000000032e177224 */ /* 0x088fe400078e02ff */
[----:B------:R-:W2:Y:S01]  /*1bfc0*/  LDL.LU R46, [R1+0x3ec] ;  /* 0x0003ec00012e7983 */ /* 0x000ea20000300800 */
[C---:B-----5:R-:W-:Y:S01]  /*1bfd0*/  ISETP.LT.AND P2, PT, R43.reuse, UR4, !P0 ;  /* 0x000000042b007c0c */ /* 0x060fe2000c741270 */
[-C--:B------:R-:W-:Y:S01]  /*1bfe0*/  IMAD R41, R43, R3.reuse, RZ ;  /* 0x000000032b297224 */ /* 0x080fe200078e02ff */
[C---:B0-----:R-:W-:Y:S01]  /*1bff0*/  ISETP.LT.AND P4, PT, R44.reuse, UR6, !P0 ;  /* 0x000000062c007c0c */ /* 0x041fe2000c781270 */
[----:B------:R-:W3:Y:S01]  /*1c000*/  LDL.LU R43, [R1+0x50c] ;  /* 0x00050c00012b7983 */ /* 0x000ee20000300800 */
[----:B-1----:R-:W-:Y:S01]  /*1c010*/  IMAD R37, R44, R3, RZ ;  /* 0x000000032c257224 */ /* 0x002fe200078e02ff */
[----:B------:R-:W-:Y:S01]  /*1c020*/  PRMT R39, R54, 0x7632, R39 ;  /* 0x0000763236277816 */ /* 0x000fe20000000027 */
[----:B------:R-:W0:Y:S01]  /*1c030*/  LDCU UR6, c[0x0][0x39c] ;  /* 0x00007380ff0677ac */ /* 0x000e220008000800 */
[----:B------:R-:W0:Y:S01]  /*1c040*/  LDL.LU R44, [R1+0x508] ;  /* 0x00050800012c7983 */ /* 0x000e220000300800 */
[----:B------:R-:W-:-:S02]  /*1c050*/  LEA R22, P6, R23, R166, 0x1 ;  /* 0x000000a617167211 */ /* 0x000fc400078c08ff */
[----:B------:R-:W-:Y:S01]  /*1c060*/  PRMT R2, R55, 0x7632, R2 ;  /* 0x0000763237027816 */ /* 0x000fe20000000002 */
[----:B------:R1:W-:Y:S01]  /*1c070*/  @P3 STG.E.U16 desc[UR24][R20.64], R39 ;  /* 0x0000002714003986 */ /* 0x0003e2000c101518 */
[----:B------:R-:W-:Y:S01]  /*1c080*/  LEA R36, P3, R37, R166, 0x1 ;  /* 0x000000a625247211 */ /* 0x000fe200078608ff */
[----:B------:R-:W2:Y:S01]  /*1c090*/  LDCU UR4, c[0x0][0x39c] ;  /* 0x00007380ff0477ac */ /* 0x000ea20008000800 */
[-C--:B------:R-:W-:Y:S02]  /*1c0a0*/  LEA.HI.X.SX32 R23, R23, R0.reuse, 0x1, P6 ;  /* 0x0000000017177211 */ /* 0x080fe400030f0eff */
[----:B------:R-:W-:Y:S02]  /*1c0b0*/  LEA.HI.X.SX32 R37, R37, R0, 0x1, P3 ;  /* 0x0000000025257211 */ /* 0x000fe400018f0eff */
[C---:B------:R-:W-:Y:S01]  /*1c0c0*/  LEA R38, P6, R41.reuse, R166, 0x1 ;  /* 0x000000a629267211 */ /* 0x040fe200078c08ff */
[----:B------:R5:W-:Y:S03]  /*1c0d0*/  @P5 STG.E.U16 desc[UR24][R22.64], R55 ;  /* 0x0000003716005986 */ /* 0x000be6000c101518 */
[----:B-1----:R-:W-:-:S02]  /*1c0e0*/  LEA.HI.X.SX32 R39, R41, R0, 0x1, P6 ;  /* 0x0000000029277211 */ /* 0x002fc400030f0eff */
[----:B------:R-:W2:Y:S04]  /*1c0f0*/  LDL.LU R41, [R1+0x4b0] ;  /* 0x0004b00001297983 */ /* 0x000ea80000300800 */
[----:B------:R-:W-:Y:S01]  /*1c100*/  @P4 STG.E.U16 desc[UR24][R36.64], R2 ;  /* 0x0000000224004986 */ /* 0x000fe2000c101518 */
[C---:B----4-:R-:W-:Y:S01]  /*1c110*/  ISETP.LT.AND P3, PT, R47.reuse, UR5, !P0 ;  /* 0x000000052f007c0c */ /* 0x050fe2000c761270 */
[----:B------:R-:W3:Y:S01]  /*1c120*/  LDCU UR5, c[0x0][0x39c] ;  /* 0x00007380ff0577ac */ /* 0x000ee20008000800 */
[----:B------:R-:W-:Y:S01]  /*1c130*/  IMAD R21, R47, R3, RZ ;  /* 0x000000032f157224 */ /* 0x000fe200078e02ff */
[----:B------:R-:W-:-:S04]  /*1c140*/  PRMT R40, R56, 0x7632, R40 ;  /* 0x0000763238287816 */ /* 0x000fc80000000028 */
[C---:B------:R-:W-:Y:S01]  /*1c150*/  LEA R20, P4, R21.reuse, R166, 0x1 ;  /* 0x000000a615147211 */ /* 0x040fe200078808ff */
[----:B------:R1:W-:Y:S03]  /*1c160*/  @P2 STG.E.U16 desc[UR24][R38.64], R56 ;  /* 0x0000003826002986 */ /* 0x0003e6000c101518 */
[----:B------:R-:W-:Y:S02]  /*1c170*/  LEA.HI.X.SX32 R21, R21, R0, 0x1, P4 ;  /* 0x0000000015157211 */ /* 0x000fe400020f0eff */
[C---:B------:R-:W-:Y:S01]  /*1c180*/  ISETP.LT.AND P2, PT, R45.reuse, UR8, !P0 ;  /* 0x000000082d007c0c */ /* 0x040fe2000c741270 */
[----:B-----5:R-:W-:Y:S02]  /*1c190*/  IMAD R23, R45, R3, RZ ;  /* 0x000000032d177224 */ /* 0x020fe400078e02ff */
[----:B------:R4:W-:Y:S01]  /*1c1a0*/  @P3 STG.E.U16 desc[UR24][R20.64], R40 ;  /* 0x0000002814003986 */ /* 0x0009e2000c101518 */
[----:B------:R-:W5:Y:S03]  /*1c1b0*/  LDCU UR8, c[0x0][0x39c] ;  /* 0x00007380ff0877ac */ /* 0x000f660008000800 */
[----:B------:R-:W5:Y:S01]  /*1c1c0*/  LDL.LU R45, [R1+0x3e8] ;  /* 0x0003e800012d7983 */ /* 0x000f620000300800 */
[----:B------:R-:W-:-:S04]  /*1c1d0*/  LEA R22, P5, R23, R166, 0x1 ;  /* 0x000000a617167211 */ /* 0x000fc800078a08ff */
[----:B------:R-:W-:-:S05]  /*1c1e0*/  LEA.HI.X.SX32 R23, R23, R0, 0x1, P5 ;  /* 0x0000000017177211 */ /* 0x000fca00028f0eff */
[----:B------:R0:W-:Y:S01]  /*1c1f0*/  @P2 STG.E.U16 desc[UR24][R22.64], R57 ;  /* 0x0000003916002986 */ /* 0x0001e2000c101518 */
[C---:B---3--:R-:W-:Y:S01]  /*1c200*/  ISETP.LT.AND P3, PT, R43.reuse, UR5, !P0 ;  /* 0x000000052b007c0c */ /* 0x048fe2000c761270 */
[-C--:B-1----:R-:W-:Y:S01]  /*1c210*/  IMAD R39, R43, R3.reuse, RZ ;  /* 0x000000032b277224 */ /* 0x082fe200078e02ff */
[----:B--2---:R-:W-:Y:S01]  /*1c220*/  ISETP.LT.AND P4, PT, R46, UR4, !P0 ;  /* 0x000000042e007c0c */ /* 0x004fe2000c781270 */
[----:B------:R-:W2:Y:S01]  /*1c230*/  LDL.LU R43, [R1+0x504] ;  /* 0x00050400012b7983 */ /* 0x000ea20000300800 */
[C---:B0-----:R-:W-:Y:S01]  /*1c240*/  ISETP.LT.AND P2, PT, R44.reuse, UR6, !P0 ;  /* 0x000000062c007c0c */ /* 0x041fe2000c741270 */
[-C--:B----4-:R-:W-:Y:S01]  /*1c250*/  IMAD R21, R44, R3.reuse, RZ ;  /* 0x000000032c157224 */ /* 0x090fe200078e02ff */
[----:B------:R-:W0:Y:S01]  /*1c260*/  LDCU UR4, c[0x0][0x39c] ;  /* 0x00007380ff0477ac */ /* 0x000e220008000800 */
[----:B------:R-:W3:Y:S01]  /*1c270*/  LDL.LU R40, [R1+0x500] ;  /* 0x0005000001287983 */ /* 0x000ee20000300800 */
[----:B------:R-:W-:Y:S01]  /*1c280*/  IMAD R37, R46, R3, RZ ;  /* 0x000000032e257224 */ /* 0x000fe200078e02ff */
[----:B------:R-:W-:Y:S01]  /*1c290*/  PRMT R2, R57, 0x7632, R2 ;  /* 0x0000763239027816 */ /* 0x000fe20000000002 */
[----:B------:R-:W3:Y:S01]  /*1c2a0*/  LDCU UR6, c[0x0][0x39c] ;  /* 0x00007380ff0677ac */ /* 0x000ee20008000800 */
[----:B------:R-:W4:Y:S02]  /*1c2b0*/  LDL.LU R44, [R1+0x4ac] ;  /* 0x0004ac00012c7983 */ /* 0x000f240000300800 */
[-C--:B------:R-:W-:Y:S01]  /*1c2c0*/  LEA R36, P6, R37, R166.reuse, 0x1 ;  /* 0x000000a625247211 */ /* 0x080fe200078c08ff */
[----:B------:R-:W1:Y:S01]  /*1c2d0*/  LDCU UR5, c[0x0][0x39c] ;  /* 0x00007380ff0577ac */ /* 0x000e620008000800 */
[----:B------:R-:W-:Y:S01]  /*1c2e0*/  LEA R38, P5, R39, R166, 0x1 ;  /* 0x000000a627267211 */ /* 0x000fe200078a08ff */
[----:B------:R-:W4:Y:S01]  /*1c2f0*/  LDL.LU R46, [R1+0x3e4] ;  /* 0x0003e400012e7983 */ /* 0x000f220000300800 */
[----:B------:R-:W-:-:S05]  /*1c300*/  LEA.HI.X.SX32 R37, R37, R0, 0x1, P6 ;  /* 0x0000000025257211 */ /* 0x000fca00030f0eff */
[----:B------:R0:W-:Y:S01]  /*1c310*/  @P4 STG.E.U16 desc[UR24][R36.64], R2 ;  /* 0x0000000224004986 */ /* 0x0001e2000c101518 */
[C---:B-----5:R-:W-:Y:S01]  /*1c320*/  ISETP.LT.AND P4, PT, R41.reuse, UR8, !P0 ;  /* 0x0000000829007c0c */ /* 0x060fe2000c781270 */
[----:B------:R-:W-:Y:S01]  /*1c330*/  IMAD R41, R41, R3, RZ ;  /* 0x0000000329297224 */ /* 0x000fe200078e02ff */
[----:B------:R-:W-:Y:S01]  /*1c340*/  LEA.HI.X.SX32 R39, R39, R0, 0x1, P5 ;  /* 0x0000000027277211 */ /* 0x000fe200028f0eff */
[----:B------:R-:W5:Y:S01]  /*1c350*/  LDCU UR8, c[0x0][0x39c] ;  /* 0x00007380ff0877ac */ /* 0x000f620008000800 */
[-C--:B------:R-:W-:Y:S02]  /*1c360*/  LEA R20, P5, R21, R166.reuse, 0x1 ;  /* 0x000000a615147211 */ /* 0x080fe400078a08ff */
[----:B------:R-:W-:Y:S02]  /*1c370*/  LEA R22, P6, R41, R166, 0x1 ;  /* 0x000000a629167211 */ /* 0x000fe400078c08ff */
[-C--:B------:R-:W-:Y:S01]  /*1c380*/  LEA.HI.X.SX32 R21, R21, R0.reuse, 0x1, P5 ;  /* 0x0000000015157211 */ /* 0x080fe200028f0eff */
[----:B------:R-:W-:Y:S01]  /*1c390*/  @P3 STG.E.U16 desc[UR24][R38.64], R58 ;  /* 0x0000003a26003986 */ /* 0x000fe2000c101518 */
[----:B------:R-:W-:-:S02]  /*1c3a0*/  LEA.HI.X.SX32 R23, R41, R0, 0x1, P6 ;  /* 0x0000000029177211 */ /* 0x000fc400030f0eff */
[----:B0-----:R-:W-:-:S05]  /*1c3b0*/  PRMT R2, R58, 0x7632, R2 ;  /* 0x000076323a027816 */ /* 0x001fca0000000002 */
[----:B------:R0:W-:Y:S04]  /*1c3c0*/  @P2 STG.E.U16 desc[UR24][R20.64], R2 ;  /* 0x0000000214002986 */ /* 0x0001e8000c101518 */
[----:B------:R-:W-:Y:S01]  /*1c3d0*/  @P4 STG.E.U16 desc[UR24][R22.64], R59 ;  /* 0x0000003b16004986 */ /* 0x000fe2000c101518 */
[C---:B------:R-:W-:Y:S01]  /*1c3e0*/  IMAD R37, R45.reuse, R3, RZ ;  /* 0x000000032d257224 */ /* 0x040fe200078e02ff */
[----:B------:R-:W-:Y:S01]  /*1c3f0*/  ISETP.LT.AND P3, PT, R45, UR4, !P0 ;  /* 0x000000042d007c0c */ /* 0x000fe2000c761270 */
[----:B------:R-:W1:Y:S01]  /*1c400*/  LDCU UR4, c[0x0][0x39c] ;  /* 0x00007380ff0477ac */ /* 0x000e620008000800 */
[----:B------:R-:W5:Y:S02]  /*1c410*/  LDL.LU R45, [R1+0x4fc] ;  /* 0x0004fc00012d7983 */ /* 0x000f640000300800 */
[----:B------:R-:W-:-:S02]  /*1c420*/  LEA R36, P2, R37, R166, 0x1 ;  /* 0x000000a625247211 */ /* 0x000fc400078408ff */
[----:B0-----:R-:W-:Y:S02]  /*1c430*/  PRMT R21, R59, 0x7632, R21 ;  /* 0x000076323b157816 */ /* 0x001fe40000000015 */
[----:B------:R-:W-:-:S05]  /*1c440*/  LEA.HI.X.SX32 R37, R37, R0, 0x1, P2 ;  /* 0x0000000025257211 */ /* 0x000fca00010f0eff */
[----:B------:R0:W-:Y:S01]  /*1c450*/  @P3 STG.E.U16 desc[UR24][R36.64], R21 ;  /* 0x0000001524003986 */ /* 0x0001e2000c101518 */
[C---:B---3--:R-:W-:Y:S01]  /*1c460*/  ISETP.LT.AND P4, PT, R40.reuse, UR6, !P0 ;  /* 0x0000000628007c0c */ /* 0x048fe2000c781270 */
[-C--:B------:R-:W-:Y:S02]  /*1c470*/  IMAD R41, R40, R3.reuse, RZ ;  /* 0x0000000328297224 */ /* 0x080fe400078e02ff */
[CC--:B--2---:R-:W-:Y:S01]  /*1c480*/  IMAD R39, R43.reuse, R3.reuse, RZ ;  /* 0x000000032b277224 */ /* 0x0c4fe200078e02ff */
[----:B------:R-:W2:Y:S01]  /*1c490*/  LDL.LU R40, [R1+0x4f8] ;  /* 0x0004f80001287983 */ /* 0x000ea20000300800 */
[----:B-1----:R-:W-:Y:S01]  /*1c4a0*/  ISETP.LT.AND P2, PT, R43, UR5, !P0 ;  /* 0x000000052b007c0c */ /* 0x002fe2000c741270 */
[----:B------:R-:W1:Y:S02]  /*1c4b0*/  LDCU UR6, c[0x0][0x39c] ;  /* 0x00007380ff0677ac */ /* 0x000e640008000800 */
[----:B------:R-:W3:Y:S01]  /*1c4c0*/  LDL.LU R47, [R1+0x5d0] ;  /* 0x0005d000012f7983 */ /* 0x000ee20000300800 */
[C---:B------:R-:W-:Y:S01]  /*1c4d0*/  LEA R20, P3, R39.reuse, R166, 0x1 ;  /* 0x000000a627147211 */ /* 0x040fe200078608ff */
[----:B----4-:R-:W-:Y:S01]  /*1c4e0*/  IMAD R43, R44, R3, RZ ;  /* 0x000000032c2b7224 */ /* 0x010fe200078e02ff */
[----:B------:R-:W4:Y:S02]  /*1c4f0*/  LDCU UR5, c[0x0][0x39c] ;  /* 0x00007380ff0577ac */ /* 0x000f240008000800 */
[----:B0-----:R-:W-:-:S02]  /*1c500*/  LEA.HI.X.SX32 R21, R39, R0, 0x1, P3 ;  /* 0x0000000027157211 */ /* 0x001fc400018f0eff */
[----:B------:R-:W-:Y:S01]  /*1c510*/  ISETP.LT.AND P3, PT, R44, UR4, !P0 ;  /* 0x000000042c007c0c */ /* 0x000fe2000c761270 */
[----:B------:R-:W0:Y:S01]  /*1c520*/  LDCU UR4, c[0x0][0x39c] ;  /* 0x00007380ff0477ac */ /* 0x000e220008000800 */
[----:B------:R-:W1:Y:S01]  /*1c530*/  LDL.LU R44, [R1+0x4a0] ;  /* 0x0004a000012c7983 */ /* 0x000e620000300800 */
[-C--:B------:R-:W-:Y:S02]  /*1c540*/  LEA R22, P5, R41, R166.reuse, 0x1 ;  /* 0x000000a629167211 */ /* 0x080fe400078a08ff */
[----:B------:R-:W-:Y:S01]  /*1c550*/  LEA R38, P6, R43, R166, 0x1 ;  /* 0x000000a62b267211 */ /* 0x000fe200078c08ff */
[----:B------:R-:W3:Y:S01]  /*1c560*/  LDL.LU R48, [R1+0x3dc] ;  /* 0x0003dc0001307983 */ /* 0x000ee20000300800 */
[-C--:B------:R-:W-:Y:S02]  /*1c570*/  LEA.HI.X.SX32 R23, R41, R0.reuse, 0x1, P5 ;  /* 0x0000000029177211 */ /* 0x080fe400028f0eff */
[----:B------:R-:W-:Y:S01]  /*1c580*/  PRMT R2, R32, 0x7632, R2 ;  /* 0x0000763220027816 */ /* 0x000fe20000000002 */
[C---:B------:R-:W-:Y:S01]  /*1c590*/  IMAD R37, R46.reuse, R3, RZ ;  /* 0x000000032e257224 */ /* 0x040fe200078e02ff */
[----:B------:R-:W-:Y:S01]  /*1c5a0*/  LEA.HI.X.SX32 R39, R43, R0, 0x1, P6 ;  /* 0x000000002b277211 */ /* 0x000fe200030f0eff */
[----:B------:R-:W-:Y:S01]  /*1c5b0*/  @P2 STG.E.U16 desc[UR24][R20.64], R32 ;  /* 0x0000002014002986 */ /* 0x000fe2000c101518 */
[----:B-----5:R-:W-:Y:S01]  /*1c5c0*/  ISETP.LT.AND P5, PT, R46, UR8, !P0 ;  /* 0x000000082e007c0c */ /* 0x020fe2000c7a1270 */
[----:B------:R-:W5:Y:S02]  /*1c5d0*/  LDCU UR8, c[0x0][0x39c] ;  /* 0x00007380ff0877ac */ /* 0x000f640008000800 */
[----:B------:R-:W-:Y:S04]  /*1c5e0*/  @P4 STG.E.U16 desc[UR24][R22.64], R2 ;  /* 0x0000000216004986 */ /* 0x000fe8000c101518 */
[----:B------:R0:W-:Y:S01]  /*1c5f0*/  @P3 STG.E.U16 desc[UR24][R38.64], R33 ;  /* 0x0000002126003986 */ /* 0x0001e2000c101518 */
[----:B------:R-:W-:-:S03]  /*1c600*/  LEA R36, P3, R37, R166, 0x1 ;  /* 0x000000a625247211 */ /* 0x000fc600078608ff */
[----:B------:R-:W5:Y:S01]  /*1c610*/  LDL.LU R46, [R1+0x4f4] ;  /* 0x0004f400012e7983 */ /* 0x000f620000300800 */
[----:B------:R-:W-:Y:S02]  /*1c620*/  LEA.HI.X.SX32 R37, R37, R0, 0x1, P3 ;  /* 0x0000000025257211 */ /* 0x000fe400018f0eff */
[----:B------:R-:W-:Y:S01]  /*1c630*/  PRMT R42, R33, 0x7632, R42 ;  /* 0x00007632212a7816 */ /* 0x000fe2000000002a */
[----:B------:R-:W0:Y:S01]  /*1c640*/  LDS.128 R20, [R64+UR10] ;  /* 0x0000000a40147984 */ /* 0x000e220008000c00 */
[CC--:B------:R-:W-:Y:S01]  /*1c650*/  IMAD R41, R45.reuse, R3.reuse, RZ ;  /* 0x000000032d297224 */ /* 0x0c0fe200078e02ff */
[----:B----4-:R-:W-:Y:S02]  /*1c660*/  ISETP.LT.AND P2, PT, R45, UR5, !P0 ;  /* 0x000000052d007c0c */ /* 0x010fe4000c741270 */
[----:B------:R4:W-:Y:S01]  /*1c670*/  @P5 STG.E.U16 desc[UR24][R36.64], R42 ;  /* 0x0000002a24005986 */ /* 0x0009e2000c101518 */
[----:B------:R-:W0:Y:S03]  /*1c680*/  LDCU UR5, c[0x0][0x39c] ;  /* 0x00007380ff0577ac */ /* 0x000e260008000800 */
[----:B------:R-:W5:Y:S01]  /*1c690*/  LDL.LU R45, [R1+0x4f0] ;  /* 0x0004f000012d7983 */ /* 0x000f620000300800 */
[C---:B--2---:R-:W-:Y:S01]  /*1c6a0*/  IMAD R43, R40.reuse, R3, RZ ;  /* 0x00000003282b7224 */ /* 0x044fe200078e02ff */
[----:B0-----:R-:W-:Y:S01]  /*1c6b0*/  ISETP.LT.AND P4, PT, R40, UR4, !P0 ;  /* 0x0000000428007c0c */ /* 0x001fe2000c781270 */
[----:B------:R-:W0:Y:S01]  /*1c6c0*/  LDCU UR4, c[0x0][0x39c] ;  /* 0x00007380ff0477ac */ /* 0x000e220008000800 */
[C---:B------:R-:W-:Y:S01]  /*1c6d0*/  LEA R40, P3, R41.reuse, R166, 0x1 ;  /* 0x000000a629287211 */ /* 0x040fe200078608ff */
[----:B------:R-:W2:Y:S03]  /*1c6e0*/  LDS.128 R64, [R64+UR10+0x1000] ;  /* 0x0010000a40407984 */ /* 0x000ea60008000c00 */
[----:B------:R-:W-:-:S02]  /*1c6f0*/  LEA.HI.X.SX32 R41, R41, R0, 0x1, P3 ;  /* 0x0000000029297211 */ /* 0x000fc400018f0eff */
[----:B---3--:R-:W-:Y:S02]  /*1c700*/  ISETP.LT.AND P3, PT, R47, UR9, !P0 ;  /* 0x000000092f007c0c */ /* 0x008fe4000c761270 */
[----:B------:R-:W3:Y:S01]  /*1c710*/  LDL.LU R47, [R1+0x49c] ;  /* 0x00049c00012f7983 */ /* 0x000ee20000300800 */
[C---:B-1----:R-:W-:Y:S01]  /*1c720*/  ISETP.LT.AND P5, PT, R44.reuse, UR6, !P0 ;  /* 0x000000062c007c0c */ /* 0x042fe2000c7a1270 */
[----:B------:R-:W-:Y:S01]  /*1c730*/  IMAD R39, R44, R3, RZ ;  /* 0x000000032c277224 */ /* 0x000fe200078e02ff */
[-C--:B------:R-:W-:Y:S01]  /*1c740*/  LEA R32, P6, R43, R166.reuse, 0x1 ;  /* 0x000000a62b207211 */ /* 0x080fe200078c08ff */
[----:B------:R-:W2:Y:S01]  /*1c750*/  LDL.LU R44, [R1+0x3d8] ;  /* 0x0003d800012c7983 */ /* 0x000ea20000300800 */
[----:B------:R-:W-:Y:S01]  /*1c760*/  PRMT R2, R34, 0x7632, R2 ;  /* 0x0000763222027816 */ /* 0x000fe20000000002 */
[----:B------:R-:W1:Y:S02]  /*1c770*/  LDCU UR6, c[0x0][0x39c] ;  /* 0x00007380ff0677ac */ /* 0x000e640008000800 */
[----:B----4-:R-:W4:Y:S04]  /*1c780*/  LDL.LU R42, [R1+0x4ec] ;  /* 0x0004ec00012a7983 */ /* 0x010f280000300800 */
[----:B------:R-:W-:Y:S01]  /*1c790*/  @P2 STG.E.U16 desc[UR24][R40.64], R34 ;  /* 0x0000002228002986 */ /* 0x000fe2000c101518 */
[----:B------:R-:W-:-:S02]  /*1c7a0*/  LEA R36, P2, R39, R166, 0x1 ;  /* 0x000000a627247211 */ /* 0x000fc400078408ff */
[-C--:B------:R-:W-:Y:S02]  /*1c7b0*/  LEA.HI.X.SX32 R33, R43, R0.reuse, 0x1, P6 ;  /* 0x000000002b217211 */ /* 0x080fe400030f0eff */
[----:B------:R-:W-:Y:S01]  /*1c7c0*/  LEA.HI.X.SX32 R37, R39, R0, 0x1, P2 ;  /* 0x0000000027257211 */ /* 0x000fe200010f0eff */
[-C--:B------:R-:W-:Y:S02]  /*1c7d0*/  IMAD R39, R48, R3.reuse, RZ ;  /* 0x0000000330277224 */ /* 0x080fe400078e02ff */
[----:B------:R1:W-:Y:S04]  /*1c7e0*/  @P4 STG.E.U16 desc[UR24][R32.64], R2 ;  /* 0x0000000220004986 */ /* 0x0003e8000c101518 */
[----:B------:R3:W-:Y:S01]  /*1c7f0*/  @P5 STG.E.U16 desc[UR24][R36.64], R35 ;  /* 0x0000002324005986 */ /* 0x0007e2000c101518 */
[----:B------:R-:W-:Y:S01]  /*1c800*/  LEA R38, P5, R39, R166, 0x1 ;  /* 0x000000a627267211 */ /* 0x000fe200078a08ff */
[----:B-----5:R-:W-:Y:S01]  /*1c810*/  IMAD R43, R46, R3, RZ ;  /* 0x000000032e2b7224 */ /* 0x020fe200078e02ff */
[----:B------:R-:W-:Y:S01]  /*1c820*/  ISETP.LT.AND P2, PT, R48, UR8, !P0 ;  /* 0x0000000830007c0c */ /* 0x000fe2000c741270 */
[----:B------:R-:W4:Y:S01]  /*1c830*/  LDCU UR8, c[0x0][0x39c] ;  /* 0x00007380ff0877ac */ /* 0x000f220008000800 */
[----:B0-----:R-:W-:-:S02]  /*1c840*/  ISETP.LT.AND P4, PT, R46, UR4, !P0 ;  /* 0x000000042e007c0c */ /* 0x001fc4000c781270 */
[----:B------:R-:W-:Y:S01]  /*1c850*/  LEA.HI.X.SX32 R39, R39, R0, 0x1, P5 ;  /* 0x0000000027277211 */ /* 0x000fe200028f0eff */
[----:B------:R-:W0:Y:S01]  /*1c860*/  LDCU UR4, c[0x0][0x39c] ;  /* 0x00007380ff0477ac */ /* 0x000e220008000800 */
[----:B------:R-:W5:Y:S01]  /*1c870*/  LDL.LU R46, [R1+0x4e8] ;  /* 0x0004e800012e7983 */ /* 0x000f620000300800 */
[----:B-1----:R-:W-:Y:S02]  /*1c880*/  PRMT R2, R35, 0x7632, R2 ;  /* 0x0000763223027816 */ /* 0x002fe40000000002 */
[C---:B------:R-:W-:Y:S01]  /*1c890*/  ISETP.LT.AND P5, PT, R45.reuse, UR5, !P0 ;  /* 0x000000052d007c0c */ /* 0x040fe2000c7a1270 */
[----:B------:R-:W-:Y:S01]  /*1c8a0*/  IMAD R33, R45, R3, RZ ;  /* 0x000000032d217224 */ /* 0x000fe200078e02ff */
[C---:B------:R-:W-:Y:S01]  /*1c8b0*/  LEA R40, P6, R43.reuse, R166, 0x1 ;  /* 0x000000a62b287211 */ /* 0x040fe200078c08ff */
[----:B------:R-:W5:Y:S01]  /*1c8c0*/  LDL.LU R45, [R1+0x450] ;  /* 0x00045000012d7983 */ /* 0x000f620000300800 */
[----:B------:R-:W1:Y:S02]  /*1c8d0*/  LDCU UR5, c[0x0][0x39c] ;  /* 0x00007380ff0577ac */ /* 0x000e640008000800 */
[----:B------:R-:W-:Y:S01]  /*1c8e0*/  LEA.HI.X.SX32 R41, R43, R0, 0x1, P6 ;  /* 0x000000002b297211 */ /* 0x000fe200030f0eff */
[----:B------:R0:W-:Y:S01]  /*1c8f0*/  @P2 STG.E.U16 desc[UR24][R38.64], R2 ;  /* 0x0000000226002986 */ /* 0x0001e2000c101518 */
[----:B------:R-:W-:-:S04]  /*1c900*/  LEA R32, P2, R33, R166, 0x1 ;  /* 0x000000a621207211 */ /* 0x000fc800078408ff */
[----:B------:R-:W-:Y:S01]  /*1c910*/  LEA.HI.X.SX32 R33, R33, R0, 0x1, P2 ;  /* 0x0000000021217211 */ /* 0x000fe200010f0eff */
[----:B------:R0:W-:Y:S01]  /*1c920*/  @P4 STG.E.U16 desc[UR24][R40.64], R20 ;  /* 0x0000001428004986 */ /* 0x0001e2000c101518 */
[----:B---3--:R-:W-:-:S05]  /*1c930*/  IMAD R35, R47, R3, RZ ;  /* 0x000000032f237224 */ /* 0x008fca00078e02ff */
[C---:B------:R-:W-:Y:S01]  /*1c940*/  LEA R34, P6, R35.reuse, R166, 0x1 ;  /* 0x000000a623227211 */ /* 0x040fe200078c08ff */
[CC--:B--2---:R-:W-:Y:S01]  /*1c950*/  IMAD R37, R44.reuse, R3.reuse, RZ ;  /* 0x000000032c257224 */ /* 0x0c4fe200078e02ff */
[----:B0-----:R-:W-:Y:S01]  /*1c960*/  ISETP.LT.AND P2, PT, R44, UR4, !P0 ;  /* 0x000000042c007c0c */ /* 0x001fe2000c741270 */
[----:B------:R-:W5:Y:S01]  /*1c970*/  LDCU UR4, c[0x0][0x39c] ;  /* 0x00007380ff0477ac */ /* 0x000f620008000800 */
[----:B------:R-:W-:Y:S01]  /*1c980*/  LEA.HI.X.SX32 R35, R35, R0, 0x1, P6 ;  /* 0x0000000023237211 */ /* 0x000fe200030f0eff */
[----:B------:R-:W2:Y:S01]  /*1c990*/  LDL.LU R44, [R1+0x3d4] ;  /* 0x0003d400012c7983 */ /* 0x000ea20000300800 */
[C---:B----4-:R-:W-:Y:S01]  /*1c9a0*/  ISETP.LT.AND P6, PT, R42.reuse, UR8, !P0 ;  /* 0x000000082a007c0c */ /* 0x050fe2000c7c1270 */
[----:B------:R-:W-:Y:S01]  /*1c9b0*/  IMAD R39, R42, R3, RZ ;  /* 0x000000032a277224 */ /* 0x000fe200078e02ff */
[----:B------:R-:W-:Y:S01]  /*1c9c0*/  ISETP.LT.AND P4, PT, R47, UR6, !P0 ;  /* 0x000000062f007c0c */ /* 0x000fe2000c781270 */
[----:B------:R-:W3:Y:S01]  /*1c9d0*/  LDL.LU R42, [R1+0x4e4] ;  /* 0x0004e400012a7983 */ /* 0x000ee20000300800 */
[----:B------:R-:W-:Y:S01]  /*1c9e0*/  PRMT R41, R20, 0x7632, R41 ;  /* 0x0000763214297816 */ /* 0x000fe20000000029 */
[----:B------:R-:W0:Y:S02]  /*1c9f0*/  LDCU UR6, c[0x0][0x39c] ;  /* 0x00007380ff0677ac */ /* 0x000e240008000800 */
[----:B------:R-:W4:Y:S01]  /*1ca00*/  LDL.LU R40, [R1+0x4a8] ;  /* 0x0004a80001287983 */ /* 0x000f220000300800 */
[----:B------:R-:W-:Y:S01]  /*1ca10*/  PRMT R2, R21, 0x7632, R2 ;  /* 0x0000763215027816 */ /* 0x000fe20000000002 */
[----:B------:R-:W3:Y:S02]  /*1ca20*/  LDCU UR8, c[0x0][0x39c] ;  /* 0x00007380ff0877ac */ /* 0x000ee40008000800 */
[----:B------:R-:W-:Y:S01]  /*1ca30*/  @P5 STG.E.U16 desc[UR24][R32.64], R41 ;  /* 0x0000002920005986 */ /* 0x000fe2000c101518 */
[----:B------:R-:W-:-:S03]  /*1ca40*/  LEA R36, P5, R37, R166, 0x1 ;  /* 0x000000a625247211 */ /* 0x000fc600078a08ff */
[----:B------:R-:W-:Y:S01]  /*1ca50*/  @P4 STG.E.U16 desc[UR24][R34.64], R21 ;  /* 0x0000001522004986 */ /* 0x000fe2000c101518 */
[----:B------:R-:W-:Y:S02]  /*1ca60*/  LEA R38, P4, R39, R166, 0x1 ;  /* 0x000000a627267211 */ /* 0x000fe400078808ff */
[-C--:B------:R-:W-:Y:S01]  /*1ca70*/  LEA.HI.X.SX32 R37, R37, R0.reuse, 0x1, P5 ;  /* 0x0000000025257211 */ /* 0x080fe200028f0eff */
[----:B------:R-:W3:Y:S01]  /*1ca80*/  LDL.LU R43, [R1+0x44c] ;  /* 0x00044c00012b7983 */ /* 0x000ee20000300800 */
[----:B------:R-:W-:-:S03]  /*1ca90*/  LEA.HI.X.SX32 R39, R39, R0, 0x1, P4 ;  /* 0x0000000027277211 */ /* 0x000fc600020f0eff */
[----:B------:R0:W-:Y:S04]  /*1caa0*/  @P2 STG.E.U16 desc[UR24][R36.64], R2 ;  /* 0x0000000224002986 */ /* 0x0001e8000c101518 */
[----:B------:R1:W-:Y:S04]  /*1cab0*/  @P6 STG.E.U16 desc[UR24][R38.64], R22 ;  /* 0x0000001626006986 */ /* 0x0003e8000c101518 */
[----:B0-----:R-:W3:Y:S01]  /*1cac0*/  LDL.LU R36, [R1+0x5cc] ;  /* 0x0005cc0001247983 */ /* 0x001ee20000300800 */
[----:B-----5:R-:W-:Y:S01]  /*1cad0*/  ISETP.LT.AND P4, PT, R45, UR4, !P0 ;  /* 0x000000042d007c0c */ /* 0x020fe2000c781270 */
[----:B------:R-:W4:Y:S02]  /*1cae0*/  LDCU UR4, c[0x0][0x39c] ;  /* 0x00007380ff0477ac */ /* 0x000f240008000800 */
[----:B-1----:R-:W5:Y:S01]  /*1caf0*/  LDL.LU R38, [R1+0x5c8] ;  /* 0x0005c80001267983 */ /* 0x002f620000300800 */
[----:B------:R-:W-:-:S05]  /*1cb00*/  IMAD R33, R46, R3, RZ ;  /* 0x000000032e217224 */ /* 0x000fca00078e02ff */
[----:B------:R-:W-:-:S04]  /*1cb10*/  LEA R20, P5, R33, R166, 0x1 ;  /* 0x000000a621147211 */ /* 0x000fc800078a08ff */
[----:B------:R-:W-:Y:S01]  /*1cb20*/  LEA.HI.X.SX32 R21, R33, R0, 0x1, P5 ;  /* 0x0000000021157211 */ /* 0x000fe200028f0eff */
[-C--:B------:R-:W-:Y:S01]  /*1cb30*/  IMAD R41, R45, R3.reuse, RZ ;  /* 0x000000032d297224 */ /* 0x080fe200078e02ff */
[----:B------:R-:W-:Y:S01]  /*1cb40*/  ISETP.LT.AND P2, PT, R46, UR5, !P0 ;  /* 0x000000052e007c0c */ /* 0x000fe2000c741270 */
[----:B------:R-:W0:Y:S01]  /*1cb50*/  LDCU UR5, c[0x0][0x39c] ;  /* 0x00007380ff0577ac */ /* 0x000e220008000800 */
[----:B----4-:R-:W-:Y:S02]  /*1cb60*/  ISETP.LT.AND P5, PT, R40, UR4, !P0 ;  /* 0x0000000428007c0c */ /* 0x010fe4000c7a1270 */
[----:B------:R-:W-:Y:S01]  /*1cb70*/  PRMT R2, R22, 0x7632, R2 ;  /* 0x0000763216027816 */ /* 0x000fe20000000002 */
[----:B------:R-:W4:Y:S01]  /*1cb80*/  LDL.LU R40, [R1+0x498] ;  /* 0x0004980001287983 */ /* 0x000f220000300800 */
[C---:B------:R-:W-:Y:S01]  /*1cb90*/  LEA R32, P6, R41.reuse, R166, 0x1 ;  /* 0x000000a629207211 */ /* 0x040fe200078c08ff */
[----:B--2---:R-:W-:Y:S01]  /*1cba0*/  IMAD R35, R44, R3, RZ ;  /* 0x000000032c237224 */ /* 0x004fe200078e02ff */
[----:B------:R-:W5:Y:S02]  /*1cbb0*/  LDCU UR4, c[0x0][0x39c] ;  /* 0x00007380ff0477ac */ /* 0x000f640008000800 */
[----:B------:R-:W-:-:S02]  /*1cbc0*/  LEA.HI.X.SX32 R33, R41, R0, 0x1, P6 ;  /* 0x0000000029217211 */ /* 0x000fc400030f0eff */
[----:B------:R-:W-:Y:S01]  /*1cbd0*/  ISETP.LT.AND P6, PT, R44, UR6, !P0 ;  /* 0x000000062c007c0c */ /* 0x000fe2000c7c1270 */
[----:B------:R1:W-:Y:S01]  /*1cbe0*/  @P2 STG.E.U16 desc[UR24][R20.64], R2 ;  /* 0x0000000214002986 */ /* 0x0003e2000c101518 */
[----:B------:R-:W2:Y:S01]  /*1cbf0*/  LDCU UR6, c[0x0][0x39c] ;  /* 0x00007380ff0677ac */ /* 0x000ea20008000800 */
[C---:B---3--:R-:W-:Y:S01]  /*1cc00*/  ISETP.LT.AND P2, PT, R42.reuse, UR8, !P0 ;  /* 0x000000082a007c0c */ /* 0x048fe2000c741270 */
[----:B------:R-:W-:Y:S01]  /*1cc10*/  IMAD R37, R42, R3, RZ ;  /* 0x000000032a257224 */ /* 0x000fe200078e02ff */
[----:B------:R3:W-:Y:S01]  /*1cc20*/  @P4 STG.E.U16 desc[UR24][R32.64], R23 ;  /* 0x0000001720004986 */ /* 0x0007e2000c101518 */
[----:B------:R-:W-:-:S03]  /*1cc30*/  LEA R34, P4, R35, R166, 0x1 ;  /* 0x000000a623227211 */ /* 0x000fc600078808ff */
[----:B------:R-:W4:Y:S01]  /*1cc40*/  LDL.LU R42, [R1+0x448] ;  /* 0x00044800012a7983 */ /* 0x000f220000300800 */
[----:B------:R-:W-:-:S03]  /*1cc50*/  LEA.HI.X.SX32 R35, R35, R0, 0x1, P4 ;  /* 0x0000000023237211 */ /* 0x000fc600020f0eff */
[----:B------:R-:W4:Y:S01]  /*1cc60*/  LDL.LU R41, [R1+0x5c4] ;  /* 0x0005c40001297983 */ /* 0x000f220000300800 */
[----:B-1----:R-:W-:Y:S01]  /*1cc70*/  PRMT R21, R23, 0x7632, R21 ;  /* 0x0000763217157816 */ /* 0x002fe20000000015 */
[----:B------:R-:W-:Y:S01]  /*1cc80*/  IMAD R39, R3, 0x2, R37 ;  /* 0x0000000203277824 */ /* 0x000fe200078e0225 */
[----:B------:R-:W-:-:S03]  /*1cc90*/  LEA R20, P4, R37, R166, 0x1 ;  /* 0x000000a625147211 */ /* 0x000fc600078808ff */
[----:B------:R1:W-:Y:S01]  /*1cca0*/  @P6 STG.E.U16 desc[UR24][R34.64], R21 ;  /* 0x0000001522006986 */ /* 0x0003e2000c101518 */
[C---:B------:R-:W-:Y:S02]  /*1ccb0*/  LEA R22, P6, R39.reuse, R166, 0x1 ;  /* 0x000000a627167211 */ /* 0x040fe400078c08ff */
[----:B------:R-:W-:Y:S02]  /*1ccc0*/  PRMT R2, R4, 0x7632, R2 ;  /* 0x0000763204027816 */ /* 0x000fe40000000002 */
[-C--:B---3--:R-:W-:Y:S02]  /*1ccd0*/  LEA.HI.X.SX32 R23, R39, R0.reuse, 0x1, P6 ;  /* 0x0000000027177211 */ /* 0x088fe400030f0eff */
[----:B-1----:R-:W-:Y:S01]  /*1cce0*/  LEA.HI.X.SX32 R21, R37, R0, 0x1, P4 ;  /* 0x0000000025157211 */ /* 0x002fe200020f0eff */
[----:B------:R-:W-:Y:S01]  /*1ccf0*/  IMAD R33, R3, 0x2, R39 ;  /* 0x0000000203217824 */ /* 0x000fe200078e0227 */
[----:B0-----:R-:W-:Y:S01]  /*1cd00*/  ISETP.LT.AND P4, PT, R43, UR5, !P0 ;  /* 0x000000052b007c0c */ /* 0x001fe2000c781270 */
[----:B------:R-:W4:Y:S02]  /*1cd10*/  LDCU UR5, c[0x0][0x39c] ;  /* 0x00007380ff0577ac */ /* 0x000f240008000800 */
[----:B------:R-:W-:Y:S01]  /*1cd20*/  @P2 STG.E.U16 desc[UR24][R20.64], R4 ;  /* 0x0000000414002986 */ /* 0x000fe2000c101518 */
[----:B--2---:R-:W-:Y:S01]  /*1cd30*/  ISETP.LT.AND P2, PT, R36, UR6, !P0 ;  /* 0x0000000624007c0c */ /* 0x004fe2000c741270 */
[----:B------:R-:W-:Y:S01]  /*1cd40*/  IMAD R35, R3, 0x2, R33 ;  /* 0x0000000203237824 */ /* 0x000fe200078e0221 */
[----:B------:R-:W-:Y:S01]  /*1cd50*/  LEA R32, P6, R33, R166, 0x1 ;  /* 0x000000a621207211 */ /* 0x000fe200078c08ff */
[----:B------:R-:W2:Y:S01]  /*1cd60*/  LDL.LU R36, [R1+0x5c0] ;  /* 0x0005c00001247983 */ /* 0x000ea20000300800 */
[----:B------:R-:W0:Y:S03]  /*1cd70*/  LDCU UR6, c[0x0][0x39c] ;  /* 0x00007380ff0677ac */ /* 0x000e260008000800 */
[----:B------:R1:W-:Y:S01]  /*1cd80*/  @P3 STG.E.U16 desc[UR24][R22.64], R2 ;  /* 0x0000000216003986 */ /* 0x0003e2000c101518 */
[----:B-----5:R-:W-:Y:S01]  /*1cd90*/  ISETP.LT.AND P3, PT, R38, UR4, !P0 ;  /* 0x0000000426007c0c */ /* 0x020fe2000c761270 */
[----:B------:R-:W-:Y:S01]  /*1cda0*/  IMAD R37, R3, 0x2, R35 ;  /* 0x0000000203257824 */ /* 0x000fe200078e0223 */
[----:B------:R-:W-:Y:S01]  /*1cdb0*/  LEA.HI.X.SX32 R33, R33, R0, 0x1, P6 ;  /* 0x0000000021217211 */ /* 0x000fe200030f0eff */
[----:B------:R-:W3:Y:S01]  /*1cdc0*/  LDL.LU R38, [R1+0x48c] ;  /* 0x00048c0001267983 */ /* 0x000ee20000300800 */
[C---:B------:R-:W-:Y:S01]  /*1cdd0*/  LEA R34, P6, R35.reuse, R166, 0x1 ;  /* 0x000000a623227211 */ /* 0x040fe200078c08ff */
[----:B------:R-:W5:Y:S03]  /*1cde0*/  LDCU UR4, c[0x0][0x39c] ;  /* 0x00007380ff0477ac */ /* 0x000f660008000800 */
[----:B------:R-:W-:-:S02]  /*1cdf0*/  LEA.HI.X.SX32 R35, R35, R0, 0x1, P6 ;  /* 0x0000000023237211 */ /* 0x000fc400030f0eff */
[----:B-1----:R-:W-:Y:S01]  /*1ce00*/  PRMT R2, R5, 0x7632, R2 ;  /* 0x0000763205027816 */ /* 0x002fe20000000002 */
[----:B------:R-:W-:Y:S04]  /*1ce10*/  @P5 STG.E.U16 desc[UR24][R32.64], R5 ;  /* 0x0000000520005986 */ /* 0x000fe8000c101518 */
[----:B------:R1:W-:Y:S01]  /*1ce20*/  @P4 STG.E.U16 desc[UR24][R34.64], R2 ;  /* 0x0000000222004986 */ /* 0x0003e2000c101518 */
[----:B----4-:R-:W-:Y:S01]  /*1ce30*/  ISETP.LT.AND P5, PT, R40, UR5, !P0 ;  /* 0x0000000528007c0c */ /* 0x010fe2000c7a1270 */
[----:B------:R-:W2:Y:S02]  /*1ce40*/  LDCU UR5, c[0x0][0x39c] ;  /* 0x00007380ff0577ac */ /* 0x000ea40008000800 */
[----:B------:R-:W4:Y:S04]  /*1ce50*/  LDL.LU R40, [R1+0x444] ;  /* 0x0004440001287983 */ /* 0x000f280000300800 */
[----:B-1----:R-:W4:Y:S01]  /*1ce60*/  LDL.LU R34, [R1+0x5bc] ;  /* 0x0005bc0001227983 */ /* 0x002f220000300800 */
[----:B------:R-:W-:-:S03]  /*1ce70*/  LEA R20, P6, R37, R166, 0x1 ;  /* 0x000000a625147211 */ /* 0x000fc600078c08ff */
[----:B------:R-:W4:Y:S01]  /*1ce80*/  LDL.LU R39, [R1+0x5b8] ;  /* 0x0005b80001277983 */ /* 0x000f220000300800 */
[----:B------:R-:W-:Y:S01]  /*1ce90*/  LEA.HI.X.SX32 R21, R37, R0, 0x1, P6 ;  /* 0x0000000025157211 */ /* 0x000fe200030f0eff */
[----:B------:R-:W-:-:S04]  /*1cea0*/  IMAD R37, R3, 0x2, R37 ;  /* 0x0000000203257824 */ /* 0x000fc800078e0225 */
[----:B------:R1:W-:Y:S01]  /*1ceb0*/  @P2 STG.E.U16 desc[UR24][R20.64], R6 ;  /* 0x0000000614002986 */ /* 0x0003e2000c101518 */
[----:B-----5:R-:W-:Y:S01]  /*1cec0*/  ISETP.LT.AND P2, PT, R41, UR4, !P0 ;  /* 0x0000000429007c0c */ /* 0x020fe2000c741270 */
[----:B------:R-:W3:Y:S01]  /*1ced0*/  LDCU UR4, c[0x0][0x39c] ;  /* 0x00007380ff0477ac */ /* 0x000ee20008000800 */
[----:B------:R-:W-:Y:S01]  /*1cee0*/  LEA R4, P6, R37, R166, 0x1 ;  /* 0x000000a625047211 */ /* 0x000fe200078c08ff */
[----:B------:R-:W-:-:S03]  /*1cef0*/  IMAD R23, R3, 0x2, R37 ;  /* 0x0000000203177824 */ /* 0x000fc600078e0225 */
[----:B------:R-:W-:Y:S02]  /*1cf00*/  LEA.HI.X.SX32 R5, R37, R0, 0x1, P6 ;  /* 0x0000000025057211 */ /* 0x000fe400030f0eff */
[----:B------:R-:W-:Y:S01]  /*1cf10*/  LEA R22, P6, R23, R166, 0x1 ;  /* 0x000000a617167211 */ /* 0x000fe200078c08ff */
[----:B------:R-:W-:Y:S01]  /*1cf20*/  IMAD R33, R3, 0x2, R23 ;  /* 0x0000000203217824 */ /* 0x000fe200078e0217 */
[----:B-1----:R-:W-:Y:S02]  /*1cf30*/  PRMT R21, R6, 0x7632, R21 ;  /* 0x0000763206157816 */ /* 0x002fe40000000015 */
[----:B------:R-:W-:-:S03]  /*1cf40*/  LEA.HI.X.SX32 R23, R23, R0, 0x1, P6 ;  /* 0x0000000017177211 */ /* 0x000fc600030f0eff */
[----:B------:R1:W-:Y:S04]  /*1cf50*/  @P3 STG.E.U16 desc[UR24][R4.64], R21 ;  /* 0x0000001504003986 */ /* 0x0003e8000c101518 */
[----:B------:R5:W-:Y:S01]  /*1cf60*/  @P5 STG.E.U16 desc[UR24][R22.64], R7 ;  /* 0x0000000716005986 */ /* 0x000be2000c101518 */
[----:B0-----:R-:W-:Y:S01]  /*1cf70*/  ISETP.LT.AND P4, PT, R42, UR6, !P0 ;  /* 0x000000062a007c0c */ /* 0x001fe2000c781270 */
[----:B------:R-:W-:Y:S01]  /*1cf80*/  IMAD R35, R3, 0x2, R33 ;  /* 0x0000000203237824 */ /* 0x000fe200078e0221 */
[----:B------:R-:W-:Y:S01]  /*1cf90*/  LEA R20, P6, R33, R166, 0x1 ;  /* 0x000000a621147211 */ /* 0x000fe200078c08ff */
[----:B------:R-:W0:Y:S01]  /*1cfa0*/  LDCU UR6, c[0x0][0x39c] ;  /* 0x00007380ff0677ac */ /* 0x000e220008000800 */
[----:B--2---:R-:W-:Y:S01]  /*1cfb0*/  ISETP.LT.AND P3, PT, R36, UR5, !P0 ;  /* 0x0000000524007c0c */ /* 0x004fe2000c761270 */
[----:B------:R-:W4:Y:S01]  /*1cfc0*/  LDCU UR5, c[0x0][0x39c] ;  /* 0x00007380ff0577ac */ /* 0x000f220008000800 */
[----:B------:R-:W2:Y:S01]  /*1cfd0*/  LDL.LU R36, [R1+0x488] ;  /* 0x0004880001247983 */ /* 0x000ea20000300800 */
[----:B---3--:R-:W-:-:S02]  /*1cfe0*/  ISETP.LT.AND P5, PT, R38, UR4, !P0 ;  /* 0x0000000426007c0c */ /* 0x008fc4000c7a1270 */
[----:B------:R-:W-:Y:S01]  /*1cff0*/  PRMT R2, R7, 0x7632, R2 ;  /* 0x0000763207027816 */ /* 0x000fe20000000002 */
[----:B------:R-:W3:Y:S01]  /*1d000*/  LDL.LU R38, [R1+0x440] ;  /* 0x0004400001267983 */ /* 0x000ee20000300800 */
[----:B-1----:R-:W-:Y:S01]  /*1d010*/  LEA.HI.X.SX32 R21, R33, R0, 0x1, P6 ;  /* 0x0000000021157211 */ /* 0x002fe200030f0eff */
[----:B------:R-:W-:Y:S01]  /*1d020*/  IMAD R5, R3, 0x2, R35 ;  /* 0x0000000203057824 */ /* 0x000fe200078e0223 */
[C---:B------:R-:W-:Y:S01]  /*1d030*/  LEA R32, P6, R35.reuse, R166, 0x1 ;  /* 0x000000a623207211 */ /* 0x040fe200078c08ff */
[----:B------:R-:W3:Y:S01]  /*1d040*/  LDL.LU R37, [R1+0x5b4] ;  /* 0x0005b40001257983 */ /* 0x000ee20000300800 */
[----:B------:R-:W1:Y:S02]  /*1d050*/  LDCU UR4, c[0x0][0x39c] ;  /* 0x00007380ff0477ac */ /* 0x000e640008000800 */
[----:B------:R-:W-:Y:S01]  /*1d060*/  LEA.HI.X.SX32 R33, R35, R0, 0x1, P6 ;  /* 0x0000000023217211 */ /* 0x000fe200030f0eff */
[----:B------:R0:W-:Y:S04]  /*1d070*/  @P4 STG.E.U16 desc[UR24][R20.64], R2 ;  /* 0x0000000214004986 */ /* 0x0001e8000c101518 */
[----:B------:R0:W-:Y:S01]  /*1d080*/  @P2 STG.E.U16 desc[UR24][R32.64], R8 ;  /* 0x0000000820002986 */ /* 0x0001e2000c101518 */
[----:B----4-:R-:W-:Y:S01]  /*1d090*/  ISETP.LT.AND P2, PT, R34, UR5, !P0 ;  /* 0x0000000522007c0c */ /* 0x010fe2000c741270 */
[----:B------:R-:W-:-:S02]  /*1d0a0*/  IMAD R35, R3, 0x2, R5 ;  /* 0x0000000203237824 */ /* 0x000fc400078e0205 */
[----:B------:R-:W4:Y:S01]  /*1d0b0*/  LDL.LU R34, [R1+0x5b0] ;  /* 0x0005b00001227983 */ /* 0x000f220000300800 */
[C---:B------:R-:W-:Y:S01]  /*1d0c0*/  LEA R4, P6, R5.reuse, R166, 0x1 ;  /* 0x000000a605047211 */ /* 0x040fe200078c08ff */
[----:B------:R-:W3:Y:S02]  /*1d0d0*/  LDCU UR5, c[0x0][0x39c] ;  /* 0x00007380ff0577ac */ /* 0x000ee40008000800 */
[----:B-----5:R-:W5:Y:S01]  /*1d0e0*/  LDL.LU R22, [R1+0x484] ;  /* 0x0004840001167983 */ /* 0x020f620000300800 */
[----:B0-----:R-:W-:Y:S01]  /*1d0f0*/  ISETP.LT.AND P4, PT, R40, UR6, !P0 ;  /* 0x0000000628007c0c */ /* 0x001fe2000c781270 */
[----:B------:R-:W2:Y:S01]  /*1d100*/  LDCU UR6, c[0x0][0x39c] ;  /* 0x00007380ff0677ac */ /* 0x000ea20008000800 */
[----:B------:R-:W-:Y:S02]  /*1d110*/  LEA.HI.X.SX32 R5, R5, R0, 0x1, P6 ;  /* 0x0000000005057211 */ /* 0x000fe400030f0eff */
[----:B------:R-:W-:-:S04]  /*1d120*/  LEA R6, P6, R35, R166, 0x1 ;  /* 0x000000a623067211 */ /* 0x000fc800078c08ff */
[----:B------:R-:W-:Y:S01]  /*1d130*/  LEA.HI.X.SX32 R7, R35, R0, 0x1, P6 ;  /* 0x0000000023077211 */ /* 0x000fe200030f0eff */
[----:B------:R-:W-:Y:S01]  /*1d140*/  IMAD R35, R3, 0x2, R35 ;  /* 0x0000000203237824 */ /* 0x000fe200078e0223 */
[----:B------:R-:W-:-:S04]  /*1d150*/  PRMT R2, R8, 0x7632, R2 ;  /* 0x0000763208027816 */ /* 0x000fc80000000002 */
[----:B------:R-:W-:Y:S01]  /*1d160*/  LEA R20, P6, R35, R166, 0x1 ;  /* 0x000000a623147211 */ /* 0x000fe200078c08ff */
[----:B------:R0:W-:Y:S01]  /*1d170*/  @P3 STG.E.U16 desc[UR24][R4.64], R2 ;  /* 0x0000000204003986 */ /* 0x0001e2000c101518 */
[----:B------:R-:W-:Y:S02]  /*1d180*/  IMAD R23, R3, 0x2, R35 ;  /* 0x0000000203177824 */ /* 0x000fe400078e0223 */
[----:B------:R-:W-:Y:S01]  /*1d190*/  LEA.HI.X.SX32 R21, R35, R0, 0x1, P6 ;  /* 0x0000000023157211 */ /* 0x000fe200030f0eff */
[----:B------:R-:W-:Y:S01]  /*1d1a0*/  @P5 STG.E.U16 desc[UR24][R6.64], R9 ;  /* 0x0000000906005986 */ /* 0x000fe2000c101518 */
[----:B------:R-:W-:Y:S01]  /*1d1b0*/  IMAD R33, R3, 0x2, R23 ;  /* 0x0000000203217824 */ /* 0x000fe200078e0217 */
[----:B0-----:R-:W-:Y:S02]  /*1d1c0*/  PRMT R5, R9, 0x7632, R5 ;  /* 0x0000763209057816 */ /* 0x001fe40000000005 */
[----:B------:R-:W-:-:S03]  /*1d1d0*/  LEA R4, P6, R23, R166, 0x1 ;  /* 0x000000a617047211 */ /* 0x000fc600078c08ff */
[----:B------:R0:W-:Y:S01]  /*1d1e0*/  @P4 STG.E.U16 desc[UR24][R20.64], R5 ;  /* 0x0000000514004986 */ /* 0x0001e2000c101518 */
[----:B--2---:R-:W-:Y:S01]  /*1d1f0*/  ISETP.LT.AND P5, PT, R36, UR6, !P0 ;  /* 0x0000000624007c0c */ /* 0x004fe2000c7a1270 */
[----:B------:R-:W4:Y:S02]  /*1d200*/  LDCU UR6, c[0x0][0x39c] ;  /* 0x00007380ff0677ac */ /* 0x000f240008000800 */
[----:B------:R-:W2:Y:S04]  /*1d210*/  LDL.LU R36, [R1+0x43c] ;  /* 0x00043c0001247983 */ /* 0x000ea80000300800 */
[----:B------:R-:W2:Y:S01]  /*1d220*/  LDL.LU R35, [R1+0x5ac] ;  /* 0x0005ac0001237983 */ /* 0x000ea20000300800 */
[----:B---3--:R-:W-:Y:S01]  /*1d230*/  ISETP.LT.AND P4, PT, R38, UR5, !P0 ;  /* 0x0000000526007c0c */ /* 0x008fe2000c781270 */
[----:B------:R-:W5:Y:S02]  /*1d240*/  LDCU UR5, c[0x0][0x39c] ;  /* 0x00007380ff0577ac */ /* 0x000f640008000800 */
[----:B------:R-:W3:Y:S01]  /*1d250*/  LDL.LU R32, [R1+0x5a8] ;  /* 0x0005a80001207983 */ /* 0x000ee20000300800 */
[----:B0-----:R-:W-:Y:S01]  /*1d260*/  LEA.HI.X.SX32 R5, R23, R0, 0x1, P6 ;  /* 0x0000000017057211 */ /* 0x001fe200030f0eff */
[----:B------:R-:W-:Y:S01]  /*1d270*/  IMAD R9, R3, 0x2, R33 ;  /* 0x0000000203097824 */ /* 0x000fe200078e0221 */
[----:B-1----:R-:W-:Y:S01]  /*1d280*/  ISETP.LT.AND P3, PT, R39, UR4, !P0 ;  /* 0x0000000427007c0c */ /* 0x002fe2000c761270 */
[----:B------:R-:W0:Y:S01]  /*1d290*/  LDCU UR4, c[0x0][0x39c] ;  /* 0x00007380ff0477ac */ /* 0x000e220008000800 */
[----:B------:R-:W-:-:S04]  /*1d2a0*/  LEA R6, P6, R33, R166, 0x1 ;  /* 0x000000a621067211 */ /* 0x000fc800078c08ff */
[----:B------:R-:W-:Y:S02]  /*1d2b0*/  LEA.HI.X.SX32 R7, R33, R0, 0x1, P6 ;  /* 0x0000000021077211 */ /* 0x000fe400030f0eff */
[----:B------:R-:W-:Y:S01]  /*1d2c0*/  LEA R8, P6, R9, R166, 0x1 ;  /* 0x000000a609087211 */ /* 0x000fe200078c08ff */
[----:B------:R-:W-:Y:S01]  /*1d2d0*/  IMAD R21, R3, 0x2, R9 ;  /* 0x0000000203157824 */ /* 0x000fe200078e0209 */
[----:B------:R-:W-:Y:S02]  /*1d2e0*/  PRMT R2, R10, 0x7632, R2 ;  /* 0x000076320a027816 */ /* 0x000fe40000000002 */
[----:B------:R-:W-:Y:S01]  /*1d2f0*/  LEA.HI.X.SX32 R9, R9, R0, 0x1, P6 ;  /* 0x0000000009097211 */ /* 0x000fe200030f0eff */
[----:B------:R1:W-:Y:S04]  /*1d300*/  @P2 STG.E.U16 desc[UR24][R4.64], R10 ;  /* 0x0000000a04002986 */ /* 0x0003e8000c101518 */
[----:B------:R0:W-:Y:S04]  /*1d310*/  @P3 STG.E.U16 desc[UR24][R6.64], R2 ;  /* 0x0000000206003986 */ /* 0x0001e8000c101518 */
[----:B------:R0:W-:Y:S01]  /*1d320*/  @P5 STG.E.U16 desc[UR24][R8.64], R11 ;  /* 0x0000000b08005986 */ /* 0x0001e2000c101518 */
[----:B----4-:R-:W-:Y:S01]  /*1d330*/  ISETP.LT.AND P3, PT, R34, UR6, !P0 ;  /* 0x0000000622007c0c */ /* 0x010fe2000c761270 */
[----:B------:R-:W-:-:S02]  /*1d340*/  IMAD R23, R3, 0x2, R21 ;  /* 0x0000000203177824 */ /* 0x000fc400078e0215 */
[----:B------:R-:W4:Y:S01]  /*1d350*/  LDL.LU R34, [R1+0x480] ;  /* 0x0004800001227983 */ /* 0x000f220000300800 */
[C---:B------:R-:W-:Y:S01]  /*1d360*/  LEA R20, P6, R21.reuse, R166, 0x1 ;  /* 0x000000a615147211 */ /* 0x040fe200078c08ff */
[----:B------:R-:W2:Y:S01]  /*1d370*/  LDCU UR6, c[0x0][0x39c] ;  /* 0x00007380ff0677ac */ /* 0x000ea20008000800 */
[----:B-----5:R-:W-:Y:S02]  /*1d380*/  ISETP.LT.AND P5, PT, R22, UR5, !P0 ;  /* 0x0000000516007c0c */ /* 0x020fe4000c7a1270 */
[----:B------:R-:W5:Y:S01]  /*1d390*/  LDL.LU R22, [R1+0x438] ;  /* 0x0004380001167983 */ /* 0x000f620000300800 */
[----:B------:R-:W-:Y:S01]  /*1d3a0*/  LEA.HI.X.SX32 R21, R21, R0, 0x1, P6 ;  /* 0x0000000015157211 */ /* 0x000fe200030f0eff */
[----:B------:R-:W3:Y:S01]  /*1d3b0*/  LDCU UR5, c[0x0][0x39c] ;  /* 0x00007380ff0577ac */ /* 0x000ee20008000800 */
[----:B-1----:R-:W-:Y:S01]  /*1d3c0*/  LEA R4, P6, R23, R166, 0x1 ;  /* 0x000000a617047211 */ /* 0x002fe200078c08ff */
[----:B------:R-:W4:Y:S01]  /*1d3d0*/  LDL.LU R33, [R1+0x5a4] ;  /* 0x0005a40001217983 */ /* 0x000f220000300800 */
[----:B0-----:R-:W-:Y:S01]  /*1d3e0*/  ISETP.LT.AND P2, PT, R37, UR4, !P0 ;  /* 0x0000000425007c0c */ /* 0x001fe2000c741270 */
[----:B------:R-:W0:Y:S01]  /*1d3f0*/  LDCU UR4, c[0x0][0x39c] ;  /* 0x00007380ff0477ac */ /* 0x000e220008000800 */
[----:B------:R-:W-:Y:S01]  /*1d400*/  LEA.HI.X.SX32 R5, R23, R0, 0x1, P6 ;  /* 0x0000000017057211 */ /* 0x000fe200030f0eff */
[----:B------:R-:W-:Y:S01]  /*1d410*/  IMAD R23, R3, 0x2, R23 ;  /* 0x0000000203177824 */ /* 0x000fe200078e0217 */
[----:B------:R-:W-:-:S04]  /*1d420*/  PRMT R10, R11, 0x7632, R10 ;  /* 0x000076320b0a7816 */ /* 0x000fc8000000000a */
[C---:B------:R-:W-:Y:S02]  /*1d430*/  LEA R6, P6, R23.reuse, R166, 0x1 ;  /* 0x000000a617067211 */ /* 0x040fe400078c08ff */
[----:B------:R-:W-:Y:S02]  /*1d440*/  PRMT R2, R12, 0x7632, R2 ;  /* 0x000076320c027816 */ /* 0x000fe40000000002 */
[----:B------:R-:W-:Y:S01]  /*1d450*/  LEA.HI.X.SX32 R7, R23, R0, 0x1, P6 ;  /* 0x0000000017077211 */ /* 0x000fe200030f0eff */
[C---:B------:R-:W-:Y:S01]  /*1d460*/  IMAD R9, R3.reuse, 0x2, R23 ;  /* 0x0000000203097824 */ /* 0x040fe200078e0217 */
[----:B------:R1:W-:Y:S04]  /*1d470*/  @P4 STG.E.U16 desc[UR24][R20.64], R10 ;  /* 0x0000000a14004986 */ /* 0x0003e8000c101518 */
[----:B------:R0:W-:Y:S01]  /*1d480*/  @P2 STG.E.U16 desc[UR24][R4.64], R12 ;  /* 0x0000000c04002986 */ /* 0x0001e2000c101518 */
[----:B------:R-:W-:Y:S01]  /*1d490*/  IMAD R11, R3, 0x2, R9 ;  /* 0x00000002030b7824 */ /* 0x000fe200078e0209 */
[----:B------:R-:W-:-:S02]  /*1d4a0*/  LEA R8, P6, R9, R166, 0x1 ;  /* 0x000000a609087211 */ /* 0x000fc400078c08ff */
[----:B------:R0:W-:Y:S02]  /*1d4b0*/  @P3 STG.E.U16 desc[UR24][R6.64], R2 ;  /* 0x0000000206003986 */ /* 0x0001e4000c101518 */
[----:B------:R-:W-:Y:S01]  /*1d4c0*/  LEA.HI.X.SX32 R9, R9, R0, 0x1, P6 ;  /* 0x0000000009097211 */ /* 0x000fe200030f0eff */
[----:B-1----:R-:W-:Y:S01]  /*1d4d0*/  IMAD R21, R3, 0x2, R11 ;  /* 0x0000000203157824 */ /* 0x002fe200078e020b */
[----:B--2---:R-:W-:Y:S01]  /*1d4e0*/  ISETP.LT.AND P2, PT, R35, UR6, !P0 ;  /* 0x0000000623007c0c */ /* 0x004fe2000c741270 */
[----:B------:R-:W5:Y:S01]  /*1d4f0*/  LDCU UR6, c[0x0][0x39c] ;  /* 0x00007380ff0677ac */ /* 0x000f620008000800 */
[----:B---3--:R-:W-:Y:S02]  /*1d500*/  ISETP.LT.AND P3, PT, R32, UR5, !P0 ;  /* 0x0000000520007c0c */ /* 0x008fe4000c761270 */
[----:B0-----:R-:W-:Y:S01]  /*1d510*/  ISETP.LT.AND P4, PT, R36, UR4, !P0 ;  /* 0x0000000424007c0c */ /* 0x001fe2000c781270 */
[----:B------:R-:W2:Y:S01]  /*1d520*/  LDL.LU R32, [R1+0x5a0] ;  /* 0x0005a00001207983 */ /* 0x000ea20000300800 */
[C---:B------:R-:W-:Y:S01]  /*1d530*/  LEA R4, P6, R11.reuse, R166, 0x1 ;  /* 0x000000a60b047211 */ /* 0x040fe200078c08ff */
[----:B------:R-:W4:Y:S02]  /*1d540*/  LDCU UR4, c[0x0][0x39c] ;  /* 0x00007380ff0477ac */ /* 0x000f240008000800 */
[----:B------:R-:W3:Y:S01]  /*1d550*/  LDL.LU R23, [R1+0x47c] ;  /* 0x00047c0001177983 */ /* 0x000ee20000300800 */
[----:B------:R-:W-:-:S02]  /*1d560*/  LEA.HI.X.SX32 R5, R11, R0, 0x1, P6 ;  /* 0x000000000b057211 */ /* 0x000fc400030f0eff */
[----:B------:R-:W-:Y:S01]  /*1d570*/  PRMT R12, R13, 0x7632, R12 ;  /* 0x000076320d0c7816 */ /* 0x000fe2000000000c */
[----:B------:R-:W-:Y:S01]  /*1d580*/  @P5 STG.E.U16 desc[UR24][R8.64], R13 ;  /* 0x0000000d08005986 */ /* 0x000fe2000c101518 */
[C---:B------:R-:W-:Y:S02]  /*1d590*/  LEA R10, P6, R21.reuse, R166, 0x1 ;  /* 0x000000a6150a7211 */ /* 0x040fe400078c08ff */
[----:B------:R-:W-:Y:S01]  /*1d5a0*/  PRMT R2, R14, 0x7632, R2 ;  /* 0x000076320e027816 */ /* 0x000fe20000000002 */
[----:B------:R-:W2:Y:S01]  /*1d5b0*/  LDL.LU R20, [R1+0x434] ;  /* 0x0004340001147983 */ /* 0x000ea20000300800 */
[----:B------:R-:W-:Y:S01]  /*1d5c0*/  LEA.HI.X.SX32 R11, R21, R0, 0x1, P6 ;  /* 0x00000000150b7211 */ /* 0x000fe200030f0eff */
[C---:B------:R-:W-:Y:S01]  /*1d5d0*/  IMAD R7, R3.reuse, 0x2, R21 ;  /* 0x0000000203077824 */ /* 0x040fe200078e0215 */
[----:B------:R-:W0:Y:S01]  /*1d5e0*/  LDCU UR5, c[0x0][0x39c] ;  /* 0x00007380ff0577ac */ /* 0x000e220008000800 */
[----:B------:R-:W-:Y:S04]  /*1d5f0*/  @P4 STG.E.U16 desc[UR24][R4.64], R12 ;  /* 0x0000000c04004986 */ /* 0x000fe8000c101518 */
[----:B------:R1:W-:Y:S01]  /*1d600*/  @P2 STG.E.U16 desc[UR24][R10.64], R14 ;  /* 0x0000000e0a002986 */ /* 0x0003e2000c101518 */
[----:B-----5:R-:W-:Y:S01]  /*1d610*/  ISETP.LT.AND P4, PT, R22, UR6, !P0 ;  /* 0x0000000616007c0c */ /* 0x020fe2000c781270 */
[----:B------:R-:W-:-:S02]  /*1d620*/  IMAD R21, R3, 0x2, R7 ;  /* 0x0000000203157824 */ /* 0x000fc400078e0207 */
[----:B------:R-:W5:Y:S01]  /*1d630*/  LDL.LU R22, [R1+0x59c] ;  /* 0x00059c0001167983 */ /* 0x000f620000300800 */
[C---:B------:R-:W-:Y:S01]  /*1d640*/  LEA R6, P6, R7.reuse, R166, 0x1 ;  /* 0x000000a607067211 */ /* 0x040fe200078c08ff */
[----:B------:R-:W3:Y:S02]  /*1d650*/  LDCU UR6, c[0x0][0x39c] ;  /* 0x00007380ff0677ac */ /* 0x000ee40008000800 */
[----:B-1----:R-:W5:Y:S01]  /*1d660*/  LDL.LU R14, [R1+0x598] ;  /* 0x00059800010e7983 */ /* 0x002f620000300800 */
[----:B------:R-:W-:Y:S02]  /*1d670*/  LEA.HI.X.SX32 R7, R7, R0, 0x1, P6 ;  /* 0x0000000007077211 */ /* 0x000fe400030f0eff */
[----:B----4-:R-:W-:Y:S01]  /*1d680*/  ISETP.LT.AND P5, PT, R34, UR4, !P0 ;  /* 0x0000000422007c0c */ /* 0x010fe2000c7a1270 */
[----:B------:R-:W2:Y:S01]  /*1d690*/  LDCU UR4, c[0x0][0x39c] ;  /* 0x00007380ff0477ac */ /* 0x000ea20008000800 */
[C---:B------:R-:W-:Y:S01]  /*1d6a0*/  LEA R8, P6, R21.reuse, R166, 0x1 ;  /* 0x000000a615087211 */ /* 0x040fe200078c08ff */
[----:B------:R-:W4:Y:S03]  /*1d6b0*/  LDL.LU R12, [R1+0x478] ;  /* 0x00047800010c7983 */ /* 0x000f260000300800 */
[----:B------:R-:W-:Y:S01]  /*1d6c0*/  LEA.HI.X.SX32 R9, R21, R0, 0x1, P6 ;  /* 0x0000000015097211 */ /* 0x000fe200030f0eff */
[----:B------:R-:W-:Y:S01]  /*1d6d0*/  IMAD R21, R3, 0x2, R21 ;  /* 0x0000000203157824 */ /* 0x000fe200078e0215 */
[----:B0-----:R-:W-:Y:S01]  /*1d6e0*/  ISETP.LT.AND P2, PT, R33, UR5, !P0 ;  /* 0x0000000521007c0c */ /* 0x001fe2000c741270 */
[----:B------:R-:W0:Y:S01]  /*1d6f0*/  LDCU UR5, c[0x0][0x39c] ;  /* 0x00007380ff0577ac */ /* 0x000e220008000800 */
[----:B------:R1:W-:Y:S02]  /*1d700*/  @P3 STG.E.U16 desc[UR24][R6.64], R2 ;  /* 0x0000000206003986 */ /* 0x0003e4000c101518 */
[----:B------:R-:W-:Y:S01]  /*1d710*/  LEA R4, P6, R21, R166, 0x1 ;  /* 0x000000a615047211 */ /* 0x000fe200078c08ff */
[----:B------:R-:W-:Y:S01]  /*1d720*/  IMAD R11, R3, 0x2, R21 ;  /* 0x00000002030b7824 */ /* 0x000fe200078e0215 */
[----:B------:R-:W-:Y:S02]  /*1d730*/  @P5 STG.E.U16 desc[UR24][R8.64], R15 ;  /* 0x0000000f08005986 */ /* 0x000fe4000c101518 */
[----:B------:R-:W-:-:S02]  /*1d740*/  LEA.HI.X.SX32 R5, R21, R0, 0x1, P6 ;  /* 0x0000000015057211 */ /* 0x000fc400030f0eff */
[----:B------:R-:W4:Y:S01]  /*1d750*/  LDL.LU R21, [R1+0x430] ;  /* 0x0004300001157983 */ /* 0x000f220000300800 */
[----:B------:R-:W-:Y:S01]  /*1d760*/  IMAD R13, R3, 0x2, R11 ;  /* 0x00000002030d7824 */ /* 0x000fe200078e020b */
[----:B-1----:R-:W-:Y:S02]  /*1d770*/  PRMT R7, R15, 0x7632, R7 ;  /* 0x000076320f077816 */ /* 0x002fe40000000007 */
[----:B------:R-:W-:-:S03]  /*1d780*/  LEA R6, P6, R11, R166, 0x1 ;  /* 0x000000a60b067211 */ /* 0x000fc600078c08ff */
[----:B------:R1:W-:Y:S01]  /*1d790*/  @P4 STG.E.U16 desc[UR24][R4.64], R7 ;  /* 0x0000000704004986 */ /* 0x0003e2000c101518 */
[----:B------:R-:W-:Y:S02]  /*1d7a0*/  PRMT R2, R16, 0x7632, R2 ;  /* 0x0000763210027816 */ /* 0x000fe40000000002 */
[----:B---3--:R-:W-:Y:S01]  /*1d7b0*/  ISETP.LT.AND P5, PT, R23, UR6, !P0 ;  /* 0x0000000617007c0c */ /* 0x008fe2000c7a1270 */
[----:B------:R-:W5:Y:S01]  /*1d7c0*/  LDCU UR6, c[0x0][0x39c] ;  /* 0x00007380ff0677ac */ /* 0x000f620008000800 */
[----:B--2---:R-:W-:Y:S02]  /*1d7d0*/  ISETP.LT.AND P3, PT, R32, UR4, !P0 ;  /* 0x0000000420007c0c */ /* 0x004fe4000c761270 */
[----:B-1----:R-:W-:Y:S01]  /*1d7e0*/  LEA.HI.X.SX32 R7, R11, R0, 0x1, P6 ;  /* 0x000000000b077211 */ /* 0x002fe200030f0eff */
[----:B------:R-:W1:Y:S01]  /*1d7f0*/  LDCU UR4, c[0x0][0x39c] ;  /* 0x00007380ff0477ac */ /* 0x000e620008000800 */
[----:B------:R-:W-:-:S04]  /*1d800*/  LEA R8, P6, R13, R166, 0x1 ;  /* 0x000000a60d087211 */ /* 0x000fc800078c08ff */
[----:B------:R-:W-:Y:S01]  /*1d810*/  LEA.HI.X.SX32 R9, R13, R0, 0x1, P6 ;  /* 0x000000000d097211 */ /* 0x000fe200030f0eff */
[----:B------:R-:W-:Y:S01]  /*1d820*/  @P2 STG.E.U16 desc[UR24][R6.64], R16 ;  /* 0x0000001006002986 */ /* 0x000fe2000c101518 */
[----:B0-----:R-:W-:Y:S01]  /*1d830*/  ISETP.LT.AND P4, PT, R20, UR5, !P0 ;  /* 0x0000000514007c0c */ /* 0x001fe2000c781270 */
[----:B------:R-:W-:Y:S01]  /*1d840*/  IMAD R11, R3, 0x2, R13 ;  /* 0x00000002030b7824 */ /* 0x000fe200078e020d */
[----:B------:R-:W4:Y:S01]  /*1d850*/  LDCU UR5, c[0x0][0x39c] ;  /* 0x00007380ff0577ac */ /* 0x000f220008000800 */
[----:B------:R-:W2:Y:S04]  /*1d860*/  LDL.LU R20, [R1+0x594] ;  /* 0x0005940001147983 */ /* 0x000ea80000300800 */
[----:B------:R-:W3:Y:S04]  /*1d870*/  LDL.LU R15, [R1+0x574] ;  /* 0x00057400010f7983 */ /* 0x000ee80000300800 */
[----:B------:R0:W-:Y:S01]  /*1d880*/  @P3 STG.E.U16 desc[UR24][R8.64], R2 ;  /* 0x0000000208003986 */ /* 0x0001e2000c101518 */
[----:B-----5:R-:W-:-:S02]  /*1d890*/  ISETP.LT.AND P3, PT, R14, UR6, !P0 ;  /* 0x000000060e007c0c */ /* 0x020fc4000c761270 */
[----:B-1----:R-:W-:Y:S01]  /*1d8a0*/  ISETP.LT.AND P2, PT, R22, UR4, !P0 ;  /* 0x0000000416007c0c */ /* 0x002fe2000c741270 */
[----:B------:R-:W5:Y:S01]  /*1d8b0*/  LDL.LU R14, [R1+0x474] ;  /* 0x00047400010e7983 */ /* 0x000f620000300800 */
[----:B------:R-:W1:Y:S01]  /*1d8c0*/  LDCU UR4, c[0x0][0x39c] ;  /* 0x00007380ff0477ac */ /* 0x000e620008000800 */
[----:B------:R-:W-:Y:S01]  /*1d8d0*/  LEA R10, P6, R11, R166, 0x1 ;  /* 0x000000a60b0a7211 */ /* 0x000fe200078c08ff */
[----:B------:R-:W-:Y:S01]  /*1d8e0*/  IMAD R5, R3, 0x2, R11 ;  /* 0x0000000203057824 */ /* 0x000fe200078e020b */
[----:B0-----:R-:W-:Y:S01]  /*1d8f0*/  PRMT R2, R17, 0x7632, R2 ;  /* 0x0000763211027816 */ /* 0x001fe20000000002 */
[----:B------:R-:W2:Y:S01]  /*1d900*/  LDCU UR6, c[0x0][0x39c] ;  /* 0x00007380ff0677ac */ /* 0x000ea20008000800 */
[----:B------:R-:W-:Y:S01]  /*1d910*/  LEA.HI.X.SX32 R11, R11, R0, 0x1, P6 ;  /* 0x000000000b0b7211 */ /* 0x000fe200030f0eff */
[----:B------:R-:W-:Y:S01]  /*1d920*/  IMAD R13, R3, 0x2, R5 ;  /* 0x00000002030d7824 */ /* 0x000fe200078e0205 */
[----:B------:R-:W-:-:S04]  /*1d930*/  LEA R4, P6, R5, R166, 0x1 ;  /* 0x000000a605047211 */ /* 0x000fc800078c08ff */
[----:B------:R-:W-:Y:S02]  /*1d940*/  LEA.HI.X.SX32 R5, R5, R0, 0x1, P6 ;  /* 0x0000000005057211 */ /* 0x000fe400030f0eff */
[C---:B------:R-:W-:Y:S01]  /*1d950*/  LEA R6, P6, R13.reuse, R166, 0x1 ;  /* 0x000000a60d067211 */ /* 0x040fe200078c08ff */
[----:B------:R0:W-:Y:S01]  /*1d960*/  @P5 STG.E.U16 desc[UR24][R10.64], R17 ;  /* 0x000000110a005986 */ /* 0x0001e2000c101518 */
[----:B----4-:R-:W-:Y:S01]  /*1d970*/  ISETP.LT.AND P5, PT, R12, UR5, !P0 ;  /* 0x000000050c007c0c */ /* 0x010fe2000c7a1270 */
[----:B------:R-:W3:Y:S01]  /*1d980*/  LDCU UR5, c[0x0][0x39c] ;  /* 0x00007380ff0577ac */ /* 0x000ee20008000800 */
[----:B------:R-:W-:Y:S01]  /*1d990*/  LEA.HI.X.SX32 R7, R13, R0, 0x1, P6 ;  /* 0x000000000d077211 */ /* 0x000fe200030f0eff */
[----:B------:R-:W-:Y:S01]  /*1d9a0*/  IMAD R13, R3, 0x2, R13 ;  /* 0x00000002030d7824 */ /* 0x000fe200078e020d */
[----:B------:R-:W4:Y:S04]  /*1d9b0*/  LDL.LU R12, [R1+0x42c] ;  /* 0x00042c00010c7983 */ /* 0x000f280000300800 */
[----:B------:R0:W-:Y:S01]  /*1d9c0*/  @P4 STG.E.U16 desc[UR24][R4.64], R2 ;  /* 0x0000000204004986 */ /* 0x0001e2000c101518 */
[----:B-1----:R-:W-:Y:S01]  /*1d9d0*/  ISETP.LT.AND P4, PT, R21, UR4, !P0 ;  /* 0x0000000415007c0c */ /* 0x002fe2000c781270 */
[----:B------:R-:W5:Y:S02]  /*1d9e0*/  LDCU UR4, c[0x0][0x39c] ;  /* 0x00007380ff0477ac */ /* 0x000f640008000800 */
[----:B------:R-:W4:Y:S01]  /*1d9f0*/  LDL.LU R16, [R1+0x590] ;  /* 0x0005900001107983 */ /* 0x000f220000300800 */
[----:B------:R-:W-:Y:S01]  /*1da00*/  LEA R8, P6, R13, R166, 0x1 ;  /* 0x000000a60d087211 */ /* 0x000fe200078c08ff */
[----:B0-----:R-:W-:-:S02]  /*1da10*/  IMAD R11, R3, 0x2, R13 ;  /* 0x00000002030b7824 */ /* 0x001fc400078e020d */
[----:B------:R-:W-:Y:S01]  /*1da20*/  @P2 STG.E.U16 desc[UR24][R6.64], R18 ;  /* 0x0000001206002986 */ /* 0x000fe2000c101518 */
[----:B------:R-:W-:Y:S02]  /*1da30*/  LEA.HI.X.SX32 R9, R13, R0, 0x1, P6 ;  /* 0x000000000d097211 */ /* 0x000fe400030f0eff */
[----:B------:R-:W-:Y:S01]  /*1da40*/  PRMT R5, R18, 0x7632, R5 ;  /* 0x0000763212057816 */ /* 0x000fe20000000005 */
[----:B------:R-:W4:Y:S01]  /*1da50*/  LDL.LU R17, [R1+0x570] ;  /* 0x0005700001117983 */ /* 0x000f220000300800 */
[----:B------:R-:W-:-:S03]  /*1da60*/  LEA R4, P6, R11, R166, 0x1 ;  /* 0x000000a60b047211 */ /* 0x000fc600078c08ff */
[----:B------:R0:W-:Y:S02]  /*1da70*/  @P3 STG.E.U16 desc[UR24][R8.64], R5 ;  /* 0x0000000508003986 */ /* 0x0001e4000c101518 */
[----:B0-----:R-:W-:-:S05]  /*1da80*/  LEA.HI.X.SX32 R5, R11, R0, 0x1, P6 ;  /* 0x000000000b057211 */ /* 0x001fca00030f0eff */
[----:B------:R0:W-:Y:S01]  /*1da90*/  @P5 STG.E.U16 desc[UR24][R4.64], R19 ;  /* 0x0000001304005986 */ /* 0x0001e2000c101518 */
[----:B---3--:R-:W-:Y:S01]  /*1daa0*/  ISETP.LT.AND P3, PT, R15, UR5, !P0 ;  /* 0x000000050f007c0c */ /* 0x008fe2000c761270 */
[----:B------:R-:W-:Y:S02]  /*1dab0*/  IMAD R13, R3, 0x2, R11 ;  /* 0x00000002030d7824 */ /* 0x000fe400078e020b */
[----:B------:R-:W3:Y:S01]  /*1dac0*/  LDL.LU R15, [R1+0x470] ;  /* 0x00047000010f7983 */ /* 0x000ee20000300800 */
[----:B--2---:R-:W-:Y:S01]  /*1dad0*/  ISETP.LT.AND P2, PT, R20, UR6, !P0 ;  /* 0x0000000614007c0c */ /* 0x004fe2000c741270 */
[----:B------:R-:W4:Y:S01]  /*1dae0*/  LDCU UR6, c[0x0][0x39c] ;  /* 0x00007380ff0677ac */ /* 0x000f220008000800 */
[----:B-----5:R-:W-:Y:S01]  /*1daf0*/  ISETP.LT.AND P5, PT, R14, UR4, !P0 ;  /* 0x000000040e007c0c */ /* 0x020fe2000c7a1270 */
[----:B------:R-:W1:Y:S01]  /*1db00*/  LDCU UR5, c[0x0][0x39c] ;  /* 0x00007380ff0577ac */ /* 0x000e620008000800 */
[----:B------:R-:W2:Y:S01]  /*1db10*/  LDL.LU R14, [R1+0x428] ;  /* 0x00042800010e7983 */ /* 0x000ea20000300800 */
[----:B------:R-:W-:Y:S01]  /*1db20*/  LEA R6, P6, R13, R166, 0x1 ;  /* 0x000000a60d067211 */ /* 0x000fe200078c08ff */
[----:B------:R-:W-:Y:S01]  /*1db30*/  IMAD R11, R3, 0x2, R13 ;  /* 0x00000002030b7824 */ /* 0x000fe200078e020d */
[----:B------:R-:W-:Y:S01]  /*1db40*/  PRMT R2, R19, 0x7632, R2 ;  /* 0x0000763213027816 */ /* 0x000fe20000000002 */
[----:B------:R-:W5:Y:S01]  /*1db50*/  LDCU UR4, c[0x0][0x39c] ;  /* 0x00007380ff0477ac */ /* 0x000f620008000800 */
[----:B------:R-:W-:Y:S01]  /*1db60*/  LEA.HI.X.SX32 R7, R13, R0, 0x1, P6 ;  /* 0x000000000d077211 */ /* 0x000fe200030f0eff */
[----:B------:R-:W-:Y:S01]  /*1db70*/  IMAD R9, R3, 0x2, R11 ;  /* 0x0000000203097824 */ /* 0x000fe200078e020b */
[----:B------:R-:W-:-:S03]  /*1db80*/  LEA R10, P6, R11, R166, 0x1 ;  /* 0x000000a60b0a7211 */ /* 0x000fc600078c08ff */
[----:B------:R-:W-:Y:S01]  /*1db90*/  IMAD R13, R3, 0x2, R9 ;  /* 0x00000002030d7824 */ /* 0x000fe200078e0209 */
[----:B------:R-:W-:Y:S02]  /*1dba0*/  LEA.HI.X.SX32 R11, R11, R0, 0x1, P6 ;  /* 0x000000000b0b7211 */ /* 0x000fe400030f0eff */
[C---:B------:R-:W-:Y:S01]  /*1dbb0*/  LEA R8, P6, R9.reuse, R166, 0x1 ;  /* 0x000000a609087211 */ /* 0x040fe200078c08ff */
[----:B------:R1:W-:Y:S03]  /*1dbc0*/  @P4 STG.E.U16 desc[UR24][R6.64], R2 ;  /* 0x0000000206004986 */ /* 0x0003e6000c101518 */
[----:B------:R-:W-:Y:S01]  /*1dbd0*/  LEA.HI.X.SX32 R9, R9, R0, 0x1, P6 ;  /* 0x0000000009097211 */ /* 0x000fe200030f0eff */
[----:B------:R4:W-:Y:S02]  /*1dbe0*/  @P2 STG.E.U16 desc[UR24][R10.64], R24 ;  /* 0x000000180a002986 */ /* 0x0009e4000c101518 */
[----:B----4-:R-:W-:Y:S01]  /*1dbf0*/  ISETP.LT.AND P4, PT, R12, UR6, !P0 ;  /* 0x000000060c007c0c */ /* 0x010fe2000c781270 */
[----:B------:R-:W3:Y:S01]  /*1dc00*/  LDCU UR6, c[0x0][0x39c] ;  /* 0x00007380ff0677ac */ /* 0x000ee20008000800 */
[C---:B0-----:R-:W-:Y:S01]  /*1dc10*/  LEA R4, P6, R13.reuse, R166, 0x1 ;  /* 0x000000a60d047211 */ /* 0x041fe200078c08ff */
[----:B------:R-:W4:Y:S01]  /*1dc20*/  LDL.LU R12, [R1+0x58c] ;  /* 0x00058c00010c7983 */ /* 0x000f220000300800 */
[----:B-1----:R-:W-:Y:S01]  /*1dc30*/  ISETP.LT.AND P2, PT, R16, UR5, !P0 ;  /* 0x0000000510007c0c */ /* 0x002fe2000c741270 */
[----:B------:R-:W2:Y:S02]  /*1dc40*/  LDCU UR5, c[0x0][0x39c] ;  /* 0x00007380ff0577ac */ /* 0x000ea40008000800 */
[----:B------:R-:W4:Y:S01]  /*1dc50*/  LDL.LU R16, [R1+0x56c] ;  /* 0x00056c0001107983 */ /* 0x000f220000300800 */
[----:B------:R-:W-:Y:S01]  /*1dc60*/  LEA.HI.X.SX32 R5, R13, R0, 0x1, P6 ;  /* 0x000000000d057211 */ /* 0x000fe200030f0eff */
[----:B------:R-:W-:Y:S01]  /*1dc70*/  IMAD R13, R3, 0x2, R13 ;  /* 0x00000002030d7824 */ /* 0x000fe200078e020d */
[----:B------:R-:W-:-:S04]  /*1dc80*/  PRMT R2, R24, 0x7632, R2 ;  /* 0x0000763218027816 */ /* 0x000fc80000000002 */
[C---:B------:R-:W-:Y:S01]  /*1dc90*/  LEA R6, P6, R13.reuse, R166, 0x1 ;  /* 0x000000a60d067211 */ /* 0x040fe200078c08ff */
[----:B------:R-:W-:Y:S03]  /*1dca0*/  @P3 STG.E.U16 desc[UR24][R8.64], R2 ;  /* 0x0000000208003986 */ /* 0x000fe6000c101518 */
[----:B------:R-:W-:Y:S01]  /*1dcb0*/  LEA.HI.X.SX32 R7, R13, R0, 0x1, P6 ;  /* 0x000000000d077211 */ /* 0x000fe200030f0eff */
[----:B------:R0:W-:Y:S01]  /*1dcc0*/  @P5 STG.E.U16 desc[UR24][R4.64], R25 ;  /* 0x0000001904005986 */ /* 0x0001e2000c101518 */
[----:B-----5:R-:W-:Y:S01]  /*1dcd0*/  ISETP.LT.AND P3, PT, R17, UR4, !P0 ;  /* 0x0000000411007c0c */ /* 0x020fe2000c761270 */
[----:B------:R-:W-:Y:S01]  /*1dce0*/  IMAD R11, R3, 0x2, R13 ;  /* 0x00000002030b7824 */ /* 0x000fe200078e020d */
[----:B------:R-:W4:Y:S01]  /*1dcf0*/  LDCU UR4, c[0x0][0x39c] ;  /* 0x00007380ff0477ac */ /* 0x000f220008000800 */
[----:B0-----:R-:W-:-:S05]  /*1dd00*/  PRMT R5, R25, 0x7632, R5 ;  /* 0x0000763219057816 */ /* 0x001fca0000000005 */
[----:B------:R0:W-:Y:S01]  /*1dd10*/  @P4 STG.E.U16 desc[UR24][R6.64], R5 ;  /* 0x0000000506004986 */ /* 0x0001e2000c101518 */
[----:B---3--:R-:W-:Y:S01]  /*1dd20*/  ISETP.LT.AND P5, PT, R15, UR6, !P0 ;  /* 0x000000060f007c0c */ /* 0x008fe2000c7a1270 */
[----:B------:R-:W1:Y:S02]  /*1dd30*/  LDCU UR6, c[0x0][0x39c] ;  /* 0x00007380ff0677ac */ /* 0x000e640008000800 */
[----:B------:R-:W3:Y:S04]  /*1dd40*/  LDL.LU R15, [R1+0x468] ;  /* 0x00046800010f7983 */ /* 0x000ee80000300800 */
[----:B------:R-:W5:Y:S01]  /*1dd50*/  LDL.LU R17, [R1+0x424] ;  /* 0x0004240001117983 */ /* 0x000f620000300800 */
[----:B--2---:R-:W-:Y:S01]  /*1dd60*/  ISETP.LT.AND P4, PT, R14, UR5, !P0 ;  /* 0x000000050e007c0c */ /* 0x004fe2000c781270 */
[----:B------:R-:W-:-:S02]  /*1dd70*/  IMAD R13, R3, 0x2, R11 ;  /* 0x00000002030d7824 */ /* 0x000fc400078e020b */
[----:B------:R-:W2:Y:S01]  /*1dd80*/  LDL.LU R14, [R1+0x588] ;  /* 0x00058800010e7983 */ /* 0x000ea20000300800 */
[C---:B------:R-:W-:Y:S01]  /*1dd90*/  LEA R8, P6, R11.reuse, R166, 0x1 ;  /* 0x000000a60b087211 */ /* 0x040fe200078c08ff */
[----:B------:R-:W3:Y:S03]  /*1dda0*/  LDCU UR5, c[0x0][0x39c] ;  /* 0x00007380ff0577ac */ /* 0x000ee60008000800 */
[----:B------:R-:W-:Y:S02]  /*1ddb0*/  LEA.HI.X.SX32 R9, R11, R0, 0x1, P6 ;  /* 0x000000000b097211 */ /* 0x000fe400030f0eff */
[----:B------:R-:W-:Y:S01]  /*1ddc0*/  LEA R4, P6, R13, R166, 0x1 ;  /* 0x000000a60d047211 */ /* 0x000fe200078c08ff */
[----:B------:R-:W-:Y:S01]  /*1ddd0*/  IMAD R11, R3, 0x2, R13 ;  /* 0x00000002030b7824 */ /* 0x000fe200078e020d */
[----:B------:R-:W-:Y:S02]  /*1dde0*/  PRMT R2, R26, 0x7632, R2 ;  /* 0x000076321a027816 */ /* 0x000fe40000000002 */
[----:B0-----:R-:W-:Y:S01]  /*1ddf0*/  LEA.HI.X.SX32 R5, R13, R0, 0x1, P6 ;  /* 0x000000000d057211 */ /* 0x001fe200030f0eff */
[----:B------:R-:W-:Y:S01]  /*1de00*/  @P2 STG.E.U16 desc[UR24][R8.64], R26 ;  /* 0x0000001a08002986 */ /* 0x000fe2000c101518 */
[----:B------:R-:W-:Y:S01]  /*1de10*/  LEA R10, P6, R11, R166, 0x1 ;  /* 0x000000a60b0a7211 */ /* 0x000fe200078c08ff */
[----:B------:R-:W-:-:S02]  /*1de20*/  IMAD R7, R3, 0x2, R11 ;  /* 0x0000000203077824 */ /* 0x000fc400078e020b */
[----:B------:R0:W-:Y:S01]  /*1de30*/  @P3 STG.E.U16 desc[UR24][R4.64], R2 ;  /* 0x0000000204003986 */ /* 0x0001e2000c101518 */
[----:B----4-:R-:W-:Y:S01]  /*1de40*/  ISETP.LT.AND P2, PT, R12, UR4, !P0 ;  /* 0x000000040c007c0c */ /* 0x010fe2000c741270 */
[----:B------:R-:W-:Y:S02]  /*1de50*/  IMAD R13, R3, 0x2, R7 ;  /* 0x00000002030d7824 */ /* 0x000fe400078e0207 */
[----:B------:R-:W4:Y:S01]  /*1de60*/  LDL.LU R12, [R1+0x568] ;  /* 0x00056800010c7983 */ /* 0x000f220000300800 */
[----:B------:R-:W-:Y:S01]  /*1de70*/  LEA.HI.X.SX32 R11, R11, R0, 0x1, P6 ;  /* 0x000000000b0b7211 */ /* 0x000fe200030f0eff */
[----:B------:R-:W5:Y:S01]  /*1de80*/  LDCU UR4, c[0x0][0x39c] ;  /* 0x00007380ff0477ac */ /* 0x000f620008000800 */
[----:B-1----:R-:W-:Y:S01]  /*1de90*/  ISETP.LT.AND P3, PT, R16, UR6, !P0 ;  /* 0x0000000610007c0c */ /* 0x002fe2000c761270 */
[----:B------:R-:W2:Y:S01]  /*1dea0*/  LDCU UR6, c[0x0][0x39c] ;  /* 0x00007380ff0677ac */ /* 0x000ea20008000800 */
[----:B------:R-:W-:Y:S02]  /*1deb0*/  LEA R6, P6, R7, R166, 0x1 ;  /* 0x000000a607067211 */ /* 0x000fe400078c08ff */
[----:B0-----:R-:W-:Y:S01]  /*1dec0*/  PRMT R2, R27, 0x7632, R2 ;  /* 0x000076321b027816 */ /* 0x001fe20000000002 */
[----:B------:R-:W-:Y:S01]  /*1ded0*/  @P5 STG.E.U16 desc[UR24][R10.64], R27 ;  /* 0x0000001b0a005986 */ /* 0x000fe2000c101518 */
[----:B------:R-:W-:-:S02]  /*1dee0*/  LEA.HI.X.SX32 R7, R7, R0, 0x1, P6 ;  /* 0x0000000007077211 */ /* 0x000fc400030f0eff */
[C---:B------:R-:W-:Y:S01]  /*1def0*/  LEA R8, P6, R13.reuse, R166, 0x1 ;  /* 0x000000a60d087211 */ /* 0x040fe200078c08ff */
[----:B------:R-:W4:Y:S03]  /*1df00*/  LDL.LU R16, [R1+0x464] ;  /* 0x0004640001107983 */ /* 0x000f260000300800 */
[----:B------:R-:W-:Y:S01]  /*1df10*/  LEA.HI.X.SX32 R9, R13, R0, 0x1, P6 ;  /* 0x000000000d097211 */ /* 0x000fe200030f0eff */
[----:B------:R0:W-:Y:S04]  /*1df20*/  @P4 STG.E.U16 desc[UR24][R6.64], R2 ;  /* 0x0000000206004986 */ /* 0x0001e8000c101518 */
[----:B------:R-:W-:Y:S01]  /*1df30*/  @P2 STG.E.U16 desc[UR24][R8.64], R28 ;  /* 0x0000001c08002986 */ /* 0x000fe2000c101518 */
[----:B---3--:R-:W-:Y:S01]  /*1df40*/  ISETP.LT.AND P5, PT, R15, UR5, !P0 ;  /* 0x000000050f007c0c */ /* 0x008fe2000c7a1270 */
[----:B------:R-:W4:Y:S02]  /*1df50*/  LDCU UR5, c[0x0][0x39c] ;  /* 0x00007380ff0577ac */ /* 0x000f240008000800 */
[----:B------:R-:W3:Y:S01]  /*1df60*/  LDL.LU R15, [R1+0x420] ;  /* 0x00042000010f7983 */ /* 0x000ee20000300800 */
[----:B--2---:R-:W-:Y:S01]  /*1df70*/  ISETP.LT.AND P2, PT, R14, UR6, !P0 ;  /* 0x000000060e007c0c */ /* 0x004fe2000c741270 */
[----:B------:R-:W-:-:S02]  /*1df80*/  IMAD R13, R3, 0x2, R13 ;  /* 0x00000002030d7824 */ /* 0x000fc400078e020d */
[----:B------:R-:W2:Y:S01]  /*1df90*/  LDL.LU R14, [R1+0x584] ;  /* 0x00058400010e7983 */ /* 0x000ea20000300800 */
[----:B0-----:R-:W-:Y:S01]  /*1dfa0*/  PRMT R7, R28, 0x7632, R7 ;  /* 0x000076321c077816 */ /* 0x001fe20000000007 */
[----:B------:R-:W3:Y:S01]  /*1dfb0*/  LDCU UR6, c[0x0][0x39c] ;  /* 0x00007380ff0677ac */ /* 0x000ee20008000800 */
[----:B------:R-:W-:Y:S01]  /*1dfc0*/  LEA R4, P6, R13, R166, 0x1 ;  /* 0x000000a60d047211 */ /* 0x000fe200078c08ff */
[----:B------:R-:W-:-:S03]  /*1dfd0*/  IMAD R11, R3, 0x2, R13 ;  /* 0x00000002030b7824 */ /* 0x000fc600078e020d */
[----:B------:R-:W-:Y:S01]  /*1dfe0*/  LEA.HI.X.SX32 R5, R13, R0, 0x1, P6 ;  /* 0x000000000d057211 */ /* 0x000fe200030f0eff */
[----:B------:R-:W-:Y:S01]  /*1dff0*/  IMAD R13, R3, 0x2, R11 ;  /* 0x00000002030d7824 */ /* 0x000fe200078e020b */
[----:B-----5:R-:W-:Y:S01]  /*1e000*/  ISETP.LT.AND P4, PT, R17, UR4, !P0 ;  /* 0x0000000411007c0c */ /* 0x020fe2000c781270 */
[----:B------:R-:W0:Y:S01]  /*1e010*/  LDCU UR4, c[0x0][0x39c] ;  /* 0x00007380ff0477ac */ /* 0x000e220008000800 */
[C---:B------:R-:W-:Y:S01]  /*1e020*/  LEA R6, P6, R11.reuse, R166, 0x1 ;  /* 0x000000a60b067211 */ /* 0x040fe200078c08ff */
[----:B------:R1:W-:Y:S04]  /*1e030*/  @P3 STG.E.U16 desc[UR24][R4.64], R7 ;  /* 0x0000000704003986 */ /* 0x0003e8000c101518 */
[----:B------:R-:W5:Y:S01]  /*1e040*/  LDL.LU R17, [R1+0x564] ;  /* 0x0005640001117983 */ /* 0x000f620000300800 */
[----:B----4-:R-:W-:Y:S01]  /*1e050*/  ISETP.LT.AND P3, PT, R12, UR5, !P0 ;  /* 0x000000050c007c0c */ /* 0x010fe2000c761270 */
[----:B------:R-:W2:Y:S02]  /*1e060*/  LDCU UR5, c[0x0][0x39c] ;  /* 0x00007380ff0577ac */ /* 0x000ea40008000800 */
[----:B------:R-:W4:Y:S01]  /*1e070*/  LDL.LU R12, [R1+0x460] ;  /* 0x00046000010c7983 */ /* 0x000f220000300800 */
[----:B-1----:R-:W-:Y:S01]  /*1e080*/  LEA.HI.X.SX32 R7, R11, R0, 0x1, P6 ;  /* 0x000000000b077211 */ /* 0x002fe200030f0eff */
[----:B------:R-:W-:Y:S01]  /*1e090*/  IMAD R11, R3, 0x2, R13 ;  /* 0x00000002030b7824 */ /* 0x000fe200078e020d */
[----:B------:R-:W-:-:S04]  /*1e0a0*/  LEA R8, P6, R13, R166, 0x1 ;  /* 0x000000a60d087211 */ /* 0x000fc800078c08ff */
[----:B------:R-:W-:Y:S02]  /*1e0b0*/  LEA.HI.X.SX32 R9, R13, R0, 0x1, P6 ;  /* 0x000000000d097211 */ /* 0x000fe400030f0eff */
[----:B------:R-:W-:Y:S01]  /*1e0c0*/  LEA R10, P6, R11, R166, 0x1 ;  /* 0x000000a60b0a7211 */ /* 0x000fe200078c08ff */
[----:B------:R-:W-:Y:S01]  /*1e0d0*/  IMAD R5, R3, 0x2, R11 ;  /* 0x0000000203057824 */ /* 0x000fe200078e020b */
[----:B------:R-:W-:Y:S02]  /*1e0e0*/  PRMT R2, R29, 0x7632, R2 ;  /* 0x000076321d027816 */ /* 0x000fe40000000002 */
[----:B------:R-:W-:Y:S01]  /*1e0f0*/  LEA.HI.X.SX32 R11, R11, R0, 0x1, P6 ;  /* 0x000000000b0b7211 */ /* 0x000fe200030f0eff */
[----:B------:R1:W-:Y:S01]  /*1e100*/  @P5 STG.E.U16 desc[UR24][R6.64], R29 ;  /* 0x0000001d06005986 */ /* 0x0003e2000c101518 */
[----:B0-----:R-:W-:Y:S01]  /*1e110*/  ISETP.LT.AND P5, PT, R16, UR4, !P0 ;  /* 0x0000000410007c0c */ /* 0x001fe2000c7a1270 */
[----:B------:R-:W5:Y:S02]  /*1e120*/  LDCU UR4, c[0x0][0x39c] ;  /* 0x00007380ff0477ac */ /* 0x000f640008000800 */
[----:B------:R0:W-:Y:S04]  /*1e130*/  @P4 STG.E.U16 desc[UR24][R8.64], R2 ;  /* 0x0000000208004986 */ /* 0x0001e8000c101518 */
[----:B------:R-:W4:Y:S04]  /*1e140*/  LDL.LU R16, [R1+0x418] ;  /* 0x0004180001107983 */ /* 0x000f280000300800 */
[----:B------:R0:W-:Y:S01]  /*1e150*/  @P2 STG.E.U16 desc[UR24][R10.64], R30 ;  /* 0x0000001e0a002986 */ /* 0x0001e2000c101518 */
[----:B---3--:R-:W-:Y:S01]  /*1e160*/  ISETP.LT.AND P4, PT, R15, UR6, !P0 ;  /* 0x000000060f007c0c */ /* 0x008fe2000c781270 */
[----:B------:R-:W4:Y:S02]  /*1e170*/  LDCU UR6, c[0x0][0x39c] ;  /* 0x00007380ff0677ac */ /* 0x000f240008000800 */
[----:B------:R-:W3:Y:S01]  /*1e180*/  LDL.LU R15, [R1+0x580] ;  /* 0x00058000010f7983 */ /* 0x000ee20000300800 */
[----:B--2---:R-:W-:Y:S01]  /*1e190*/  ISETP.LT.AND P2, PT, R14, UR5, !P0 ;  /* 0x000000050e007c0c */ /* 0x004fe2000c741270 */
[----:B------:R-:W-:-:S02]  /*1e1a0*/  IMAD R13, R3, 0x2, R5 ;  /* 0x00000002030d7824 */ /* 0x000fc400078e0205 */
[----:B------:R-:W2:Y:S01]  /*1e1b0*/  LDL.LU R14, [R1+0x560] ;  /* 0x00056000010e7983 */ /* 0x000ea20000300800 */
[C---:B------:R-:W-:Y:S01]  /*1e1c0*/  LEA R4, P6, R5.reuse, R166, 0x1 ;  /* 0x000000a605047211 */ /* 0x040fe200078c08ff */
[----:B------:R-:W4:Y:S03]  /*1e1d0*/  LDCU UR5, c[0x0][0x39c] ;  /* 0x00007380ff0577ac */ /* 0x000f260008000800 */
[----:B------:R-:W-:Y:S02]  /*1e1e0*/  LEA.HI.X.SX32 R5, R5, R0, 0x1, P6 ;  /* 0x0000000005057211 */ /* 0x000fe400030f0eff */
[C---:B-1----:R-:W-:Y:S02]  /*1e1f0*/  LEA R6, P6, R13.reuse, R166, 0x1 ;  /* 0x000000a60d067211 */ /* 0x042fe400078c08ff */
[----:B0-----:R-:W-:Y:S02]  /*1e200*/  PRMT R2, R30, 0x7632, R2 ;  /* 0x000076321e027816 */ /* 0x001fe40000000002 */
[----:B------:R-:W-:Y:S01]  /*1e210*/  LEA.HI.X.SX32 R7, R13, R0, 0x1, P6 ;  /* 0x000000000d077211 */ /* 0x000fe200030f0eff */
[----:B------:R-:W-:-:S02]  /*1e220*/  IMAD R13, R3, 0x2, R13 ;  /* 0x00000002030d7824 */ /* 0x000fc400078e020d */
[----:B------:R0:W-:Y:S01]  /*1e230*/  @P3 STG.E.U16 desc[UR24][R4.64], R2 ;  /* 0x0000000204003986 */ /* 0x0001e2000c101518 */
[----:B-----5:R-:W-:Y:S01]  /*1e240*/  ISETP.LT.AND P3, PT, R17, UR4, !P0 ;  /* 0x0000000411007c0c */ /* 0x020fe2000c761270 */
[----:B------:R-:W-:Y:S01]  /*1e250*/  IMAD R11, R3, 0x2, R13 ;  /* 0x00000002030b7824 */ /* 0x000fe200078e020d */
[C---:B------:R-:W-:Y:S01]  /*1e260*/  LEA R8, P6, R13.reuse, R166, 0x1 ;  /* 0x000000a60d087211 */ /* 0x040fe200078c08ff */
[----:B------:R-:W-:Y:S01]  /*1e270*/  @P5 STG.E.U16 desc[UR24][R6.64], R31 ;  /* 0x0000001f06005986 */ /* 0x000fe2000c101518 */
[----:B------:R-:W3:Y:S01]  /*1e280*/  LDCU UR4, c[0x0][0x39c] ;  /* 0x00007380ff0477ac */ /* 0x000ee20008000800 */
[----:B----4-:R-:W-:Y:S02]  /*1e290*/  ISETP.LT.AND P5, PT, R12, UR6, !P0 ;  /* 0x000000060c007c0c */ /* 0x010fe4000c7a1270 */
[----:B------:R-:W4:Y:S01]  /*1e2a0*/  LDL.LU R12, [R1+0x45c] ;  /* 0x00045c00010c7983 */ /* 0x000f220000300800 */
[----:B------:R-:W2:Y:S01]  /*1e2b0*/  LDCU UR6, c[0x0][0x39c] ;  /* 0x00007380ff0677ac */ /* 0x000ea20008000800 */
[----:B------:R-:W-:-:S02]  /*1e2c0*/  LEA.HI.X.SX32 R9, R13, R0, 0x1, P6 ;  /* 0x000000000d097211 */ /* 0x000fc400030f0eff */
[----:B------:R-:W5:Y:S01]  /*1e2d0*/  LDL.LU R17, [R1+0x410] ;  /* 0x0004100001117983 */ /* 0x000f620000300800 */
[----:B0-----:R-:W-:Y:S01]  /*1e2e0*/  PRMT R5, R31, 0x7632, R5 ;  /* 0x000076321f057816 */ /* 0x001fe20000000005 */
[----:B------:R-:W-:Y:S01]  /*1e2f0*/  IMAD R13, R3, 0x2, R11 ;  /* 0x00000002030d7824 */ /* 0x000fe200078e020b */
[----:B------:R-:W-:-:S03]  /*1e300*/  LEA R4, P6, R11, R166, 0x1 ;  /* 0x000000a60b047211 */ /* 0x000fc600078c08ff */
[----:B------:R0:W-:Y:S01]  /*1e310*/  @P4 STG.E.U16 desc[UR24][R8.64], R5 ;  /* 0x0000000508004986 */ /* 0x0001e2000c101518 */
[----:B------:R-:W-:Y:S02]  /*1e320*/  PRMT R2, R60, 0x7632, R2 ;  /* 0x000076323c027816 */ /* 0x000fe40000000002 */
[----:B0-----:R-:W-:Y:S02]  /*1e330*/  LEA.HI.X.SX32 R5, R11, R0, 0x1, P6 ;  /* 0x000000000b057211 */ /* 0x001fe400030f0eff */
[----:B------:R-:W-:-:S04]  /*1e340*/  LEA R6, P6, R13, R166, 0x1 ;  /* 0x000000a60d067211 */ /* 0x000fc800078c08ff */
[----:B------:R-:W-:Y:S01]  /*1e350*/  LEA.HI.X.SX32 R7, R13, R0, 0x1, P6 ;  /* 0x000000000d077211 */ /* 0x000fe200030f0eff */
[----:B------:R-:W-:Y:S01]  /*1e360*/  @P2 STG.E.U16 desc[UR24][R4.64], R60 ;  /* 0x0000003c04002986 */ /* 0x000fe2000c101518 */
[----:B------:R-:W-:Y:S01]  /*1e370*/  ISETP.LT.AND P4, PT, R16, UR5, !P0 ;  /* 0x0000000510007c0c */ /* 0x000fe2000c781270 */
[----:B------:R-:W-:Y:S01]  /*1e380*/  IMAD R11, R3, 0x2, R13 ;  /* 0x00000002030b7824 */ /* 0x000fe200078e020d */
[----:B------:R-:W4:Y:S01]  /*1e390*/  LDCU UR5, c[0x0][0x39c] ;  /* 0x00007380ff0577ac */ /* 0x000f220008000800 */
[----:B------:R-:W5:Y:S04]  /*1e3a0*/  LDL.LU R16, [R1+0x57c] ;  /* 0x00057c0001107983 */ /* 0x000f680000300800 */
[----:B------:R0:W-:Y:S01]  /*1e3b0*/  @P3 STG.E.U16 desc[UR24][R6.64], R2 ;  /* 0x0000000206003986 */ /* 0x0001e2000c101518 */
[----:B---3--:R-:W-:Y:S01]  /*1e3c0*/  ISETP.LT.AND P2, PT, R15, UR4, !P0 ;  /* 0x000000040f007c0c */ /* 0x008fe2000c741270 */
[----:B------:R-:W5:Y:S02]  /*1e3d0*/  LDCU UR4, c[0x0][0x39c] ;  /* 0x00007380ff0477ac */ /* 0x000f640008000800 */
[----:B------:R-:W3:Y:S01]  /*1e3e0*/  LDL.LU R15, [R1+0x55c] ;  /* 0x00055c00010f7983 */ /* 0x000ee20000300800 */
[----:B--2---:R-:W-:Y:S01]  /*1e3f0*/  ISETP.LT.AND P3, PT, R14, UR6, !P0 ;  /* 0x000000060e007c0c */ /* 0x004fe2000c761270 */
[----:B------:R-:W-:-:S02]  /*1e400*/  IMAD R9, R3, 0x2, R11 ;  /* 0x0000000203097824 */ /* 0x000fc400078e020b */
[----:B------:R-:W2:Y:S01]  /*1e410*/  LDL.LU R14, [R1+0x458] ;  /* 0x00045800010e7983 */ /* 0x000ea20000300800 */
[----:B------:R-:W-:Y:S01]  /*1e420*/  LEA R10, P6, R11, R166, 0x1 ;  /* 0x000000a60b0a7211 */ /* 0x000fe200078c08ff */
[----:B------:R-:W1:Y:S01]  /*1e430*/  LDCU UR6, c[0x0][0x39c] ;  /* 0x00007380ff0677ac */ /* 0x000e620008000800 */
[----:B------:R-:W-:Y:S02]  /*1e440*/  IMAD R13, R3, 0x2, R9 ;  /* 0x00000002030d7824 */ /* 0x000fe400078e0209 */
[----:B------:R-:W-:Y:S02]  /*1e450*/  LEA.HI.X.SX32 R11, R11, R0, 0x1, P6 ;  /* 0x000000000b0b7211 */ /* 0x000fe400030f0eff */
[----:B------:R-:W-:Y:S02]  /*1e460*/  LEA R8, P6, R9, R166, 0x1 ;  /* 0x000000a609087211 */ /* 0x000fe400078c08ff */
[----:B0-----:R-:W-:Y:S02]  /*1e470*/  PRMT R2, R61, 0x7632, R2 ;  /* 0x000076323d027816 */ /* 0x001fe40000000002 */
[----:B------:R-:W-:-:S02]  /*1e480*/  LEA.HI.X.SX32 R9, R9, R0, 0x1, P6 ;  /* 0x0000000009097211 */ /* 0x000fc400030f0eff */
[C---:B------:R-:W-:Y:S01]  /*1e490*/  LEA R4, P6, R13.reuse, R166, 0x1 ;  /* 0x000000a60d047211 */ /* 0x040fe200078c08ff */
[----:B------:R0:W-:Y:S03]  /*1e4a0*/  @P5 STG.E.U16 desc[UR24][R10.64], R61 ;  /* 0x0000003d0a005986 */ /* 0x0001e6000c101518 */
[----:B------:R-:W-:Y:S01]  /*1e4b0*/  LEA.HI.X.SX32 R5, R13, R0, 0x1, P6 ;  /* 0x000000000d057211 */ /* 0x000fe200030f0eff */
[----:B------:R1:W-:Y:S01]  /*1e4c0*/  @P4 STG.E.U16 desc[UR24][R8.64], R2 ;  /* 0x0000000208004986 */ /* 0x0003e2000c101518 */
[----:B------:R-:W-:Y:S01]  /*1e4d0*/  IMAD R13, R3, 0x2, R13 ;  /* 0x00000002030d7824 */ /* 0x000fe200078e020d */
[----:B----4-:R-:W-:Y:S01]  /*1e4e0*/  ISETP.LT.AND P5, PT, R12, UR5, !P0 ;  /* 0x000000050c007c0c */ /* 0x010fe2000c7a1270 */
[----:B------:R-:W3:Y:S01]  /*1e4f0*/  LDCU UR5, c[0x0][0x39c] ;  /* 0x00007380ff0577ac */ /* 0x000ee20008000800 */
[----:B------:R-:W4:Y:S01]  /*1e500*/  LDL.LU R12, [R1+0x400] ;  /* 0x00040000010c7983 */ /* 0x000f220000300800 */
[----:B-----5:R-:W-:Y:S01]  /*1e510*/  ISETP.LT.AND P4, PT, R17, UR4, !P0 ;  /* 0x0000000411007c0c */ /* 0x020fe2000c781270 */
[----:B------:R-:W2:Y:S01]  /*1e520*/  LDCU UR4, c[0x0][0x39c] ;  /* 0x00007380ff0477ac */ /* 0x000ea20008000800 */
[----:B------:R-:W-:Y:S01]  /*1e530*/  LEA R6, P6, R13, R166, 0x1 ;  /* 0x000000a60d067211 */ /* 0x000fe200078c08ff */
[----:B0-----:R-:W-:Y:S01]  /*1e540*/  IMAD R11, R3, 0x2, R13 ;  /* 0x00000002030b7824 */ /* 0x001fe200078e020d */
[----:B------:R0:W-:Y:S02]  /*1e550*/  @P2 STG.E.U16 desc[UR24][R4.64], R62 ;  /* 0x0000003e04002986 */ /* 0x0001e4000c101518 */
[----:B------:R-:W-:-:S02]  /*1e560*/  LEA.HI.X.SX32 R7, R13, R0, 0x1, P6 ;  /* 0x000000000d077211 */ /* 0x000fc400030f0eff */
[C---:B-1----:R-:W-:Y:S01]  /*1e570*/  LEA R8, P6, R11.reuse, R166, 0x1 ;  /* 0x000000a60b087211 */ /* 0x042fe200078c08ff */
[----:B------:R-:W5:Y:S03]  /*1e580*/  LDL.LU R18, [R1+0x578] ;  /* 0x0005780001127983 */ /* 0x000f660000300800 */
[----:B------:R-:W-:Y:S02]  /*1e590*/  LEA.HI.X.SX32 R9, R11, R0, 0x1, P6 ;  /* 0x000000000b097211 */ /* 0x000fe400030f0eff */
[----:B0-----:R-:W-:-:S05]  /*1e5a0*/  PRMT R5, R62, 0x7632, R5 ;  /* 0x000076323e057816 */ /* 0x001fca0000000005 */
[----:B------:R0:W-:Y:S04]  /*1e5b0*/  @P3 STG.E.U16 desc[UR24][R6.64], R5 ;  /* 0x0000000506003986 */ /* 0x0001e8000c101518 */
[----:B------:R1:W-:Y:S01]  /*1e5c0*/  @P5 STG.E.U16 desc[UR24][R8.64], R63 ;  /* 0x0000003f08005986 */ /* 0x0003e2000c101518 */
[----:B------:R-:W-:Y:S01]  /*1e5d0*/  ISETP.LT.AND P2, PT, R16, UR6, !P0 ;  /* 0x0000000610007c0c */ /* 0x000fe2000c741270 */
[C---:B------:R-:W-:Y:S02]  /*1e5e0*/  IMAD R13, R3.reuse, 0x2, R11 ;  /* 0x00000002030d7824 */ /* 0x040fe400078e020b */
[----:B------:R-:W5:Y:S01]  /*1e5f0*/  LDL.LU R16, [R1+0x558] ;  /* 0x0005580001107983 */ /* 0x000f620000300800 */
[----:B------:R-:W4:Y:S01]  /*1e600*/  LDCU UR6, c[0x0][0x39c] ;  /* 0x00007380ff0677ac */ /* 0x000f220008000800 */
[----:B--2---:R-:W-:Y:S01]  /*1e610*/  ISETP.LT.AND P5, PT, R14, UR4, !P0 ;  /* 0x000000040e007c0c */ /* 0x004fe2000c7a1270 */
[----:B------:R-:W-:Y:S01]  /*1e620*/  IMAD R11, R3, 0x2, R13 ;  /* 0x00000002030b7824 */ /* 0x000fe200078e020d */
[----:B------:R-:W2:Y:S01]  /*1e630*/  LDL.LU R14, [R1+0x454] ;  /* 0x00045400010e7983 */ /* 0x000ea20000300800 */
[C---:B------:R-:W-:Y:S01]  /*1e640*/  LEA R4, P6, R13.reuse, R166, 0x1 ;  /* 0x000000a60d047211 */ /* 0x040fe200078c08ff */
[----:B------:R-:W5:Y:S03]  /*1e650*/  LDCU UR4, c[0x0][0x39c] ;  /* 0x00007380ff0477ac */ /* 0x000f660008000800 */
[----:B0-----:R-:W-:Y:S01]  /*1e660*/  LEA.HI.X.SX32 R5, R13, R0, 0x1, P6 ;  /* 0x000000000d057211 */ /* 0x001fe200030f0eff */
[----:B------:R-:W-:Y:S01]  /*1e670*/  IMAD R13, R3, 0x2, R11 ;  /* 0x00000002030d7824 */ /* 0x000fe200078e020b */
[----:B---3--:R-:W-:Y:S01]  /*1e680*/  ISETP.LT.AND P3, PT, R15, UR5, !P0 ;  /* 0x000000050f007c0c */ /* 0x008fe2000c761270 */
[----:B------:R-:W0:Y:S01]  /*1e690*/  LDCU UR5, c[0x0][0x39c] ;  /* 0x00007380ff0577ac */ /* 0x000e220008000800 */
[----:B------:R-:W-:Y:S01]  /*1e6a0*/  PRMT R2, R63, 0x7632, R2 ;  /* 0x000076323f027816 */ /* 0x000fe20000000002 */
[----:B------:R-:W-:Y:S01]  /*1e6b0*/  IMAD R15, R3, 0x2, R13 ;  /* 0x00000002030f7824 */ /* 0x000fe200078e020d */
[----:B------:R-:W-:-:S03]  /*1e6c0*/  LEA R10, P6, R11, R166, 0x1 ;  /* 0x000000a60b0a7211 */ /* 0x000fc600078c08ff */
[----:B------:R-:W-:Y:S01]  /*1e6d0*/  IMAD R17, R3, 0x2, R15 ;  /* 0x0000000203117824 */ /* 0x000fe200078e020f */
[----:B------:R3:W-:Y:S01]  /*1e6e0*/  @P4 STG.E.U16 desc[UR24][R4.64], R2 ;  /* 0x0000000204004986 */ /* 0x0007e2000c101518 */
[----:B------:R-:W-:Y:S02]  /*1e6f0*/  LEA.HI.X.SX32 R11, R11, R0, 0x1, P6 ;  /* 0x000000000b0b7211 */ /* 0x000fe400030f0eff */
[----:B------:R-:W-:Y:S01]  /*1e700*/  LEA R6, P6, R13, R166, 0x1 ;  /* 0x000000a60d067211 */ /* 0x000fe200078c08ff */
[----:B-1----:R-:W-:Y:S01]  /*1e710*/  IMAD R9, R3, 0x2, R17 ;  /* 0x0000000203097824 */ /* 0x002fe200078e0211 */
[----:B----4-:R-:W-:Y:S01]  /*1e720*/  ISETP.LT.AND P4, PT, R12, UR6, !P0 ;  /* 0x000000060c007c0c */ /* 0x010fe2000c781270 */
[----:B------:R-:W2:Y:S01]  /*1e730*/  LDCU UR6, c[0x0][0x39c] ;  /* 0x00007380ff0677ac */ /* 0x000ea20008000800 */
[----:B------:R-:W-:Y:S01]  /*1e740*/  LEA.HI.X.SX32 R7, R13, R0, 0x1, P6 ;  /* 0x000000000d077211 */ /* 0x000fe200030f0eff */
[----:B------:R-:W-:Y:S01]  /*1e750*/  IMAD R13, R3, 0x2, R9 ;  /* 0x00000002030d7824 */ /* 0x000fe200078e0209 */
[----:B------:R-:W-:Y:S01]  /*1e760*/  @P2 STG.E.U16 desc[UR24][R10.64], R64 ;  /* 0x000000400a002986 */ /* 0x000fe2000c101518 */
[----:B---3--:R-:W-:-:S02]  /*1e770*/  PRMT R5, R64, 0x7632, R5 ;  /* 0x0000763240057816 */ /* 0x008fc40000000005 */
[----:B------:R-:W-:Y:S01]  /*1e780*/  IMAD R19, R3, 0x2, R13 ;  /* 0x0000000203137824 */ /* 0x000fe200078e020d */
[-C--:B------:R-:W-:Y:S02]  /*1e790*/  LEA R4, P2, R15, R166.reuse, 0x1 ;  /* 0x000000a60f047211 */ /* 0x080fe400078408ff */
[----:B------:R1:W-:Y:S01]  /*1e7a0*/  @P3 STG.E.U16 desc[UR24][R6.64], R5 ;  /* 0x0000000506003986 */ /* 0x0003e2000c101518 */
[-C--:B------:R-:W-:Y:S02]  /*1e7b0*/  LEA R2, P3, R17, R166.reuse, 0x1 ;  /* 0x000000a611027211 */ /* 0x080fe400078608ff */
[----:B------:R-:W-:-:S04]  /*1e7c0*/  LEA R8, P6, R9, R166, 0x1 ;  /* 0x000000a609087211 */ /* 0x000fc800078c08ff */
[-C--:B------:R-:W-:Y:S02]  /*1e7d0*/  LEA.HI.X.SX32 R9, R9, R0.reuse, 0x1, P6 ;  /* 0x0000000009097211 */ /* 0x080fe400030f0eff */
[----:B-1----:R-:W-:Y:S01]  /*1e7e0*/  LEA.HI.X.SX32 R5, R15, R0, 0x1, P2 ;  /* 0x000000000f057211 */ /* 0x002fe200010f0eff */
[----:B------:R-:W-:Y:S01]  /*1e7f0*/  IMAD R15, R3, 0x2, R19 ;  /* 0x00000002030f7824 */ /* 0x000fe200078e0213 */
[----:B------:R-:W-:Y:S02]  /*1e800*/  LEA R10, P2, R13, R166, 0x1 ;  /* 0x000000a60d0a7211 */ /* 0x000fe400078408ff */
[-C--:B------:R-:W-:Y:S02]  /*1e810*/  LEA.HI.X.SX32 R3, R17, R0.reuse, 0x1, P3 ;  /* 0x0000000011037211 */ /* 0x080fe400018f0eff */
[----:B-----5:R-:W-:Y:S02]  /*1e820*/  ISETP.LT.AND P3, PT, R18, UR4, !P0 ;  /* 0x0000000412007c0c */ /* 0x020fe4000c761270 */
[----:B------:R-:W-:-:S02]  /*1e830*/  LEA.HI.X.SX32 R11, R13, R0, 0x1, P2 ;  /* 0x000000000d0b7211 */ /* 0x000fc400010f0eff */
[C---:B------:R-:W-:Y:S02]  /*1e840*/  LEA R12, P6, R15.reuse, R166, 0x1 ;  /* 0x000000a60f0c7211 */ /* 0x040fe400078c08ff */
[----:B0-----:R-:W-:Y:S02]  /*1e850*/  ISETP.LT.AND P2, PT, R16, UR5, !P0 ;  /* 0x0000000510007c0c */ /* 0x001fe4000c741270 */
[----:B------:R-:W-:Y:S02]  /*1e860*/  LEA.HI.X.SX32 R13, R15, R0, 0x1, P6 ;  /* 0x000000000f0d7211 */ /* 0x000fe400030f0eff */
[----:B------:R-:W-:Y:S01]  /*1e870*/  LEA R166, P6, R19, R166, 0x1 ;  /* 0x000000a613a67211 */ /* 0x000fe200078c08ff */
[----:B------:R0:W-:Y:S01]  /*1e880*/  @P5 STG.E.U16 desc[UR24][R4.64], R65 ;  /* 0x0000004104005986 */ /* 0x0001e2000c101518 */
[----:B------:R-:W-:Y:S02]  /*1e890*/  PRMT R6, R65, 0x7632, R6 ;  /* 0x0000763241067816 */ /* 0x000fe40000000006 */
[----:B------:R-:W-:-:S02]  /*1e8a0*/  LEA.HI.X.SX32 R167, R19, R0, 0x1, P6 ;  /* 0x0000000013a77211 */ /* 0x000fc400030f0eff */
[----:B------:R-:W-:Y:S01]  /*1e8b0*/  PRMT R0, R67, 0x7632, R0 ;  /* 0x0000763243007816 */ /* 0x000fe20000000000 */
[----:B------:R1:W-:Y:S01]  /*1e8c0*/  @P4 STG.E.U16 desc[UR24][R2.64], R6 ;  /* 0x0000000602004986 */ /* 0x0003e2000c101518 */
[----:B0-----:R-:W-:-:S03]  /*1e8d0*/  PRMT R5, R66, 0x7632, R5 ;  /* 0x0000763242057816 */ /* 0x001fc60000000005 */
[----:B------:R1:W-:Y:S04]  /*1e8e0*/  @P3 STG.E.U16 desc[UR24][R8.64], R66 ;  /* 0x0000004208003986 */ /* 0x0003e8000c101518 */
[----:B------:R1:W-:Y:S01]  /*1e8f0*/  @P2 STG.E.U16 desc[UR24][R10.64], R5 ;  /* 0x000000050a002986 */ /* 0x0003e2000c101518 */
[----:B--2---:R-:W-:-:S13]  /*1e900*/  ISETP.LT.AND P0, PT, R14, UR6, !P0 ;  /* 0x000000060e007c0c */ /* 0x004fda000c701270 */
[----:B------:R1:W-:Y:S04]  /*1e910*/  @P0 STG.E.U16 desc[UR24][R166.64], R67 ;  /* 0x00000043a6000986 */ /* 0x0003e8000c101518 */
[----:B------:R1:W-:Y:S01]  /*1e920*/  @P1 STG.E.U16 desc[UR24][R12.64], R0 ;  /* 0x000000000c001986 */ /* 0x0003e2000c101518 */
[----:B------:R-:W-:Y:S06]  /*1e930*/  BAR.SYNC.DEFER_BLOCKING 0x0 ;  /* 0x0000000000007b1d */ /* 0x000fec0000010000 */
[----:B------:R-:W-:Y:S05]  /*1e940*/  BRA.U UP0, `(.L_x_13) ;  /* 0x0000000100a07547 */ /* 0x000fea000b800000 */
[----:B------:R-:W0:Y:S01]  /*1e950*/  S2UR UR5, SR_CgaCtaId ;  /* 0x00000000000579c3 */ /* 0x000e220000008800 */
[----:B------:R-:W-:Y:S01]  /*1e960*/  NOP ;  /* 0x0000000000007918 */ /* 0x000fe20000000000 */
[----:B------:R-:W-:Y:S01]  /*1e970*/  UMOV UR4, 0x50 ;  /* 0x0000005000047882 */ /* 0x000fe20000000000 */
[----:B-1----:R-:W-:Y:S02]  /*1e980*/  IMAD.U32 R0, RZ, RZ, UR7 ;  /* 0x00000007ff007e24 */ /* 0x002fe4000f8e00ff */
[----:B------:R-:W-:Y:S02]  /*1e990*/  IMAD.MOV.U32 R3, RZ, RZ, 0xff ;  /* 0x000000ffff037424 */ /* 0x000fe400078e00ff */
[----:B------:R-:W-:Y:S01]  /*1e9a0*/  IMAD.MOV.U32 R7, RZ, RZ, 0x1 ;  /* 0x00000001ff077424 */ /* 0x000fe200078e00ff */
[----:B------:R-:W-:-:S04]  /*1e9b0*/  LOP3.LUT R0, R0, 0xffff, RZ, 0xc0, !PT ;  /* 0x0000ffff00007812 */ /* 0x000fc800078ec0ff */
[----:B------:R-:W-:-:S05]  /*1e9c0*/  SHF.R.U32.HI R0, RZ, 0x5, R0 ;  /* 0x00000005ff007819 */ /* 0x000fca0000011600 */
[----:B------:R-:W-:Y:S01]  /*1e9d0*/  VIADD R2, R0, 0x10 ;  /* 0x0000001000027836 */ /* 0x000fe20000000000 */
[----:B------:R-:W-:Y:S01]  /*1e9e0*/  SHF.L.U32 R0, R3, R0, RZ ;  /* 0x0000000003007219 */ /* 0x000fe200000006ff */
[----:B0-----:R-:W-:-:S03]  /*1e9f0*/  ULEA UR6, UR5, UR4, 0x18 ;  /* 0x0000000405067291 */ /* 0x001fc6000f8ec0ff */
[----:B------:R-:W-:-:S04]  /*1ea00*/  SHF.L.U32 R3, R7, R2, RZ ;  /* 0x0000000207037219 */ /* 0x000fc800000006ff */
[----:B------:R-:W-:Y:S02]  /*1ea10*/  LOP3.LUT R0, R3, R0, RZ, 0xfc, !PT ;  /* 0x0000000003007212 */ /* 0x000fe400078efcff */
[----:B------:R-:W0:Y:S02]  /*1ea20*/  LDS R5, [UR6] ;  /* 0x00000006ff057984 */ /* 0x000e240008000800 */
[C---:B------:R-:W-:Y:S02]  /*1ea30*/  LOP3.LUT R2, R0.reuse, 0xffff, RZ, 0xc0, !PT ;  /* 0x0000ffff00027812 */ /* 0x040fe400078ec0ff */
[----:B0-----:R-:W-:-:S04]  /*1ea40*/  LOP3.LUT R3, R0, 0xffff, R5, 0x80, !PT ;  /* 0x0000ffff00037812 */ /* 0x001fc800078e8005 */
[----:B------:R-:W-:-:S13]  /*1ea50*/  ISETP.NE.AND P0, PT, R3, R2, PT ;  /* 0x000000020300720c */ /* 0x000fda0003f05270 */
[----:B------:R-:W-:Y:S05]  /*1ea60*/  @P0 BRA `(.L_x_14) ;  /* 0x0000000000500947 */ /* 0x000fea0003800000 */
[----:B------:R-:W-:Y:S02]  /*1ea70*/  SHF.R.U32.HI R5, RZ, 0x10, R5 ;  /* 0x00000010ff057819 */ /* 0x000fe40000011605 */
[----:B------:R-:W-:-:S04]  /*1ea80*/  SHF.R.U32.HI R2, RZ, 0x10, R0 ;  /* 0x00000010ff027819 */ /* 0x000fc80000011600 */
[----:B------:R-:W-:-:S04]  /*1ea90*/  LOP3.LUT R5, R5, R2, RZ, 0xc0, !PT ;  /* 0x0000000205057212 */ /* 0x000fc800078ec0ff */
[----:B------:R-:W-:-:S13]  /*1eaa0*/  ISETP.NE.AND P0, PT, R5, R2, PT ;  /* 0x000000020500720c */ /* 0x000fda0003f05270 */
[----:B------:R-:W-:Y:S05]  /*1eab0*/  @P0 BRA `(.L_x_15) ;  /* 0x0000000000300947 */ /* 0x000fea0003800000 */
[----:B------:R-:W-:Y:S01]  /*1eac0*/  R2UR UR4, R0 ;  /* 0x00000000000472ca */ /* 0x000fe200000e0000 */
[----:B------:R-:W-:Y:S01]  /*1ead0*/  VOTEU.ANY UR5, UPT, PT ;  /* 0x0000000000057886 */ /* 0x000fe200038e0100 */
[----:B------:R-:W0:Y:S01]  /*1eae0*/  S2R R0, SR_LANEID ;  /* 0x0000000000007919 */ /* 0x000e220000000000 */
[----:B------:R-:W-:-:S10]  /*1eaf0*/  UFLO.U32 UR5, UR5 ;  /* 0x00000005000572bd */ /* 0x000fd400080e0000 */
[----:B------:R-:W-:-:S06]  /*1eb00*/  ULOP3.LUT UR4, URZ, UR4, URZ, 0x33, !UPT ;  /* 0x00000004ff047292 */ /* 0x000fcc000f8e33ff */
[----:B------:R-:W-:-:S04]  /*1eb10*/  IMAD.U32 R2, RZ, RZ, UR4 ;  /* 0x00000004ff027e24 */ /* 0x000fc8000f8e00ff */
[----:B------:R-:W1:Y:S02]  /*1eb20*/  REDUX UR7, R2 ;  /* 0x00000000020773c4 */ /* 0x000e640000000000 */
[----:B------:R2:W-:Y:S01]  /*1eb30*/  UTCATOMSWS.AND URZ, UR4 ;  /* 0x0000000400ff79e3 */ /* 0x0005e20008000000 */
[----:B0-----:R-:W-:Y:S01]  /*1eb40*/  ISETP.EQ.U32.AND P0, PT, R0, UR5, PT ;  /* 0x0000000500007c0c */ /* 0x001fe2000bf02070 */
[----:B-1----:R-:W-:-:S12]  /*1eb50*/  IMAD.U32 R0, RZ, RZ, UR7 ;  /* 0x00000007ff007e24 */ /* 0x002fd8000f8e00ff */
[----:B------:R2:W-:Y:S01]  /*1eb60*/  @P0 ATOMS.AND RZ, [UR6], R0 ;  /* 0x00000000ffff098c */ /* 0x0005e2000a800006 */
[----:B------:R-:W-:Y:S05]  /*1eb70*/  BRA `(.L_x_13) ;  /* 0x0000000000147947 */ /* 0x000fea0003800000 */
.L_x_15:
[----:B------:R-:W-:-:S07]  /*1eb80*/  MOV R2, 0x1eba0 ;  /* 0x0001eba000027802 */ /* 0x000fce0000000f00 */
[----:B------:R-:W-:Y:S05]  /*1eb90*/  CALL.REL.NOINC `($__internal_0_$__cuda_sm10x_tcgen05_guardrail_trap_col_being_dealloced_not_returned_by_alloc) ;  /* 0x00000000002c7944 */ /* 0x000fea0003c00000 */
[----:B------:R-:W-:Y:S05]  /*1eba0*/  BRA `(.L_x_13) ;  /* 0x0000000000087947 */ /* 0x000fea0003800000 */
.L_x_14:
[----:B------:R-:W-:-:S07]  /*1ebb0*/  MOV R2, 0x1ebd0 ;  /* 0x0001ebd000027802 */ /* 0x000fce0000000f00 */
[----:B------:R-:W-:Y:S05]  /*1ebc0*/  CALL.REL.NOINC `($__internal_2_$__cuda_sm10x_tcgen05_guardrail_trap_unallocated_columns_being_dealloced) ;  /* 0x0000000000387944 */ /* 0x000fea0003c00000 */
.L_x_13:
[----:B------:R-:W-:Y:S01]  /*1ebd0*/  NOP ;  /* 0x0000000000007918 */ /* 0x000fe20000000000 */
[----:B--2---:R-:W-:Y:S05]  /*1ebe0*/  EXIT ;  /* 0x000000000000794d */ /* 0x004fea0003800000 */
.L_x_8:
[----:B------:R-:W0:Y:S02]  /*1ebf0*/  SYNCS.PHASECHK.TRANS64.TRYWAIT P4, [UR8], R96 ;  /* 0x00000060ff0075a7 */ /* 0x000e240008081108 */
[----:B0-----:R-:W-:Y:S05]  /*1ec00*/  @!P4 BRA `(.L_x_8) ;  /* 0xfffffffc00f8c947 */ /* 0x001fea000383ffff */
[----:B------:R-:W-:Y:S05]  /*1ec10*/  BRA `(.L_x_16) ;  /* 0xffffff5400f47947 */ /* 0x000fea000383ffff */
.L_x_12:
[----:B------:R-:W0:Y:S02]  /*1ec20*/  SYNCS.PHASECHK.TRANS64.TRYWAIT P6, [UR8], R4 ;  /* 0x00000004ff0075a7 */ /* 0x000e2400080c1108 */
[----:B0-----:R-:W-:Y:S05]  /*1ec30*/  @!P6 BRA `(.L_x_12) ;  /* 0xfffffffc00f8e947 */ /* 0x001fea000383ffff */
[----:B------:R-:W-:Y:S05]  /*1ec40*/  BRA `(.L_x_11) ;  /* 0xffffffb800e07947 */ /* 0x000fea000383ffff */
        .weak           $__internal_0_$__cuda_sm10x_tcgen05_guardrail_trap_col_being_dealloced_not_returned_by_alloc
        .type           $__internal_0_$__cuda_sm10x_tcgen05_guardrail_trap_col_being_dealloced_not_returned_by_alloc,@function
        .size           $__internal_0_$__cuda_sm10x_tcgen05_guardrail_trap_col_being_dealloced_not_returned_by_alloc,($__internal_1_$__cuda_sm10x_tcgen05_guardrail_trap_phase_invalid_during_alloc - $__internal_0_$__cuda_sm10x_tcgen05_guardrail_trap_col_being_dealloced_not_returned_by_alloc)
$__internal_0_$__cuda_sm10x_tcgen05_guardrail_trap_col_being_dealloced_not_returned_by_alloc:
[----:B------:R-:W-:Y:S05]  /*1ec50*/  BPT.TRAP 0x1 ;  /* 0x000000040000795c */ /* 0x000fea0000300000 */
[----:B------:R-:W-:-:S04]  /*1ec60*/  IMAD.MOV.U32 R3, RZ, RZ, 0x0 ;  /* 0x00000000ff037424 */ /* 0x000fc800078e00ff */
[----:B------:R-:W-:Y:S05]  /*1ec70*/  RET.REL.NODEC R2 `(matmul_kernel) ;  /* 0xfffffe1002e07950 */ /* 0x000fea0003c3ffff */
        .weak           $__internal_1_$__cuda_sm10x_tcgen05_guardrail_trap_phase_invalid_during_alloc
        .type           $__internal_1_$__cuda_sm10x_tcgen05_guardrail_trap_phase_invalid_during_alloc,@function
        .size           $__internal_1_$__cuda_sm10x_tcgen05_guardrail_trap_phase_invalid_during_alloc,($__internal_2_$__cuda_sm10x_tcgen05_guardrail_trap_unallocated_columns_being_dealloced - $__internal_1_$__cuda_sm10x_tcgen05_guardrail_trap_phase_invalid_during_alloc)
$__internal_1_$__cuda_sm10x_tcgen05_guardrail_trap_phase_invalid_during_alloc:
[----:B------:R-:W-:Y:S05]  /*1ec80*/  BPT.TRAP 0x1 ;  /* 0x000000040000795c */ /* 0x000fea0000300000 */
[----:B------:R-:W-:-:S04]  /*1ec90*/  IMAD.MOV.U32 R3, RZ, RZ, 0x0 ;  /* 0x00000000ff037424 */ /* 0x000fc800078e00ff */
[----:B------:R-:W-:Y:S05]  /*1eca0*/  RET.REL.NODEC R2 `(matmul_kernel) ;  /* 0xfffffe1002d47950 */ /* 0x000fea0003c3ffff */
        .weak           $__internal_2_$__cuda_sm10x_tcgen05_guardrail_trap_unallocated_columns_being_dealloced
        .type           $__internal_2_$__cuda_sm10x_tcgen05_guardrail_trap_unallocated_columns_being_dealloced,@function
        .size           $__internal_2_$__cuda_sm10x_tcgen05_guardrail_trap_unallocated_columns_being_dealloced,(.L_x_20 - $__internal_2_$__cuda_sm10x_tcgen05_guardrail_trap_unallocated_columns_being_dealloced)
$__internal_2_$__cuda_sm10x_tcgen05_guardrail_trap_unallocated_columns_being_dealloced:
[----:B------:R-:W-:Y:S05]  /*1ecb0*/  BPT.TRAP 0x1 ;  /* 0x000000040000795c */ /* 0x000fea0000300000 */
[----:B------:R-:W-:-:S04]  /*1ecc0*/  IMAD.MOV.U32 R3, RZ, RZ, 0x0 ;  /* 0x00000000ff037424 */ /* 0x000fc800078e00ff */
[----:B------:R-:W-:Y:S05]  /*1ecd0*/  RET.REL.NODEC R2 `(matmul_kernel) ;  /* 0xfffffe1002c87950 */ /* 0x000fea0003c3ffff */
.L_x_17:
[----:B------:R-:W-:-:S00]  /*1ece0*/  BRA `(.L_x_17) ;  /* 0xfffffffc00fc7947 */ /* 0x000fc0000383ffff */
[----:B------:R-:W-:-:S00]  /*1ecf0*/  NOP ;  /* 0x0000000000007918 */ /* 0x000fc00000000000 */
        /* <DEDUP_REMOVED lines=8> */
.L_x_20:


//--------------------- .nv.shared.matmul_kernel  --------------------------
	.section	.nv.shared.matmul_kernel,"aw",@nobits
	.sectionflags	@""
	.align	16
	.zero		1024


//--------------------- .nv.shared.reserved.0     --------------------------
	.section	.nv.shared.reserved.0,"aw",@nobits
	.align	8
	.weak		__nv_reservedSMEM_offset_0_alias
	.size		__nv_reservedSMEM_offset_0_alias, 0, 64
	.other		__nv_reservedSMEM_offset_0_alias,@"STO_CUDA_RESERVED_SHARED STV_DEFAULT"
__nv_reservedSMEM_offset_0_alias:
	.zero		0
.nv.shared.reserved.0:
	.zero		64
	.weak		__nv_reservedSMEM_allocation_phase
	.type		__nv_reservedSMEM_allocation_phase,@object
	.size		__nv_reservedSMEM_allocation_phase,(.L_0 - __nv_reservedSMEM_allocation_phase)
__nv_reservedSMEM_allocation_phase:
	.zero		1
.L_0:
	.zero		7
	.weak		__nv_reservedSMEM_devtool_atexit_pc
	.type		__nv_reservedSMEM_devtool_atexit_pc,@object
	.size		__nv_reservedSMEM_devtool_atexit_pc,(__nv_reservedSMEM_allocation_mask - __nv_reservedSMEM_devtool_atexit_pc)
__nv_reservedSMEM_devtool_atexit_pc:
	.zero		8
	.weak		__nv_reservedSMEM_allocation_mask
	.type		__nv_reservedSMEM_allocation_mask,@object
	.size		__nv_reservedSMEM_allocation_mask,(.L_2 - __nv_reservedSMEM_allocation_mask)
__nv_reservedSMEM_allocation_mask:
	.zero		4
.L_2:


//--------------------- .nv.constant0.matmul_kernel --------------------------
	.section	.nv.constant0.matmul_kernel,"a",@progbits
	.sectionflags	@""
	.align	4
.nv.constant0.matmul_kernel:
	.zero		976


//--------------------- SYMBOLS --------------------------

	.type		.nv.reservedSmem.offset0,@object
	.size		.nv.reservedSmem.offset0,0x4
	.type		.nv.reservedSmem.cap,@object
	.size		.nv.reservedSmem.cap,0x4
